	.target	sm_100a

	.elftype	@"ET_EXEC"


//--------------------- .note.nv.tkinfo           --------------------------
	.section	.note.nv.tkinfo,"",@"SHT_NOTE"
	.sectionflags	@"SHF_NOTE_NV_TKINFO"
	.tkinfo
        /*0018*/ 	.word	0x00000002
        /*0030*/ 	.string	""
        /*0030*/ 	.string	"ptxas"
        /*0030*/ 	.string	"Cuda compilation tools, release 13.0, V13.0.88"
        /*0030*/ 	.string	"Build cuda_13.0.r13.0/compiler.36424714_0"
        /*0030*/ 	.string	"-arch sm_100a -m 64 "



//--------------------- .note.nv.cuinfo           --------------------------
	.section	.note.nv.cuinfo,"",@"SHT_NOTE"
	.sectionflags	@"SHF_NOTE_NV_CUINFO"
        /*0018*/ 	.short	0x0002
        /*001a*/ 	.short	0x0064
        /*001c*/ 	.short	0x0082
	.zero		2


//--------------------- .nv.info                  --------------------------
	.section	.nv.info,"",@"SHT_CUDA_INFO"
	.align	4


	//----- nvinfo : EIATTR_REGCOUNT
	.align		4
        /*0000*/ 	.byte	0x04, 0x2f
        /*0002*/ 	.short	(.L_12 - .L_11)
	.align		4
.L_11:
        /*0004*/ 	.word	index@(_ZN7cutlass13device_kernelIN5flash22FlashAttnBwdPreprocessIN4cute5tupleIJNS3_1CILi64EEENS5_ILi256EEEEEENS_10bfloat16_tEfNS_4arch4Sm90ELb1ELb1EEEEEvNT_6ParamsE)
        /*0008*/ 	.word	0x00000077


	//----- nvinfo : EIATTR_FRAME_SIZE
	.align		4
.L_12:
        /*000c*/ 	.byte	0x04, 0x11
        /*000e*/ 	.short	(.L_14 - .L_13)
	.align		4
.L_13:
        /*0010*/ 	.word	index@(_ZN7cutlass13device_kernelIN5flash22FlashAttnBwdPreprocessIN4cute5tupleIJNS3_1CILi64EEENS5_ILi256EEEEEENS_10bfloat16_tEfNS_4arch4Sm90ELb1ELb1EEEEEvNT_6ParamsE)
        /*0014*/ 	.word	0x00000000


	//----- nvinfo : EIATTR_REGCOUNT
	.align		4
.L_14:
        /*0018*/ 	.byte	0x04, 0x2f
        /*001a*/ 	.short	(.L_16 - .L_15)
	.align		4
.L_15:
        /*001c*/ 	.word	index@(_ZN7cutlass13device_kernelIN5flash11enable_sm90INS1_16FlashAttnBwdSm90INS1_25CollectiveMainloopBwdSm90ILi2ELi1ELi1EN4cute5tupleIJNS5_1CILi1EEES8_S8_EEENS6_IJNS7_ILi64EEENS7_ILi80EEENS7_ILi256EEEEEENS_10bfloat16_tEfNS_4arch4Sm90ELb1ELb0ELb0ELb1ELb0ELb0ELb1ELb1ELi2ELi1ELi1ELi1ELb0EEENS1_24CollectiveEpilogueBwdGQAISD_fSG_Li256ELb1ELb0EEENS1_25SingleTileBwdLPTSchedulerILb1ELi80ELb0EEEEEEEEEvNT_6ParamsE)
        /*0020*/ 	.word	0x00000004


	//----- nvinfo : EIATTR_FRAME_SIZE
	.align		4
.L_16:
        /*0024*/ 	.byte	0x04, 0x11
        /*0026*/ 	.short	(.L_18 - .L_17)
	.align		4
.L_17:
        /*0028*/ 	.word	index@(_ZN7cutlass13device_kernelIN5flash11enable_sm90INS1_16FlashAttnBwdSm90INS1_25CollectiveMainloopBwdSm90ILi2ELi1ELi1EN4cute5tupleIJNS5_1CILi1EEES8_S8_EEENS6_IJNS7_ILi64EEENS7_ILi80EEENS7_ILi256EEEEEENS_10bfloat16_tEfNS_4arch4Sm90ELb1ELb0ELb0ELb1ELb0ELb0ELb1ELb1ELi2ELi1ELi1ELi1ELb0EEENS1_24CollectiveEpilogueBwdGQAISD_fSG_Li256ELb1ELb0EEENS1_25SingleTileBwdLPTSchedulerILb1ELi80ELb0EEEEEEEEEvNT_6ParamsE)
        /*002c*/ 	.word	0x00000000


	//----- nvinfo : EIATTR_REGCOUNT
	.align		4
.L_18:
        /*0030*/ 	.byte	0x04, 0x2f
        /*0032*/ 	.short	(.L_20 - .L_19)
	.align		4
.L_19:
        /*0034*/ 	.word	index@(_ZN7cutlass13device_kernelIN5flash32FlashAttnBwdPostprocessConvertdQIN4cute5tupleIJNS3_1CILi64EEENS5_ILi256EEEEEENS_10bfloat16_tEfNS_4arch4Sm90ELi256ENS3_8TiledMMAINS3_8MMA_AtomIJNS3_4SM904GMMA27MMA_64x64x16_F32BF16BF16_SSILNSF_5MajorE1ELSH_0ELNSF_7ScaleInE1ELSI_1EEEEEENS3_6LayoutINS4_IJNS5_ILi2EEENS5_ILi1EEESN_EEENS4_IJSN_NS5_ILi0EEESP_EEEEENS4_IJNS3_10UnderscoreESS_SS_EEEEELb1EEEEEvNT_6ParamsE)
        /*0038*/ 	.word	0x0000004e


	//----- nvinfo : EIATTR_FRAME_SIZE
	.align		4
.L_20:
        /*003c*/ 	.byte	0x04, 0x11
        /*003e*/ 	.short	(.L_22 - .L_21)
	.align		4
.L_21:
        /*0040*/ 	.word	index@(_ZN7cutlass13device_kernelIN5flash32FlashAttnBwdPostprocessConvertdQIN4cute5tupleIJNS3_1CILi64EEENS5_ILi256EEEEEENS_10bfloat16_tEfNS_4arch4Sm90ELi256ENS3_8TiledMMAINS3_8MMA_AtomIJNS3_4SM904GMMA27MMA_64x64x16_F32BF16BF16_SSILNSF_5MajorE1ELSH_0ELNSF_7ScaleInE1ELSI_1EEEEEENS3_6LayoutINS4_IJNS5_ILi2EEENS5_ILi1EEESN_EEENS4_IJSN_NS5_ILi0EEESP_EEEEENS4_IJNS3_10UnderscoreESS_SS_EEEEELb1EEEEEvNT_6ParamsE)
        /*0044*/ 	.word	0x00000000


	//----- nvinfo : EIATTR_REGCOUNT
	.align		4
.L_22:
        /*0048*/ 	.byte	0x04, 0x2f
        /*004a*/ 	.short	(.L_24 - .L_23)
	.align		4
.L_23:
        /*004c*/ 	.word	index@(_ZN7cutlass13device_kernelIN5flash32FlashAttnBwdPostprocessConvertdQIN4cute5tupleIJNS3_1CILi80EEENS5_ILi256EEEEEENS_10bfloat16_tEfNS_4arch4Sm90ELi256ENS3_8TiledMMAINS3_8MMA_AtomIJNS3_4SM904GMMA27MMA_64x16x16_F32BF16BF16_SSILNSF_5MajorE1ELSH_1ELNSF_7ScaleInE1ELSI_1EEEEEENS3_6LayoutINS4_IJNS5_ILi2EEENS5_ILi1EEESN_EEENS4_IJSN_NS5_ILi0EEESP_EEEEENS4_IJNS3_10UnderscoreESS_SS_EEEEELb1EEEEEvNT_6ParamsE)
        /*0050*/ 	.word	0x00000053


	//----- nvinfo : EIATTR_FRAME_SIZE
	.align		4
.L_24:
        /*0054*/ 	.byte	0x04, 0x11
        /*0056*/ 	.short	(.L_26 - .L_25)
	.align		4
.L_25:
        /*0058*/ 	.word	index@(_ZN7cutlass13device_kernelIN5flash32FlashAttnBwdPostprocessConvertdQIN4cute5tupleIJNS3_1CILi80EEENS5_ILi256EEEEEENS_10bfloat16_tEfNS_4arch4Sm90ELi256ENS3_8TiledMMAINS3_8MMA_AtomIJNS3_4SM904GMMA27MMA_64x16x16_F32BF16BF16_SSILNSF_5MajorE1ELSH_1ELNSF_7ScaleInE1ELSI_1EEEEEENS3_6LayoutINS4_IJNS5_ILi2EEENS5_ILi1EEESN_EEENS4_IJSN_NS5_ILi0EEESP_EEEEENS4_IJNS3_10UnderscoreESS_SS_EEEEELb1EEEEEvNT_6ParamsE)
        /*005c*/ 	.word	0x00000000


	//----- nvinfo : EIATTR_REGCOUNT
	.align		4
.L_26:
        /*0060*/ 	.byte	0x04, 0x2f
        /*0062*/ 	.short	(.L_28 - .L_27)
	.align		4
.L_27:
        /*0064*/ 	.word	index@(_ZN7cutlass13device_kernelIN5flash11enable_sm90INS1_16FlashAttnBwdSm90INS1_25CollectiveMainloopBwdSm90ILi2ELi1ELi1EN4cute5tupleIJNS5_1CILi1EEES8_S8_EEENS6_IJNS7_ILi64EEENS7_ILi80EEENS7_ILi256EEEEEENS_10bfloat16_tEfNS_4arch4Sm90ELb1ELb0ELb0ELb1ELb0ELb0ELb1ELb1ELi2ELi1ELi1ELi1ELb0EEENS1_21CollectiveEpilogueBwdISD_SE_SG_Li256ELb1ELb1ELi2EEENS1_25SingleTileBwdLPTSchedulerILb1ELi80ELb0EEEEEEEEEvNT_6ParamsE)
        /*0068*/ 	.word	0x00000004


	//----- nvinfo : EIATTR_FRAME_SIZE
	.align		4
.L_28:
        /*006c*/ 	.byte	0x04, 0x11
        /*006e*/ 	.short	(.L_30 - .L_29)
	.align		4
.L_29:
        /*0070*/ 	.word	index@(_ZN7cutlass13device_kernelIN5flash11enable_sm90INS1_16FlashAttnBwdSm90INS1_25CollectiveMainloopBwdSm90ILi2ELi1ELi1EN4cute5tupleIJNS5_1CILi1EEES8_S8_EEENS6_IJNS7_ILi64EEENS7_ILi80EEENS7_ILi256EEEEEENS_10bfloat16_tEfNS_4arch4Sm90ELb1ELb0ELb0ELb1ELb0ELb0ELb1ELb1ELi2ELi1ELi1ELi1ELb0EEENS1_21CollectiveEpilogueBwdISD_SE_SG_Li256ELb1ELb1ELi2EEENS1_25SingleTileBwdLPTSchedulerILb1ELi80ELb0EEEEEEEEEvNT_6ParamsE)
        /*0074*/ 	.word	0x00000000


	//----- nvinfo : EIATTR_REGCOUNT
	.align		4
.L_30:
        /*0078*/ 	.byte	0x04, 0x2f
        /*007a*/ 	.short	(.L_32 - .L_31)
	.align		4
.L_31:
        /*007c*/ 	.word	index@(_ZN7cutlass13device_kernelIN5flash22FlashAttnBwdPreprocessIN4cute5tupleIJNS3_1CILi64EEENS5_ILi256EEEEEENS_10bfloat16_tEfNS_4arch4Sm90ELb1ELb0EEEEEvNT_6ParamsE)
        /*0080*/ 	.word	0x00000078


	//----- nvinfo : EIATTR_FRAME_SIZE
	.align		4
.L_32:
        /*0084*/ 	.byte	0x04, 0x11
        /*0086*/ 	.short	(.L_34 - .L_33)
	.align		4
.L_33:
        /*0088*/ 	.word	index@(_ZN7cutlass13device_kernelIN5flash22FlashAttnBwdPreprocessIN4cute5tupleIJNS3_1CILi64EEENS5_ILi256EEEEEENS_10bfloat16_tEfNS_4arch4Sm90ELb1ELb0EEEEEvNT_6ParamsE)
        /*008c*/ 	.word	0x00000000


	//----- nvinfo : EIATTR_REGCOUNT
	.align		4
.L_34:
        /*0090*/ 	.byte	0x04, 0x2f
        /*0092*/ 	.short	(.L_36 - .L_35)
	.align		4
.L_35:
        /*0094*/ 	.word	index@(_ZN7cutlass13device_kernelIN5flash11enable_sm90INS1_16FlashAttnBwdSm90INS1_25CollectiveMainloopBwdSm90ILi2ELi1ELi1EN4cute5tupleIJNS5_1CILi1EEES8_S8_EEENS6_IJNS7_ILi64EEENS7_ILi80EEENS7_ILi256EEEEEENS_10bfloat16_tEfNS_4arch4Sm90ELb1ELb0ELb0ELb0ELb0ELb0ELb1ELb1ELi2ELi1ELi1ELi1ELb0EEENS1_24CollectiveEpilogueBwdGQAISD_fSG_Li256ELb0ELb0EEENS1_25SingleTileBwdLPTSchedulerILb0ELi80ELb0EEEEEEEEEvNT_6ParamsE)
        /*0098*/ 	.word	0x00000004


	//----- nvinfo : EIATTR_FRAME_SIZE
	.align		4
.L_36:
        /*009c*/ 	.byte	0x04, 0x11
        /*009e*/ 	.short	(.L_38 - .L_37)
	.align		4
.L_37:
        /*00a0*/ 	.word	index@(_ZN7cutlass13device_kernelIN5flash11enable_sm90INS1_16FlashAttnBwdSm90INS1_25CollectiveMainloopBwdSm90ILi2ELi1ELi1EN4cute5tupleIJNS5_1CILi1EEES8_S8_EEENS6_IJNS7_ILi64EEENS7_ILi80EEENS7_ILi256EEEEEENS_10bfloat16_tEfNS_4arch4Sm90ELb1ELb0ELb0ELb0ELb0ELb0ELb1ELb1ELi2ELi1ELi1ELi1ELb0EEENS1_24CollectiveEpilogueBwdGQAISD_fSG_Li256ELb0ELb0EEENS1_25SingleTileBwdLPTSchedulerILb0ELi80ELb0EEEEEEEEEvNT_6ParamsE)
        /*00a4*/ 	.word	0x00000000


	//----- nvinfo : EIATTR_REGCOUNT
	.align		4
.L_38:
        /*00a8*/ 	.byte	0x04, 0x2f
        /*00aa*/ 	.short	(.L_40 - .L_39)
	.align		4
.L_39:
        /*00ac*/ 	.word	index@(_ZN7cutlass13device_kernelIN5flash11enable_sm90INS1_16FlashAttnBwdSm90INS1_25CollectiveMainloopBwdSm90ILi2ELi1ELi1EN4cute5tupleIJNS5_1CILi1EEES8_S8_EEENS6_IJNS7_ILi64EEENS7_ILi80EEENS7_ILi256EEEEEENS_10bfloat16_tEfNS_4arch4Sm90ELb1ELb0ELb0ELb0ELb0ELb0ELb1ELb1ELi2ELi1ELi1ELi1ELb0EEENS1_21CollectiveEpilogueBwdISD_SE_SG_Li256ELb0ELb1ELi2EEENS1_25SingleTileBwdLPTSchedulerILb0ELi80ELb0EEEEEEEEEvNT_6ParamsE)
        /*00b0*/ 	.word	0x00000004


	//----- nvinfo : EIATTR_FRAME_SIZE
	.align		4
.L_40:
        /*00b4*/ 	.byte	0x04, 0x11
        /*00b6*/ 	.short	(.L_42 - .L_41)
	.align		4
.L_41:
        /*00b8*/ 	.word	index@(_ZN7cutlass13device_kernelIN5flash11enable_sm90INS1_16FlashAttnBwdSm90INS1_25CollectiveMainloopBwdSm90ILi2ELi1ELi1EN4cute5tupleIJNS5_1CILi1EEES8_S8_EEENS6_IJNS7_ILi64EEENS7_ILi80EEENS7_ILi256EEEEEENS_10bfloat16_tEfNS_4arch4Sm90ELb1ELb0ELb0ELb0ELb0ELb0ELb1ELb1ELi2ELi1ELi1ELi1ELb0EEENS1_21CollectiveEpilogueBwdISD_SE_SG_Li256ELb0ELb1ELi2EEENS1_25SingleTileBwdLPTSchedulerILb0ELi80ELb0EEEEEEEEEvNT_6ParamsE)
        /*00bc*/ 	.word	0x00000000


	//----- nvinfo : EIATTR_REGCOUNT
	.align		4
.L_42:
        /*00c0*/ 	.byte	0x04, 0x2f
        /*00c2*/ 	.short	(.L_44 - .L_43)
	.align		4
.L_43:
        /*00c4*/ 	.word	index@(_ZN7cutlass13device_kernelIN5flash11enable_sm90INS1_16FlashAttnBwdSm90INS1_25CollectiveMainloopBwdSm90ILi2ELi1ELi1EN4cute5tupleIJNS5_1CILi1EEES8_S8_EEENS6_IJNS7_ILi64EEENS7_ILi80EEENS7_ILi256EEEEEENS_10bfloat16_tEfNS_4arch4Sm90ELb0ELb1ELb0ELb1ELb0ELb0ELb1ELb1ELi2ELi1ELi1ELi1ELb0EEENS1_24CollectiveEpilogueBwdGQAISD_fSG_Li256ELb1ELb0EEENS1_19SingleTileSchedulerILb1ELb0ELb0ELi80EEEEEEEEEvNT_6ParamsE)
        /*00c8*/ 	.word	0x00000004


	//----- nvinfo : EIATTR_FRAME_SIZE
	.align		4
.L_44:
        /*00cc*/ 	.byte	0x04, 0x11
        /*00ce*/ 	.short	(.L_46 - .L_45)
	.align		4
.L_45:
        /*00d0*/ 	.word	index@(_ZN7cutlass13device_kernelIN5flash11enable_sm90INS1_16FlashAttnBwdSm90INS1_25CollectiveMainloopBwdSm90ILi2ELi1ELi1EN4cute5tupleIJNS5_1CILi1EEES8_S8_EEENS6_IJNS7_ILi64EEENS7_ILi80EEENS7_ILi256EEEEEENS_10bfloat16_tEfNS_4arch4Sm90ELb0ELb1ELb0ELb1ELb0ELb0ELb1ELb1ELi2ELi1ELi1ELi1ELb0EEENS1_24CollectiveEpilogueBwdGQAISD_fSG_Li256ELb1ELb0EEENS1_19SingleTileSchedulerILb1ELb0ELb0ELi80EEEEEEEEEvNT_6ParamsE)
        /*00d4*/ 	.word	0x00000000


	//----- nvinfo : EIATTR_REGCOUNT
	.align		4
.L_46:
        /*00d8*/ 	.byte	0x04, 0x2f
        /*00da*/ 	.short	(.L_48 - .L_47)
	.align		4
.L_47:
        /*00dc*/ 	.word	index@(_ZN7cutlass13device_kernelIN5flash11enable_sm90INS1_16FlashAttnBwdSm90INS1_25CollectiveMainloopBwdSm90ILi2ELi1ELi1EN4cute5tupleIJNS5_1CILi1EEES8_S8_EEENS6_IJNS7_ILi64EEENS7_ILi80EEENS7_ILi256EEEEEENS_10bfloat16_tEfNS_4arch4Sm90ELb0ELb1ELb0ELb1ELb0ELb0ELb1ELb1ELi2ELi1ELi1ELi1ELb0EEENS1_21CollectiveEpilogueBwdISD_SE_SG_Li256ELb1ELb1ELi2EEENS1_19SingleTileSchedulerILb1ELb0ELb0ELi80EEEEEEEEEvNT_6ParamsE)
        /*00e0*/ 	.word	0x00000004


	//----- nvinfo : EIATTR_FRAME_SIZE
	.align		4
.L_48:
        /*00e4*/ 	.byte	0x04, 0x11
        /*00e6*/ 	.short	(.L_50 - .L_49)
	.align		4
.L_49:
        /*00e8*/ 	.word	index@(_ZN7cutlass13device_kernelIN5flash11enable_sm90INS1_16FlashAttnBwdSm90INS1_25CollectiveMainloopBwdSm90ILi2ELi1ELi1EN4cute5tupleIJNS5_1CILi1EEES8_S8_EEENS6_IJNS7_ILi64EEENS7_ILi80EEENS7_ILi256EEEEEENS_10bfloat16_tEfNS_4arch4Sm90ELb0ELb1ELb0ELb1ELb0ELb0ELb1ELb1ELi2ELi1ELi1ELi1ELb0EEENS1_21CollectiveEpilogueBwdISD_SE_SG_Li256ELb1ELb1ELi2EEENS1_19SingleTileSchedulerILb1ELb0ELb0ELi80EEEEEEEEEvNT_6ParamsE)
        /*00ec*/ 	.word	0x00000000


	//----- nvinfo : EIATTR_REGCOUNT
	.align		4
.L_50:
        /*00f0*/ 	.byte	0x04, 0x2f
        /*00f2*/ 	.short	(.L_52 - .L_51)
	.align		4
.L_51:
        /*00f4*/ 	.word	index@(_ZN7cutlass13device_kernelIN5flash11enable_sm90INS1_16FlashAttnBwdSm90INS1_25CollectiveMainloopBwdSm90ILi2ELi1ELi1EN4cute5tupleIJNS5_1CILi1EEES8_S8_EEENS6_IJNS7_ILi64EEENS7_ILi80EEENS7_ILi256EEEEEENS_10bfloat16_tEfNS_4arch4Sm90ELb0ELb1ELb0ELb0ELb0ELb0ELb1ELb1ELi2ELi1ELi1ELi1ELb0EEENS1_24CollectiveEpilogueBwdGQAISD_fSG_Li256ELb0ELb0EEENS1_19SingleTileSchedulerILb0ELb0ELb0ELi80EEEEEEEEEvNT_6ParamsE)
        /*00f8*/ 	.word	0x00000004


	//----- nvinfo : EIATTR_FRAME_SIZE
	.align		4
.L_52:
        /*00fc*/ 	.byte	0x04, 0x11
        /*00fe*/ 	.short	(.L_54 - .L_53)
	.align		4
.L_53:
        /*0100*/ 	.word	index@(_ZN7cutlass13device_kernelIN5flash11enable_sm90INS1_16FlashAttnBwdSm90INS1_25CollectiveMainloopBwdSm90ILi2ELi1ELi1EN4cute5tupleIJNS5_1CILi1EEES8_S8_EEENS6_IJNS7_ILi64EEENS7_ILi80EEENS7_ILi256EEEEEENS_10bfloat16_tEfNS_4arch4Sm90ELb0ELb1ELb0ELb0ELb0ELb0ELb1ELb1ELi2ELi1ELi1ELi1ELb0EEENS1_24CollectiveEpilogueBwdGQAISD_fSG_Li256ELb0ELb0EEENS1_19SingleTileSchedulerILb0ELb0ELb0ELi80EEEEEEEEEvNT_6ParamsE)
        /*0104*/ 	.word	0x00000000


	//----- nvinfo : EIATTR_REGCOUNT
	.align		4
.L_54:
        /*0108*/ 	.byte	0x04, 0x2f
        /*010a*/ 	.short	(.L_56 - .L_55)
	.align		4
.L_55:
        /*010c*/ 	.word	index@(_ZN7cutlass13device_kernelIN5flash11enable_sm90INS1_16FlashAttnBwdSm90INS1_25CollectiveMainloopBwdSm90ILi2ELi1ELi1EN4cute5tupleIJNS5_1CILi1EEES8_S8_EEENS6_IJNS7_ILi64EEENS7_ILi80EEENS7_ILi256EEEEEENS_10bfloat16_tEfNS_4arch4Sm90ELb0ELb1ELb0ELb0ELb0ELb0ELb1ELb1ELi2ELi1ELi1ELi1ELb0EEENS1_21CollectiveEpilogueBwdISD_SE_SG_Li256ELb0ELb1ELi2EEENS1_19SingleTileSchedulerILb0ELb0ELb0ELi80EEEEEEEEEvNT_6ParamsE)
        /*0110*/ 	.word	0x00000004


	//----- nvinfo : EIATTR_FRAME_SIZE
	.align		4
.L_56:
        /*0114*/ 	.byte	0x04, 0x11
        /*0116*/ 	.short	(.L_58 - .L_57)
	.align		4
.L_57:
        /*0118*/ 	.word	index@(_ZN7cutlass13device_kernelIN5flash11enable_sm90INS1_16FlashAttnBwdSm90INS1_25CollectiveMainloopBwdSm90ILi2ELi1ELi1EN4cute5tupleIJNS5_1CILi1EEES8_S8_EEENS6_IJNS7_ILi64EEENS7_ILi80EEENS7_ILi256EEEEEENS_10bfloat16_tEfNS_4arch4Sm90ELb0ELb1ELb0ELb0ELb0ELb0ELb1ELb1ELi2ELi1ELi1ELi1ELb0EEENS1_21CollectiveEpilogueBwdISD_SE_SG_Li256ELb0ELb1ELi2EEENS1_19SingleTileSchedulerILb0ELb0ELb0ELi80EEEEEEEEEvNT_6ParamsE)
        /*011c*/ 	.word	0x00000000


	//----- nvinfo : EIATTR_REGCOUNT
	.align		4
.L_58:
        /*0120*/ 	.byte	0x04, 0x2f
        /*0122*/ 	.short	(.L_60 - .L_59)
	.align		4
.L_59:
        /*0124*/ 	.word	index@(_ZN7cutlass13device_kernelIN5flash11enable_sm90INS1_16FlashAttnBwdSm90INS1_25CollectiveMainloopBwdSm90ILi2ELi1ELi1EN4cute5tupleIJNS5_1CILi1EEES8_S8_EEENS6_IJNS7_ILi64EEENS7_ILi80EEENS7_ILi256EEEEEENS_10bfloat16_tEfNS_4arch4Sm90ELb0ELb0ELb0ELb1ELb0ELb0ELb1ELb1ELi2ELi1ELi1ELi1ELb0EEENS1_24CollectiveEpilogueBwdGQAISD_fSG_Li256ELb1ELb0EEENS1_19SingleTileSchedulerILb1ELb0ELb0ELi80EEEEEEEEEvNT_6ParamsE)
        /*0128*/ 	.word	0x00000004


	//----- nvinfo : EIATTR_FRAME_SIZE
	.align		4
.L_60:
        /*012c*/ 	.byte	0x04, 0x11
        /*012e*/ 	.short	(.L_62 - .L_61)
	.align		4
.L_61:
        /*0130*/ 	.word	index@(_ZN7cutlass13device_kernelIN5flash11enable_sm90INS1_16FlashAttnBwdSm90INS1_25CollectiveMainloopBwdSm90ILi2ELi1ELi1EN4cute5tupleIJNS5_1CILi1EEES8_S8_EEENS6_IJNS7_ILi64EEENS7_ILi80EEENS7_ILi256EEEEEENS_10bfloat16_tEfNS_4arch4Sm90ELb0ELb0ELb0ELb1ELb0ELb0ELb1ELb1ELi2ELi1ELi1ELi1ELb0EEENS1_24CollectiveEpilogueBwdGQAISD_fSG_Li256ELb1ELb0EEENS1_19SingleTileSchedulerILb1ELb0ELb0ELi80EEEEEEEEEvNT_6ParamsE)
        /*0134*/ 	.word	0x00000000


	//----- nvinfo : EIATTR_REGCOUNT
	.align		4
.L_62:
        /*0138*/ 	.byte	0x04, 0x2f
        /*013a*/ 	.short	(.L_64 - .L_63)
	.align		4
.L_63:
        /*013c*/ 	.word	index@(_ZN7cutlass13device_kernelIN5flash11enable_sm90INS1_16FlashAttnBwdSm90INS1_25CollectiveMainloopBwdSm90ILi2ELi1ELi1EN4cute5tupleIJNS5_1CILi1EEES8_S8_EEENS6_IJNS7_ILi64EEENS7_ILi80EEENS7_ILi256EEEEEENS_10bfloat16_tEfNS_4arch4Sm90ELb0ELb0ELb0ELb1ELb0ELb0ELb1ELb1ELi2ELi1ELi1ELi1ELb0EEENS1_21CollectiveEpilogueBwdISD_SE_SG_Li256ELb1ELb1ELi2EEENS1_19SingleTileSchedulerILb1ELb0ELb0ELi80EEEEEEEEEvNT_6ParamsE)
        /*0140*/ 	.word	0x00000004


	//----- nvinfo : EIATTR_FRAME_SIZE
	.align		4
.L_64:
        /*0144*/ 	.byte	0x04, 0x11
        /*0146*/ 	.short	(.L_66 - .L_65)
	.align		4
.L_65:
        /*0148*/ 	.word	index@(_ZN7cutlass13device_kernelIN5flash11enable_sm90INS1_16FlashAttnBwdSm90INS1_25CollectiveMainloopBwdSm90ILi2ELi1ELi1EN4cute5tupleIJNS5_1CILi1EEES8_S8_EEENS6_IJNS7_ILi64EEENS7_ILi80EEENS7_ILi256EEEEEENS_10bfloat16_tEfNS_4arch4Sm90ELb0ELb0ELb0ELb1ELb0ELb0ELb1ELb1ELi2ELi1ELi1ELi1ELb0EEENS1_21CollectiveEpilogueBwdISD_SE_SG_Li256ELb1ELb1ELi2EEENS1_19SingleTileSchedulerILb1ELb0ELb0ELi80EEEEEEEEEvNT_6ParamsE)
        /*014c*/ 	.word	0x00000000


	//----- nvinfo : EIATTR_REGCOUNT
	.align		4
.L_66:
        /*0150*/ 	.byte	0x04, 0x2f
        /*0152*/ 	.short	(.L_68 - .L_67)
	.align		4
.L_67:
        /*0154*/ 	.word	index@(_ZN7cutlass13device_kernelIN5flash11enable_sm90INS1_16FlashAttnBwdSm90INS1_25CollectiveMainloopBwdSm90ILi2ELi1ELi1EN4cute5tupleIJNS5_1CILi1EEES8_S8_EEENS6_IJNS7_ILi64EEENS7_ILi80EEENS7_ILi256EEEEEENS_10bfloat16_tEfNS_4arch4Sm90ELb0ELb0ELb0ELb0ELb0ELb0ELb1ELb1ELi2ELi1ELi1ELi1ELb0EEENS1_24CollectiveEpilogueBwdGQAISD_fSG_Li256ELb0ELb0EEENS1_19SingleTileSchedulerILb0ELb0ELb0ELi80EEEEEEEEEvNT_6ParamsE)
        /*0158*/ 	.word	0x00000004


	//----- nvinfo : EIATTR_FRAME_SIZE
	.align		4
.L_68:
        /*015c*/ 	.byte	0x04, 0x11
        /*015e*/ 	.short	(.L_70 - .L_69)
	.align		4
.L_69:
        /*0160*/ 	.word	index@(_ZN7cutlass13device_kernelIN5flash11enable_sm90INS1_16FlashAttnBwdSm90INS1_25CollectiveMainloopBwdSm90ILi2ELi1ELi1EN4cute5tupleIJNS5_1CILi1EEES8_S8_EEENS6_IJNS7_ILi64EEENS7_ILi80EEENS7_ILi256EEEEEENS_10bfloat16_tEfNS_4arch4Sm90ELb0ELb0ELb0ELb0ELb0ELb0ELb1ELb1ELi2ELi1ELi1ELi1ELb0EEENS1_24CollectiveEpilogueBwdGQAISD_fSG_Li256ELb0ELb0EEENS1_19SingleTileSchedulerILb0ELb0ELb0ELi80EEEEEEEEEvNT_6ParamsE)
        /*0164*/ 	.word	0x00000000


	//----- nvinfo : EIATTR_REGCOUNT
	.align		4
.L_70:
        /*0168*/ 	.byte	0x04, 0x2f
        /*016a*/ 	.short	(.L_72 - .L_71)
	.align		4
.L_71:
        /*016c*/ 	.word	index@(_ZN7cutlass13device_kernelIN5flash11enable_sm90INS1_16FlashAttnBwdSm90INS1_25CollectiveMainloopBwdSm90ILi2ELi1ELi1EN4cute5tupleIJNS5_1CILi1EEES8_S8_EEENS6_IJNS7_ILi64EEENS7_ILi80EEENS7_ILi256EEEEEENS_10bfloat16_tEfNS_4arch4Sm90ELb0ELb0ELb0ELb0ELb0ELb0ELb1ELb1ELi2ELi1ELi1ELi1ELb0EEENS1_21CollectiveEpilogueBwdISD_SE_SG_Li256ELb0ELb1ELi2EEENS1_19SingleTileSchedulerILb0ELb0ELb0ELi80EEEEEEEEEvNT_6ParamsE)
        /*0170*/ 	.word	0x00000004


	//----- nvinfo : EIATTR_FRAME_SIZE
	.align		4
.L_72:
        /*0174*/ 	.byte	0x04, 0x11
        /*0176*/ 	.short	(.L_74 - .L_73)
	.align		4
.L_73:
        /*0178*/ 	.word	index@(_ZN7cutlass13device_kernelIN5flash11enable_sm90INS1_16FlashAttnBwdSm90INS1_25CollectiveMainloopBwdSm90ILi2ELi1ELi1EN4cute5tupleIJNS5_1CILi1EEES8_S8_EEENS6_IJNS7_ILi64EEENS7_ILi80EEENS7_ILi256EEEEEENS_10bfloat16_tEfNS_4arch4Sm90ELb0ELb0ELb0ELb0ELb0ELb0ELb1ELb1ELi2ELi1ELi1ELi1ELb0EEENS1_21CollectiveEpilogueBwdISD_SE_SG_Li256ELb0ELb1ELi2EEENS1_19SingleTileSchedulerILb0ELb0ELb0ELi80EEEEEEEEEvNT_6ParamsE)
        /*017c*/ 	.word	0x00000000


	//----- nvinfo : EIATTR_REGCOUNT
	.align		4
.L_74:
        /*0180*/ 	.byte	0x04, 0x2f
        /*0182*/ 	.short	(.L_76 - .L_75)
	.align		4
.L_75:
        /*0184*/ 	.word	index@(_ZN7cutlass13device_kernelIN5flash11enable_sm90INS1_16FlashAttnBwdSm90INS1_25CollectiveMainloopBwdSm90ILi2ELi1ELi1EN4cute5tupleIJNS5_1CILi1EEES8_S8_EEENS6_IJNS7_ILi64EEENS7_ILi80EEENS7_ILi256EEEEEENS_10bfloat16_tEfNS_4arch4Sm90ELb1ELb0ELb1ELb1ELb0ELb0ELb1ELb1ELi2ELi1ELi1ELi1ELb0EEENS1_24CollectiveEpilogueBwdGQAISD_fSG_Li256ELb1ELb0EEENS1_25SingleTileBwdLPTSchedulerILb1ELi80ELb0EEEEEEEEEvNT_6ParamsE)
        /*0188*/ 	.word	0x00000004


	//----- nvinfo : EIATTR_FRAME_SIZE
	.align		4
.L_76:
        /*018c*/ 	.byte	0x04, 0x11
        /*018e*/ 	.short	(.L_78 - .L_77)
	.align		4
.L_77:
        /*0190*/ 	.word	index@(_ZN7cutlass13device_kernelIN5flash11enable_sm90INS1_16FlashAttnBwdSm90INS1_25CollectiveMainloopBwdSm90ILi2ELi1ELi1EN4cute5tupleIJNS5_1CILi1EEES8_S8_EEENS6_IJNS7_ILi64EEENS7_ILi80EEENS7_ILi256EEEEEENS_10bfloat16_tEfNS_4arch4Sm90ELb1ELb0ELb1ELb1ELb0ELb0ELb1ELb1ELi2ELi1ELi1ELi1ELb0EEENS1_24CollectiveEpilogueBwdGQAISD_fSG_Li256ELb1ELb0EEENS1_25SingleTileBwdLPTSchedulerILb1ELi80ELb0EEEEEEEEEvNT_6ParamsE)
        /*0194*/ 	.word	0x00000000


	//----- nvinfo : EIATTR_REGCOUNT
	.align		4
.L_78:
        /*0198*/ 	.byte	0x04, 0x2f
        /*019a*/ 	.short	(.L_80 - .L_79)
	.align		4
.L_79:
        /*019c*/ 	.word	index@(_ZN7cutlass13device_kernelIN5flash11enable_sm90INS1_16FlashAttnBwdSm90INS1_25CollectiveMainloopBwdSm90ILi2ELi1ELi1EN4cute5tupleIJNS5_1CILi1EEES8_S8_EEENS6_IJNS7_ILi64EEENS7_ILi80EEENS7_ILi256EEEEEENS_10bfloat16_tEfNS_4arch4Sm90ELb1ELb0ELb1ELb1ELb0ELb0ELb1ELb1ELi2ELi1ELi1ELi1ELb0EEENS1_21CollectiveEpilogueBwdISD_SE_SG_Li256ELb1ELb1ELi2EEENS1_25SingleTileBwdLPTSchedulerILb1ELi80ELb0EEEEEEEEEvNT_6ParamsE)
        /*01a0*/ 	.word	0x00000004


	//----- nvinfo : EIATTR_FRAME_SIZE
	.align		4
.L_80:
        /*01a4*/ 	.byte	0x04, 0x11
        /*01a6*/ 	.short	(.L_82 - .L_81)
	.align		4
.L_81:
        /*01a8*/ 	.word	index@(_ZN7cutlass13device_kernelIN5flash11enable_sm90INS1_16FlashAttnBwdSm90INS1_25CollectiveMainloopBwdSm90ILi2ELi1ELi1EN4cute5tupleIJNS5_1CILi1EEES8_S8_EEENS6_IJNS7_ILi64EEENS7_ILi80EEENS7_ILi256EEEEEENS_10bfloat16_tEfNS_4arch4Sm90ELb1ELb0ELb1ELb1ELb0ELb0ELb1ELb1ELi2ELi1ELi1ELi1ELb0EEENS1_21CollectiveEpilogueBwdISD_SE_SG_Li256ELb1ELb1ELi2EEENS1_25SingleTileBwdLPTSchedulerILb1ELi80ELb0EEEEEEEEEvNT_6ParamsE)
        /*01ac*/ 	.word	0x00000000


	//----- nvinfo : EIATTR_REGCOUNT
	.align		4
.L_82:
        /*01b0*/ 	.byte	0x04, 0x2f
        /*01b2*/ 	.short	(.L_84 - .L_83)
	.align		4
.L_83:
        /*01b4*/ 	.word	index@(_ZN7cutlass13device_kernelIN5flash11enable_sm90INS1_16FlashAttnBwdSm90INS1_25CollectiveMainloopBwdSm90ILi2ELi1ELi1EN4cute5tupleIJNS5_1CILi1EEES8_S8_EEENS6_IJNS7_ILi64EEENS7_ILi80EEENS7_ILi256EEEEEENS_10bfloat16_tEfNS_4arch4Sm90ELb1ELb0ELb1ELb0ELb0ELb0ELb1ELb1ELi2ELi1ELi1ELi1ELb0EEENS1_24CollectiveEpilogueBwdGQAISD_fSG_Li256ELb0ELb0EEENS1_25SingleTileBwdLPTSchedulerILb0ELi80ELb0EEEEEEEEEvNT_6ParamsE)
        /*01b8*/ 	.word	0x00000004


	//----- nvinfo : EIATTR_FRAME_SIZE
	.align		4
.L_84:
        /*01bc*/ 	.byte	0x04, 0x11
        /*01be*/ 	.short	(.L_86 - .L_85)
	.align		4
.L_85:
        /*01c0*/ 	.word	index@(_ZN7cutlass13device_kernelIN5flash11enable_sm90INS1_16FlashAttnBwdSm90INS1_25CollectiveMainloopBwdSm90ILi2ELi1ELi1EN4cute5tupleIJNS5_1CILi1EEES8_S8_EEENS6_IJNS7_ILi64EEENS7_ILi80EEENS7_ILi256EEEEEENS_10bfloat16_tEfNS_4arch4Sm90ELb1ELb0ELb1ELb0ELb0ELb0ELb1ELb1ELi2ELi1ELi1ELi1ELb0EEENS1_24CollectiveEpilogueBwdGQAISD_fSG_Li256ELb0ELb0EEENS1_25SingleTileBwdLPTSchedulerILb0ELi80ELb0EEEEEEEEEvNT_6ParamsE)
        /*01c4*/ 	.word	0x00000000


	//----- nvinfo : EIATTR_REGCOUNT
	.align		4
.L_86:
        /*01c8*/ 	.byte	0x04, 0x2f
        /*01ca*/ 	.short	(.L_88 - .L_87)
	.align		4
.L_87:
        /*01cc*/ 	.word	index@(_ZN7cutlass13device_kernelIN5flash11enable_sm90INS1_16FlashAttnBwdSm90INS1_25CollectiveMainloopBwdSm90ILi2ELi1ELi1EN4cute5tupleIJNS5_1CILi1EEES8_S8_EEENS6_IJNS7_ILi64EEENS7_ILi80EEENS7_ILi256EEEEEENS_10bfloat16_tEfNS_4arch4Sm90ELb1ELb0ELb1ELb0ELb0ELb0ELb1ELb1ELi2ELi1ELi1ELi1ELb0EEENS1_21CollectiveEpilogueBwdISD_SE_SG_Li256ELb0ELb1ELi2EEENS1_25SingleTileBwdLPTSchedulerILb0ELi80ELb0EEEEEEEEEvNT_6ParamsE)
        /*01d0*/ 	.word	0x00000004


	//----- nvinfo : EIATTR_FRAME_SIZE
	.align		4
.L_88:
        /*01d4*/ 	.byte	0x04, 0x11
        /*01d6*/ 	.short	(.L_90 - .L_89)
	.align		4
.L_89:
        /*01d8*/ 	.word	index@(_ZN7cutlass13device_kernelIN5flash11enable_sm90INS1_16FlashAttnBwdSm90INS1_25CollectiveMainloopBwdSm90ILi2ELi1ELi1EN4cute5tupleIJNS5_1CILi1EEES8_S8_EEENS6_IJNS7_ILi64EEENS7_ILi80EEENS7_ILi256EEEEEENS_10bfloat16_tEfNS_4arch4Sm90ELb1ELb0ELb1ELb0ELb0ELb0ELb1ELb1ELi2ELi1ELi1ELi1ELb0EEENS1_21CollectiveEpilogueBwdISD_SE_SG_Li256ELb0ELb1ELi2EEENS1_25SingleTileBwdLPTSchedulerILb0ELi80ELb0EEEEEEEEEvNT_6ParamsE)
        /*01dc*/ 	.word	0x00000000


	//----- nvinfo : EIATTR_REGCOUNT
	.align		4
.L_90:
        /*01e0*/ 	.byte	0x04, 0x2f
        /*01e2*/ 	.short	(.L_92 - .L_91)
	.align		4
.L_91:
        /*01e4*/ 	.word	index@(_ZN7cutlass13device_kernelIN5flash11enable_sm90INS1_16FlashAttnBwdSm90INS1_25CollectiveMainloopBwdSm90ILi2ELi1ELi1EN4cute5tupleIJNS5_1CILi1EEES8_S8_EEENS6_IJNS7_ILi64EEENS7_ILi80EEENS7_ILi256EEEEEENS_10bfloat16_tEfNS_4arch4Sm90ELb0ELb1ELb1ELb1ELb0ELb0ELb1ELb1ELi2ELi1ELi1ELi1ELb0EEENS1_24CollectiveEpilogueBwdGQAISD_fSG_Li256ELb1ELb0EEENS1_19SingleTileSchedulerILb1ELb0ELb0ELi80EEEEEEEEEvNT_6ParamsE)
        /*01e8*/ 	.word	0x00000004


	//----- nvinfo : EIATTR_FRAME_SIZE
	.align		4
.L_92:
        /*01ec*/ 	.byte	0x04, 0x11
        /*01ee*/ 	.short	(.L_94 - .L_93)
	.align		4
.L_93:
        /*01f0*/ 	.word	index@(_ZN7cutlass13device_kernelIN5flash11enable_sm90INS1_16FlashAttnBwdSm90INS1_25CollectiveMainloopBwdSm90ILi2ELi1ELi1EN4cute5tupleIJNS5_1CILi1EEES8_S8_EEENS6_IJNS7_ILi64EEENS7_ILi80EEENS7_ILi256EEEEEENS_10bfloat16_tEfNS_4arch4Sm90ELb0ELb1ELb1ELb1ELb0ELb0ELb1ELb1ELi2ELi1ELi1ELi1ELb0EEENS1_24CollectiveEpilogueBwdGQAISD_fSG_Li256ELb1ELb0EEENS1_19SingleTileSchedulerILb1ELb0ELb0ELi80EEEEEEEEEvNT_6ParamsE)
        /*01f4*/ 	.word	0x00000000


	//----- nvinfo : EIATTR_REGCOUNT
	.align		4
.L_94:
        /*01f8*/ 	.byte	0x04, 0x2f
        /*01fa*/ 	.short	(.L_96 - .L_95)
	.align		4
.L_95:
        /*01fc*/ 	.word	index@(_ZN7cutlass13device_kernelIN5flash11enable_sm90INS1_16FlashAttnBwdSm90INS1_25CollectiveMainloopBwdSm90ILi2ELi1ELi1EN4cute5tupleIJNS5_1CILi1EEES8_S8_EEENS6_IJNS7_ILi64EEENS7_ILi80EEENS7_ILi256EEEEEENS_10bfloat16_tEfNS_4arch4Sm90ELb0ELb1ELb1ELb1ELb0ELb0ELb1ELb1ELi2ELi1ELi1ELi1ELb0EEENS1_21CollectiveEpilogueBwdISD_SE_SG_Li256ELb1ELb1ELi2EEENS1_19SingleTileSchedulerILb1ELb0ELb0ELi80EEEEEEEEEvNT_6ParamsE)
        /*0200*/ 	.word	0x00000004


	//----- nvinfo : EIATTR_FRAME_SIZE
	.align		4
.L_96:
        /*0204*/ 	.byte	0x04, 0x11
        /*0206*/ 	.short	(.L_98 - .L_97)
	.align		4
.L_97:
        /*0208*/ 	.word	index@(_ZN7cutlass13device_kernelIN5flash11enable_sm90INS1_16FlashAttnBwdSm90INS1_25CollectiveMainloopBwdSm90ILi2ELi1ELi1EN4cute5tupleIJNS5_1CILi1EEES8_S8_EEENS6_IJNS7_ILi64EEENS7_ILi80EEENS7_ILi256EEEEEENS_10bfloat16_tEfNS_4arch4Sm90ELb0ELb1ELb1ELb1ELb0ELb0ELb1ELb1ELi2ELi1ELi1ELi1ELb0EEENS1_21CollectiveEpilogueBwdISD_SE_SG_Li256ELb1ELb1ELi2EEENS1_19SingleTileSchedulerILb1ELb0ELb0ELi80EEEEEEEEEvNT_6ParamsE)
        /*020c*/ 	.word	0x00000000


	//----- nvinfo : EIATTR_REGCOUNT
	.align		4
.L_98:
        /*0210*/ 	.byte	0x04, 0x2f
        /*0212*/ 	.short	(.L_100 - .L_99)
	.align		4
.L_99:
        /*0214*/ 	.word	index@(_ZN7cutlass13device_kernelIN5flash11enable_sm90INS1_16FlashAttnBwdSm90INS1_25CollectiveMainloopBwdSm90ILi2ELi1ELi1EN4cute5tupleIJNS5_1CILi1EEES8_S8_EEENS6_IJNS7_ILi64EEENS7_ILi80EEENS7_ILi256EEEEEENS_10bfloat16_tEfNS_4arch4Sm90ELb0ELb1ELb1ELb0ELb0ELb0ELb1ELb1ELi2ELi1ELi1ELi1ELb0EEENS1_24CollectiveEpilogueBwdGQAISD_fSG_Li256ELb0ELb0EEENS1_19SingleTileSchedulerILb0ELb0ELb0ELi80EEEEEEEEEvNT_6ParamsE)
        /*0218*/ 	.word	0x00000004


	//----- nvinfo : EIATTR_FRAME_SIZE
	.align		4
.L_100:
        /*021c*/ 	.byte	0x04, 0x11
        /*021e*/ 	.short	(.L_102 - .L_101)
	.align		4
.L_101:
        /*0220*/ 	.word	index@(_ZN7cutlass13device_kernelIN5flash11enable_sm90INS1_16FlashAttnBwdSm90INS1_25CollectiveMainloopBwdSm90ILi2ELi1ELi1EN4cute5tupleIJNS5_1CILi1EEES8_S8_EEENS6_IJNS7_ILi64EEENS7_ILi80EEENS7_ILi256EEEEEENS_10bfloat16_tEfNS_4arch4Sm90ELb0ELb1ELb1ELb0ELb0ELb0ELb1ELb1ELi2ELi1ELi1ELi1ELb0EEENS1_24CollectiveEpilogueBwdGQAISD_fSG_Li256ELb0ELb0EEENS1_19SingleTileSchedulerILb0ELb0ELb0ELi80EEEEEEEEEvNT_6ParamsE)
        /*0224*/ 	.word	0x00000000


	//----- nvinfo : EIATTR_REGCOUNT
	.align		4
.L_102:
        /*0228*/ 	.byte	0x04, 0x2f
        /*022a*/ 	.short	(.L_104 - .L_103)
	.align		4
.L_103:
        /*022c*/ 	.word	index@(_ZN7cutlass13device_kernelIN5flash11enable_sm90INS1_16FlashAttnBwdSm90INS1_25CollectiveMainloopBwdSm90ILi2ELi1ELi1EN4cute5tupleIJNS5_1CILi1EEES8_S8_EEENS6_IJNS7_ILi64EEENS7_ILi80EEENS7_ILi256EEEEEENS_10bfloat16_tEfNS_4arch4Sm90ELb0ELb1ELb1ELb0ELb0ELb0ELb1ELb1ELi2ELi1ELi1ELi1ELb0EEENS1_21CollectiveEpilogueBwdISD_SE_SG_Li256ELb0ELb1ELi2EEENS1_19SingleTileSchedulerILb0ELb0ELb0ELi80EEEEEEEEEvNT_6ParamsE)
        /*0230*/ 	.word	0x00000004


	//----- nvinfo : EIATTR_FRAME_SIZE
	.align		4
.L_104:
        /*0234*/ 	.byte	0x04, 0x11
        /*0236*/ 	.short	(.L_106 - .L_105)
	.align		4
.L_105:
        /*0238*/ 	.word	index@(_ZN7cutlass13device_kernelIN5flash11enable_sm90INS1_16FlashAttnBwdSm90INS1_25CollectiveMainloopBwdSm90ILi2ELi1ELi1EN4cute5tupleIJNS5_1CILi1EEES8_S8_EEENS6_IJNS7_ILi64EEENS7_ILi80EEENS7_ILi256EEEEEENS_10bfloat16_tEfNS_4arch4Sm90ELb0ELb1ELb1ELb0ELb0ELb0ELb1ELb1ELi2ELi1ELi1ELi1ELb0EEENS1_21CollectiveEpilogueBwdISD_SE_SG_Li256ELb0ELb1ELi2EEENS1_19SingleTileSchedulerILb0ELb0ELb0ELi80EEEEEEEEEvNT_6ParamsE)
        /*023c*/ 	.word	0x00000000


	//----- nvinfo : EIATTR_REGCOUNT
	.align		4
.L_106:
        /*0240*/ 	.byte	0x04, 0x2f
        /*0242*/ 	.short	(.L_108 - .L_107)
	.align		4
.L_107:
        /*0244*/ 	.word	index@(_ZN7cutlass13device_kernelIN5flash11enable_sm90INS1_16FlashAttnBwdSm90INS1_25CollectiveMainloopBwdSm90ILi2ELi1ELi1EN4cute5tupleIJNS5_1CILi1EEES8_S8_EEENS6_IJNS7_ILi64EEENS7_ILi80EEENS7_ILi256EEEEEENS_10bfloat16_tEfNS_4arch4Sm90ELb0ELb0ELb1ELb1ELb0ELb0ELb1ELb1ELi2ELi1ELi1ELi1ELb0EEENS1_24CollectiveEpilogueBwdGQAISD_fSG_Li256ELb1ELb0EEENS1_19SingleTileSchedulerILb1ELb0ELb0ELi80EEEEEEEEEvNT_6ParamsE)
        /*0248*/ 	.word	0x00000004


	//----- nvinfo : EIATTR_FRAME_SIZE
	.align		4
.L_108:
        /*024c*/ 	.byte	0x04, 0x11
        /*024e*/ 	.short	(.L_110 - .L_109)
	.align		4
.L_109:
        /*0250*/ 	.word	index@(_ZN7cutlass13device_kernelIN5flash11enable_sm90INS1_16FlashAttnBwdSm90INS1_25CollectiveMainloopBwdSm90ILi2ELi1ELi1EN4cute5tupleIJNS5_1CILi1EEES8_S8_EEENS6_IJNS7_ILi64EEENS7_ILi80EEENS7_ILi256EEEEEENS_10bfloat16_tEfNS_4arch4Sm90ELb0ELb0ELb1ELb1ELb0ELb0ELb1ELb1ELi2ELi1ELi1ELi1ELb0EEENS1_24CollectiveEpilogueBwdGQAISD_fSG_Li256ELb1ELb0EEENS1_19SingleTileSchedulerILb1ELb0ELb0ELi80EEEEEEEEEvNT_6ParamsE)
        /*0254*/ 	.word	0x00000000


	//----- nvinfo : EIATTR_REGCOUNT
	.align		4
.L_110:
        /*0258*/ 	.byte	0x04, 0x2f
        /*025a*/ 	.short	(.L_112 - .L_111)
	.align		4
.L_111:
        /*025c*/ 	.word	index@(_ZN7cutlass13device_kernelIN5flash11enable_sm90INS1_16FlashAttnBwdSm90INS1_25CollectiveMainloopBwdSm90ILi2ELi1ELi1EN4cute5tupleIJNS5_1CILi1EEES8_S8_EEENS6_IJNS7_ILi64EEENS7_ILi80EEENS7_ILi256EEEEEENS_10bfloat16_tEfNS_4arch4Sm90ELb0ELb0ELb1ELb1ELb0ELb0ELb1ELb1ELi2ELi1ELi1ELi1ELb0EEENS1_21CollectiveEpilogueBwdISD_SE_SG_Li256ELb1ELb1ELi2EEENS1_19SingleTileSchedulerILb1ELb0ELb0ELi80EEEEEEEEEvNT_6ParamsE)
        /*0260*/ 	.word	0x00000004


	//----- nvinfo : EIATTR_FRAME_SIZE
	.align		4
.L_112:
        /*0264*/ 	.byte	0x04, 0x11
        /*0266*/ 	.short	(.L_114 - .L_113)
	.align		4
.L_113:
        /*0268*/ 	.word	index@(_ZN7cutlass13device_kernelIN5flash11enable_sm90INS1_16FlashAttnBwdSm90INS1_25CollectiveMainloopBwdSm90ILi2ELi1ELi1EN4cute5tupleIJNS5_1CILi1EEES8_S8_EEENS6_IJNS7_ILi64EEENS7_ILi80EEENS7_ILi256EEEEEENS_10bfloat16_tEfNS_4arch4Sm90ELb0ELb0ELb1ELb1ELb0ELb0ELb1ELb1ELi2ELi1ELi1ELi1ELb0EEENS1_21CollectiveEpilogueBwdISD_SE_SG_Li256ELb1ELb1ELi2EEENS1_19SingleTileSchedulerILb1ELb0ELb0ELi80EEEEEEEEEvNT_6ParamsE)
        /*026c*/ 	.word	0x00000000


	//----- nvinfo : EIATTR_REGCOUNT
	.align		4
.L_114:
        /*0270*/ 	.byte	0x04, 0x2f
        /*0272*/ 	.short	(.L_116 - .L_115)
	.align		4
.L_115:
        /*0274*/ 	.word	index@(_ZN7cutlass13device_kernelIN5flash11enable_sm90INS1_16FlashAttnBwdSm90INS1_25CollectiveMainloopBwdSm90ILi2ELi1ELi1EN4cute5tupleIJNS5_1CILi1EEES8_S8_EEENS6_IJNS7_ILi64EEENS7_ILi80EEENS7_ILi256EEEEEENS_10bfloat16_tEfNS_4arch4Sm90ELb0ELb0ELb1ELb0ELb0ELb0ELb1ELb1ELi2ELi1ELi1ELi1ELb0EEENS1_24CollectiveEpilogueBwdGQAISD_fSG_Li256ELb0ELb0EEENS1_19SingleTileSchedulerILb0ELb0ELb0ELi80EEEEEEEEEvNT_6ParamsE)
        /*0278*/ 	.word	0x00000004


	//----- nvinfo : EIATTR_FRAME_SIZE
	.align		4
.L_116:
        /*027c*/ 	.byte	0x04, 0x11
        /*027e*/ 	.short	(.L_118 - .L_117)
	.align		4
.L_117:
        /*0280*/ 	.word	index@(_ZN7cutlass13device_kernelIN5flash11enable_sm90INS1_16FlashAttnBwdSm90INS1_25CollectiveMainloopBwdSm90ILi2ELi1ELi1EN4cute5tupleIJNS5_1CILi1EEES8_S8_EEENS6_IJNS7_ILi64EEENS7_ILi80EEENS7_ILi256EEEEEENS_10bfloat16_tEfNS_4arch4Sm90ELb0ELb0ELb1ELb0ELb0ELb0ELb1ELb1ELi2ELi1ELi1ELi1ELb0EEENS1_24CollectiveEpilogueBwdGQAISD_fSG_Li256ELb0ELb0EEENS1_19SingleTileSchedulerILb0ELb0ELb0ELi80EEEEEEEEEvNT_6ParamsE)
        /*0284*/ 	.word	0x00000000


	//----- nvinfo : EIATTR_REGCOUNT
	.align		4
.L_118:
        /*0288*/ 	.byte	0x04, 0x2f
        /*028a*/ 	.short	(.L_120 - .L_119)
	.align		4
.L_119:
        /*028c*/ 	.word	index@(_ZN7cutlass13device_kernelIN5flash11enable_sm90INS1_16FlashAttnBwdSm90INS1_25CollectiveMainloopBwdSm90ILi2ELi1ELi1EN4cute5tupleIJNS5_1CILi1EEES8_S8_EEENS6_IJNS7_ILi64EEENS7_ILi80EEENS7_ILi256EEEEEENS_10bfloat16_tEfNS_4arch4Sm90ELb0ELb0ELb1ELb0ELb0ELb0ELb1ELb1ELi2ELi1ELi1ELi1ELb0EEENS1_21CollectiveEpilogueBwdISD_SE_SG_Li256ELb0ELb1ELi2EEENS1_19SingleTileSchedulerILb0ELb0ELb0ELi80EEEEEEEEEvNT_6ParamsE)
        /*0290*/ 	.word	0x00000004


	//----- nvinfo : EIATTR_FRAME_SIZE
	.align		4
.L_120:
        /*0294*/ 	.byte	0x04, 0x11
        /*0296*/ 	.short	(.L_122 - .L_121)
	.align		4
.L_121:
        /*0298*/ 	.word	index@(_ZN7cutlass13device_kernelIN5flash11enable_sm90INS1_16FlashAttnBwdSm90INS1_25CollectiveMainloopBwdSm90ILi2ELi1ELi1EN4cute5tupleIJNS5_1CILi1EEES8_S8_EEENS6_IJNS7_ILi64EEENS7_ILi80EEENS7_ILi256EEEEEENS_10bfloat16_tEfNS_4arch4Sm90ELb0ELb0ELb1ELb0ELb0ELb0ELb1ELb1ELi2ELi1ELi1ELi1ELb0EEENS1_21CollectiveEpilogueBwdISD_SE_SG_Li256ELb0ELb1ELi2EEENS1_19SingleTileSchedulerILb0ELb0ELb0ELi80EEEEEEEEEvNT_6ParamsE)
        /*029c*/ 	.word	0x00000000


	//----- nvinfo : EIATTR_MIN_STACK_SIZE
	.align		4
.L_122:
        /*02a0*/ 	.byte	0x04, 0x12
        /*02a2*/ 	.short	(.L_124 - .L_123)
	.align		4
.L_123:
        /*02a4*/ 	.word	index@(_ZN7cutlass13device_kernelIN5flash11enable_sm90INS1_16FlashAttnBwdSm90INS1_25CollectiveMainloopBwdSm90ILi2ELi1ELi1EN4cute5tupleIJNS5_1CILi1EEES8_S8_EEENS6_IJNS7_ILi64EEENS7_ILi80EEENS7_ILi256EEEEEENS_10bfloat16_tEfNS_4arch4Sm90ELb0ELb0ELb1ELb0ELb0ELb0ELb1ELb1ELi2ELi1ELi1ELi1ELb0EEENS1_21CollectiveEpilogueBwdISD_SE_SG_Li256ELb0ELb1ELi2EEENS1_19SingleTileSchedulerILb0ELb0ELb0ELi80EEEEEEEEEvNT_6ParamsE)
        /*02a8*/ 	.word	0x00000000


	//----- nvinfo : EIATTR_MIN_STACK_SIZE
	.align		4
.L_124:
        /*02ac*/ 	.byte	0x04, 0x12
        /*02ae*/ 	.short	(.L_126 - .L_125)
	.align		4
.L_125:
        /*02b0*/ 	.word	index@(_ZN7cutlass13device_kernelIN5flash11enable_sm90INS1_16FlashAttnBwdSm90INS1_25CollectiveMainloopBwdSm90ILi2ELi1ELi1EN4cute5tupleIJNS5_1CILi1EEES8_S8_EEENS6_IJNS7_ILi64EEENS7_ILi80EEENS7_ILi256EEEEEENS_10bfloat16_tEfNS_4arch4Sm90ELb0ELb0ELb1ELb0ELb0ELb0ELb1ELb1ELi2ELi1ELi1ELi1ELb0EEENS1_24CollectiveEpilogueBwdGQAISD_fSG_Li256ELb0ELb0EEENS1_19SingleTileSchedulerILb0ELb0ELb0ELi80EEEEEEEEEvNT_6ParamsE)
        /*02b4*/ 	.word	0x00000000


	//----- nvinfo : EIATTR_MIN_STACK_SIZE
	.align		4
.L_126:
        /*02b8*/ 	.byte	0x04, 0x12
        /*02ba*/ 	.short	(.L_128 - .L_127)
	.align		4
.L_127:
        /*02bc*/ 	.word	index@(_ZN7cutlass13device_kernelIN5flash11enable_sm90INS1_16FlashAttnBwdSm90INS1_25CollectiveMainloopBwdSm90ILi2ELi1ELi1EN4cute5tupleIJNS5_1CILi1EEES8_S8_EEENS6_IJNS7_ILi64EEENS7_ILi80EEENS7_ILi256EEEEEENS_10bfloat16_tEfNS_4arch4Sm90ELb0ELb0ELb1ELb1ELb0ELb0ELb1ELb1ELi2ELi1ELi1ELi1ELb0EEENS1_21CollectiveEpilogueBwdISD_SE_SG_Li256ELb1ELb1ELi2EEENS1_19SingleTileSchedulerILb1ELb0ELb0ELi80EEEEEEEEEvNT_6ParamsE)
        /*02c0*/ 	.word	0x00000000


	//----- nvinfo : EIATTR_MIN_STACK_SIZE
	.align		4
.L_128:
        /*02c4*/ 	.byte	0x04, 0x12
        /*02c6*/ 	.short	(.L_130 - .L_129)
	.align		4
.L_129:
        /*02c8*/ 	.word	index@(_ZN7cutlass13device_kernelIN5flash11enable_sm90INS1_16FlashAttnBwdSm90INS1_25CollectiveMainloopBwdSm90ILi2ELi1ELi1EN4cute5tupleIJNS5_1CILi1EEES8_S8_EEENS6_IJNS7_ILi64EEENS7_ILi80EEENS7_ILi256EEEEEENS_10bfloat16_tEfNS_4arch4Sm90ELb0ELb0ELb1ELb1ELb0ELb0ELb1ELb1ELi2ELi1ELi1ELi1ELb0EEENS1_24CollectiveEpilogueBwdGQAISD_fSG_Li256ELb1ELb0EEENS1_19SingleTileSchedulerILb1ELb0ELb0ELi80EEEEEEEEEvNT_6ParamsE)
        /*02cc*/ 	.word	0x00000000


	//----- nvinfo : EIATTR_MIN_STACK_SIZE
	.align		4
.L_130:
        /*02d0*/ 	.byte	0x04, 0x12
        /*02d2*/ 	.short	(.L_132 - .L_131)
	.align		4
.L_131:
        /*02d4*/ 	.word	index@(_ZN7cutlass13device_kernelIN5flash11enable_sm90INS1_16FlashAttnBwdSm90INS1_25CollectiveMainloopBwdSm90ILi2ELi1ELi1EN4cute5tupleIJNS5_1CILi1EEES8_S8_EEENS6_IJNS7_ILi64EEENS7_ILi80EEENS7_ILi256EEEEEENS_10bfloat16_tEfNS_4arch4Sm90ELb0ELb1ELb1ELb0ELb0ELb0ELb1ELb1ELi2ELi1ELi1ELi1ELb0EEENS1_21CollectiveEpilogueBwdISD_SE_SG_Li256ELb0ELb1ELi2EEENS1_19SingleTileSchedulerILb0ELb0ELb0ELi80EEEEEEEEEvNT_6ParamsE)
        /*02d8*/ 	.word	0x00000000


	//----- nvinfo : EIATTR_MIN_STACK_SIZE
	.align		4
.L_132:
        /*02dc*/ 	.byte	0x04, 0x12
        /*02de*/ 	.short	(.L_134 - .L_133)
	.align		4
.L_133:
        /*02e0*/ 	.word	index@(_ZN7cutlass13device_kernelIN5flash11enable_sm90INS1_16FlashAttnBwdSm90INS1_25CollectiveMainloopBwdSm90ILi2ELi1ELi1EN4cute5tupleIJNS5_1CILi1EEES8_S8_EEENS6_IJNS7_ILi64EEENS7_ILi80EEENS7_ILi256EEEEEENS_10bfloat16_tEfNS_4arch4Sm90ELb0ELb1ELb1ELb0ELb0ELb0ELb1ELb1ELi2ELi1ELi1ELi1ELb0EEENS1_24CollectiveEpilogueBwdGQAISD_fSG_Li256ELb0ELb0EEENS1_19SingleTileSchedulerILb0ELb0ELb0ELi80EEEEEEEEEvNT_6ParamsE)
        /*02e4*/ 	.word	0x00000000


	//----- nvinfo : EIATTR_MIN_STACK_SIZE
	.align		4
.L_134:
        /*02e8*/ 	.byte	0x04, 0x12
        /*02ea*/ 	.short	(.L_136 - .L_135)
	.align		4
.L_135:
        /*02ec*/ 	.word	index@(_ZN7cutlass13device_kernelIN5flash11enable_sm90INS1_16FlashAttnBwdSm90INS1_25CollectiveMainloopBwdSm90ILi2ELi1ELi1EN4cute5tupleIJNS5_1CILi1EEES8_S8_EEENS6_IJNS7_ILi64EEENS7_ILi80EEENS7_ILi256EEEEEENS_10bfloat16_tEfNS_4arch4Sm90ELb0ELb1ELb1ELb1ELb0ELb0ELb1ELb1ELi2ELi1ELi1ELi1ELb0EEENS1_21CollectiveEpilogueBwdISD_SE_SG_Li256ELb1ELb1ELi2EEENS1_19SingleTileSchedulerILb1ELb0ELb0ELi80EEEEEEEEEvNT_6ParamsE)
        /*02f0*/ 	.word	0x00000000


	//----- nvinfo : EIATTR_MIN_STACK_SIZE
	.align		4
.L_136:
        /*02f4*/ 	.byte	0x04, 0x12
        /*02f6*/ 	.short	(.L_138 - .L_137)
	.align		4
.L_137:
        /*02f8*/ 	.word	index@(_ZN7cutlass13device_kernelIN5flash11enable_sm90INS1_16FlashAttnBwdSm90INS1_25CollectiveMainloopBwdSm90ILi2ELi1ELi1EN4cute5tupleIJNS5_1CILi1EEES8_S8_EEENS6_IJNS7_ILi64EEENS7_ILi80EEENS7_ILi256EEEEEENS_10bfloat16_tEfNS_4arch4Sm90ELb0ELb1ELb1ELb1ELb0ELb0ELb1ELb1ELi2ELi1ELi1ELi1ELb0EEENS1_24CollectiveEpilogueBwdGQAISD_fSG_Li256ELb1ELb0EEENS1_19SingleTileSchedulerILb1ELb0ELb0ELi80EEEEEEEEEvNT_6ParamsE)
        /*02fc*/ 	.word	0x00000000


	//----- nvinfo : EIATTR_MIN_STACK_SIZE
	.align		4
.L_138:
        /*0300*/ 	.byte	0x04, 0x12
        /*0302*/ 	.short	(.L_140 - .L_139)
	.align		4
.L_139:
        /*0304*/ 	.word	index@(_ZN7cutlass13device_kernelIN5flash11enable_sm90INS1_16FlashAttnBwdSm90INS1_25CollectiveMainloopBwdSm90ILi2ELi1ELi1EN4cute5tupleIJNS5_1CILi1EEES8_S8_EEENS6_IJNS7_ILi64EEENS7_ILi80EEENS7_ILi256EEEEEENS_10bfloat16_tEfNS_4arch4Sm90ELb1ELb0ELb1ELb0ELb0ELb0ELb1ELb1ELi2ELi1ELi1ELi1ELb0EEENS1_21CollectiveEpilogueBwdISD_SE_SG_Li256ELb0ELb1ELi2EEENS1_25SingleTileBwdLPTSchedulerILb0ELi80ELb0EEEEEEEEEvNT_6ParamsE)
        /*0308*/ 	.word	0x00000000


	//----- nvinfo : EIATTR_MIN_STACK_SIZE
	.align		4
.L_140:
        /*030c*/ 	.byte	0x04, 0x12
        /*030e*/ 	.short	(.L_142 - .L_141)
	.align		4
.L_141:
        /*0310*/ 	.word	index@(_ZN7cutlass13device_kernelIN5flash11enable_sm90INS1_16FlashAttnBwdSm90INS1_25CollectiveMainloopBwdSm90ILi2ELi1ELi1EN4cute5tupleIJNS5_1CILi1EEES8_S8_EEENS6_IJNS7_ILi64EEENS7_ILi80EEENS7_ILi256EEEEEENS_10bfloat16_tEfNS_4arch4Sm90ELb1ELb0ELb1ELb0ELb0ELb0ELb1ELb1ELi2ELi1ELi1ELi1ELb0EEENS1_24CollectiveEpilogueBwdGQAISD_fSG_Li256ELb0ELb0EEENS1_25SingleTileBwdLPTSchedulerILb0ELi80ELb0EEEEEEEEEvNT_6ParamsE)
        /*0314*/ 	.word	0x00000000


	//----- nvinfo : EIATTR_MIN_STACK_SIZE
	.align		4
.L_142:
        /*0318*/ 	.byte	0x04, 0x12
        /*031a*/ 	.short	(.L_144 - .L_143)
	.align		4
.L_143:
        /*031c*/ 	.word	index@(_ZN7cutlass13device_kernelIN5flash11enable_sm90INS1_16FlashAttnBwdSm90INS1_25CollectiveMainloopBwdSm90ILi2ELi1ELi1EN4cute5tupleIJNS5_1CILi1EEES8_S8_EEENS6_IJNS7_ILi64EEENS7_ILi80EEENS7_ILi256EEEEEENS_10bfloat16_tEfNS_4arch4Sm90ELb1ELb0ELb1ELb1ELb0ELb0ELb1ELb1ELi2ELi1ELi1ELi1ELb0EEENS1_21CollectiveEpilogueBwdISD_SE_SG_Li256ELb1ELb1ELi2EEENS1_25SingleTileBwdLPTSchedulerILb1ELi80ELb0EEEEEEEEEvNT_6ParamsE)
        /*0320*/ 	.word	0x00000000


	//----- nvinfo : EIATTR_MIN_STACK_SIZE
	.align		4
.L_144:
        /*0324*/ 	.byte	0x04, 0x12
        /*0326*/ 	.short	(.L_146 - .L_145)
	.align		4
.L_145:
        /*0328*/ 	.word	index@(_ZN7cutlass13device_kernelIN5flash11enable_sm90INS1_16FlashAttnBwdSm90INS1_25CollectiveMainloopBwdSm90ILi2ELi1ELi1EN4cute5tupleIJNS5_1CILi1EEES8_S8_EEENS6_IJNS7_ILi64EEENS7_ILi80EEENS7_ILi256EEEEEENS_10bfloat16_tEfNS_4arch4Sm90ELb1ELb0ELb1ELb1ELb0ELb0ELb1ELb1ELi2ELi1ELi1ELi1ELb0EEENS1_24CollectiveEpilogueBwdGQAISD_fSG_Li256ELb1ELb0EEENS1_25SingleTileBwdLPTSchedulerILb1ELi80ELb0EEEEEEEEEvNT_6ParamsE)
        /*032c*/ 	.word	0x00000000


	//----- nvinfo : EIATTR_MIN_STACK_SIZE
	.align		4
.L_146:
        /*0330*/ 	.byte	0x04, 0x12
        /*0332*/ 	.short	(.L_148 - .L_147)
	.align		4
.L_147:
        /*0334*/ 	.word	index@(_ZN7cutlass13device_kernelIN5flash11enable_sm90INS1_16FlashAttnBwdSm90INS1_25CollectiveMainloopBwdSm90ILi2ELi1ELi1EN4cute5tupleIJNS5_1CILi1EEES8_S8_EEENS6_IJNS7_ILi64EEENS7_ILi80EEENS7_ILi256EEEEEENS_10bfloat16_tEfNS_4arch4Sm90ELb0ELb0ELb0ELb0ELb0ELb0ELb1ELb1ELi2ELi1ELi1ELi1ELb0EEENS1_21CollectiveEpilogueBwdISD_SE_SG_Li256ELb0ELb1ELi2EEENS1_19SingleTileSchedulerILb0ELb0ELb0ELi80EEEEEEEEEvNT_6ParamsE)
        /*0338*/ 	.word	0x00000000


	//----- nvinfo : EIATTR_MIN_STACK_SIZE
	.align		4
.L_148:
        /*033c*/ 	.byte	0x04, 0x12
        /*033e*/ 	.short	(.L_150 - .L_149)
	.align		4
.L_149:
        /*0340*/ 	.word	index@(_ZN7cutlass13device_kernelIN5flash11enable_sm90INS1_16FlashAttnBwdSm90INS1_25CollectiveMainloopBwdSm90ILi2ELi1ELi1EN4cute5tupleIJNS5_1CILi1EEES8_S8_EEENS6_IJNS7_ILi64EEENS7_ILi80EEENS7_ILi256EEEEEENS_10bfloat16_tEfNS_4arch4Sm90ELb0ELb0ELb0ELb0ELb0ELb0ELb1ELb1ELi2ELi1ELi1ELi1ELb0EEENS1_24CollectiveEpilogueBwdGQAISD_fSG_Li256ELb0ELb0EEENS1_19SingleTileSchedulerILb0ELb0ELb0ELi80EEEEEEEEEvNT_6ParamsE)
        /*0344*/ 	.word	0x00000000


	//----- nvinfo : EIATTR_MIN_STACK_SIZE
	.align		4
.L_150:
        /*0348*/ 	.byte	0x04, 0x12
        /*034a*/ 	.short	(.L_152 - .L_151)
	.align		4
.L_151:
        /*034c*/ 	.word	index@(_ZN7cutlass13device_kernelIN5flash11enable_sm90INS1_16FlashAttnBwdSm90INS1_25CollectiveMainloopBwdSm90ILi2ELi1ELi1EN4cute5tupleIJNS5_1CILi1EEES8_S8_EEENS6_IJNS7_ILi64EEENS7_ILi80EEENS7_ILi256EEEEEENS_10bfloat16_tEfNS_4arch4Sm90ELb0ELb0ELb0ELb1ELb0ELb0ELb1ELb1ELi2ELi1ELi1ELi1ELb0EEENS1_21CollectiveEpilogueBwdISD_SE_SG_Li256ELb1ELb1ELi2EEENS1_19SingleTileSchedulerILb1ELb0ELb0ELi80EEEEEEEEEvNT_6ParamsE)
        /*0350*/ 	.word	0x00000000


	//----- nvinfo : EIATTR_MIN_STACK_SIZE
	.align		4
.L_152:
        /*0354*/ 	.byte	0x04, 0x12
        /*0356*/ 	.short	(.L_154 - .L_153)
	.align		4
.L_153:
        /*0358*/ 	.word	index@(_ZN7cutlass13device_kernelIN5flash11enable_sm90INS1_16FlashAttnBwdSm90INS1_25CollectiveMainloopBwdSm90ILi2ELi1ELi1EN4cute5tupleIJNS5_1CILi1EEES8_S8_EEENS6_IJNS7_ILi64EEENS7_ILi80EEENS7_ILi256EEEEEENS_10bfloat16_tEfNS_4arch4Sm90ELb0ELb0ELb0ELb1ELb0ELb0ELb1ELb1ELi2ELi1ELi1ELi1ELb0EEENS1_24CollectiveEpilogueBwdGQAISD_fSG_Li256ELb1ELb0EEENS1_19SingleTileSchedulerILb1ELb0ELb0ELi80EEEEEEEEEvNT_6ParamsE)
        /*035c*/ 	.word	0x00000000


	//----- nvinfo : EIATTR_MIN_STACK_SIZE
	.align		4
.L_154:
        /*0360*/ 	.byte	0x04, 0x12
        /*0362*/ 	.short	(.L_156 - .L_155)
	.align		4
.L_155:
        /*0364*/ 	.word	index@(_ZN7cutlass13device_kernelIN5flash11enable_sm90INS1_16FlashAttnBwdSm90INS1_25CollectiveMainloopBwdSm90ILi2ELi1ELi1EN4cute5tupleIJNS5_1CILi1EEES8_S8_EEENS6_IJNS7_ILi64EEENS7_ILi80EEENS7_ILi256EEEEEENS_10bfloat16_tEfNS_4arch4Sm90ELb0ELb1ELb0ELb0ELb0ELb0ELb1ELb1ELi2ELi1ELi1ELi1ELb0EEENS1_21CollectiveEpilogueBwdISD_SE_SG_Li256ELb0ELb1ELi2EEENS1_19SingleTileSchedulerILb0ELb0ELb0ELi80EEEEEEEEEvNT_6ParamsE)
        /*0368*/ 	.word	0x00000000


	//----- nvinfo : EIATTR_MIN_STACK_SIZE
	.align		4
.L_156:
        /*036c*/ 	.byte	0x04, 0x12
        /*036e*/ 	.short	(.L_158 - .L_157)
	.align		4
.L_157:
        /*0370*/ 	.word	index@(_ZN7cutlass13device_kernelIN5flash11enable_sm90INS1_16FlashAttnBwdSm90INS1_25CollectiveMainloopBwdSm90ILi2ELi1ELi1EN4cute5tupleIJNS5_1CILi1EEES8_S8_EEENS6_IJNS7_ILi64EEENS7_ILi80EEENS7_ILi256EEEEEENS_10bfloat16_tEfNS_4arch4Sm90ELb0ELb1ELb0ELb0ELb0ELb0ELb1ELb1ELi2ELi1ELi1ELi1ELb0EEENS1_24CollectiveEpilogueBwdGQAISD_fSG_Li256ELb0ELb0EEENS1_19SingleTileSchedulerILb0ELb0ELb0ELi80EEEEEEEEEvNT_6ParamsE)
        /*0374*/ 	.word	0x00000000


	//----- nvinfo : EIATTR_MIN_STACK_SIZE
	.align		4
.L_158:
        /*0378*/ 	.byte	0x04, 0x12
        /*037a*/ 	.short	(.L_160 - .L_159)
	.align		4
.L_159:
        /*037c*/ 	.word	index@(_ZN7cutlass13device_kernelIN5flash11enable_sm90INS1_16FlashAttnBwdSm90INS1_25CollectiveMainloopBwdSm90ILi2ELi1ELi1EN4cute5tupleIJNS5_1CILi1EEES8_S8_EEENS6_IJNS7_ILi64EEENS7_ILi80EEENS7_ILi256EEEEEENS_10bfloat16_tEfNS_4arch4Sm90ELb0ELb1ELb0ELb1ELb0ELb0ELb1ELb1ELi2ELi1ELi1ELi1ELb0EEENS1_21CollectiveEpilogueBwdISD_SE_SG_Li256ELb1ELb1ELi2EEENS1_19SingleTileSchedulerILb1ELb0ELb0ELi80EEEEEEEEEvNT_6ParamsE)
        /*0380*/ 	.word	0x00000000


	//----- nvinfo : EIATTR_MIN_STACK_SIZE
	.align		4
.L_160:
        /*0384*/ 	.byte	0x04, 0x12
        /*0386*/ 	.short	(.L_162 - .L_161)
	.align		4
.L_161:
        /*0388*/ 	.word	index@(_ZN7cutlass13device_kernelIN5flash11enable_sm90INS1_16FlashAttnBwdSm90INS1_25CollectiveMainloopBwdSm90ILi2ELi1ELi1EN4cute5tupleIJNS5_1CILi1EEES8_S8_EEENS6_IJNS7_ILi64EEENS7_ILi80EEENS7_ILi256EEEEEENS_10bfloat16_tEfNS_4arch4Sm90ELb0ELb1ELb0ELb1ELb0ELb0ELb1ELb1ELi2ELi1ELi1ELi1ELb0EEENS1_24CollectiveEpilogueBwdGQAISD_fSG_Li256ELb1ELb0EEENS1_19SingleTileSchedulerILb1ELb0ELb0ELi80EEEEEEEEEvNT_6ParamsE)
        /*038c*/ 	.word	0x00000000


	//----- nvinfo : EIATTR_MIN_STACK_SIZE
	.align		4
.L_162:
        /*0390*/ 	.byte	0x04, 0x12
        /*0392*/ 	.short	(.L_164 - .L_163)
	.align		4
.L_163:
        /*0394*/ 	.word	index@(_ZN7cutlass13device_kernelIN5flash11enable_sm90INS1_16FlashAttnBwdSm90INS1_25CollectiveMainloopBwdSm90ILi2ELi1ELi1EN4cute5tupleIJNS5_1CILi1EEES8_S8_EEENS6_IJNS7_ILi64EEENS7_ILi80EEENS7_ILi256EEEEEENS_10bfloat16_tEfNS_4arch4Sm90ELb1ELb0ELb0ELb0ELb0ELb0ELb1ELb1ELi2ELi1ELi1ELi1ELb0EEENS1_21CollectiveEpilogueBwdISD_SE_SG_Li256ELb0ELb1ELi2EEENS1_25SingleTileBwdLPTSchedulerILb0ELi80ELb0EEEEEEEEEvNT_6ParamsE)
        /*0398*/ 	.word	0x00000000


	//----- nvinfo : EIATTR_MIN_STACK_SIZE
	.align		4
.L_164:
        /*039c*/ 	.byte	0x04, 0x12
        /*039e*/ 	.short	(.L_166 - .L_165)
	.align		4
.L_165:
        /*03a0*/ 	.word	index@(_ZN7cutlass13device_kernelIN5flash11enable_sm90INS1_16FlashAttnBwdSm90INS1_25CollectiveMainloopBwdSm90ILi2ELi1ELi1EN4cute5tupleIJNS5_1CILi1EEES8_S8_EEENS6_IJNS7_ILi64EEENS7_ILi80EEENS7_ILi256EEEEEENS_10bfloat16_tEfNS_4arch4Sm90ELb1ELb0ELb0ELb0ELb0ELb0ELb1ELb1ELi2ELi1ELi1ELi1ELb0EEENS1_24CollectiveEpilogueBwdGQAISD_fSG_Li256ELb0ELb0EEENS1_25SingleTileBwdLPTSchedulerILb0ELi80ELb0EEEEEEEEEvNT_6ParamsE)
        /*03a4*/ 	.word	0x00000000


	//----- nvinfo : EIATTR_MIN_STACK_SIZE
	.align		4
.L_166:
        /*03a8*/ 	.byte	0x04, 0x12
        /*03aa*/ 	.short	(.L_168 - .L_167)
	.align		4
.L_167:
        /*03ac*/ 	.word	index@(_ZN7cutlass13device_kernelIN5flash22FlashAttnBwdPreprocessIN4cute5tupleIJNS3_1CILi64EEENS5_ILi256EEEEEENS_10bfloat16_tEfNS_4arch4Sm90ELb1ELb0EEEEEvNT_6ParamsE)
        /*03b0*/ 	.word	0x00000000


	//----- nvinfo : EIATTR_MIN_STACK_SIZE
	.align		4
.L_168:
        /*03b4*/ 	.byte	0x04, 0x12
        /*03b6*/ 	.short	(.L_170 - .L_169)
	.align		4
.L_169:
        /*03b8*/ 	.word	index@(_ZN7cutlass13device_kernelIN5flash11enable_sm90INS1_16FlashAttnBwdSm90INS1_25CollectiveMainloopBwdSm90ILi2ELi1ELi1EN4cute5tupleIJNS5_1CILi1EEES8_S8_EEENS6_IJNS7_ILi64EEENS7_ILi80EEENS7_ILi256EEEEEENS_10bfloat16_tEfNS_4arch4Sm90ELb1ELb0ELb0ELb1ELb0ELb0ELb1ELb1ELi2ELi1ELi1ELi1ELb0EEENS1_21CollectiveEpilogueBwdISD_SE_SG_Li256ELb1ELb1ELi2EEENS1_25SingleTileBwdLPTSchedulerILb1ELi80ELb0EEEEEEEEEvNT_6ParamsE)
        /*03bc*/ 	.word	0x00000000


	//----- nvinfo : EIATTR_MIN_STACK_SIZE
	.align		4
.L_170:
        /*03c0*/ 	.byte	0x04, 0x12
        /*03c2*/ 	.short	(.L_172 - .L_171)
	.align		4
.L_171:
        /*03c4*/ 	.word	index@(_ZN7cutlass13device_kernelIN5flash32FlashAttnBwdPostprocessConvertdQIN4cute5tupleIJNS3_1CILi80EEENS5_ILi256EEEEEENS_10bfloat16_tEfNS_4arch4Sm90ELi256ENS3_8TiledMMAINS3_8MMA_AtomIJNS3_4SM904GMMA27MMA_64x16x16_F32BF16BF16_SSILNSF_5MajorE1ELSH_1ELNSF_7ScaleInE1ELSI_1EEEEEENS3_6LayoutINS4_IJNS5_ILi2EEENS5_ILi1EEESN_EEENS4_IJSN_NS5_ILi0EEESP_EEEEENS4_IJNS3_10UnderscoreESS_SS_EEEEELb1EEEEEvNT_6ParamsE)
        /*03c8*/ 	.word	0x00000000


	//----- nvinfo : EIATTR_MIN_STACK_SIZE
	.align		4
.L_172:
        /*03cc*/ 	.byte	0x04, 0x12
        /*03ce*/ 	.short	(.L_174 - .L_173)
	.align		4
.L_173:
        /*03d0*/ 	.word	index@(_ZN7cutlass13device_kernelIN5flash32FlashAttnBwdPostprocessConvertdQIN4cute5tupleIJNS3_1CILi64EEENS5_ILi256EEEEEENS_10bfloat16_tEfNS_4arch4Sm90ELi256ENS3_8TiledMMAINS3_8MMA_AtomIJNS3_4SM904GMMA27MMA_64x64x16_F32BF16BF16_SSILNSF_5MajorE1ELSH_0ELNSF_7ScaleInE1ELSI_1EEEEEENS3_6LayoutINS4_IJNS5_ILi2EEENS5_ILi1EEESN_EEENS4_IJSN_NS5_ILi0EEESP_EEEEENS4_IJNS3_10UnderscoreESS_SS_EEEEELb1EEEEEvNT_6ParamsE)
        /*03d4*/ 	.word	0x00000000


	//----- nvinfo : EIATTR_MIN_STACK_SIZE
	.align		4
.L_174:
        /*03d8*/ 	.byte	0x04, 0x12
        /*03da*/ 	.short	(.L_176 - .L_175)
	.align		4
.L_175:
        /*03dc*/ 	.word	index@(_ZN7cutlass13device_kernelIN5flash11enable_sm90INS1_16FlashAttnBwdSm90INS1_25CollectiveMainloopBwdSm90ILi2ELi1ELi1EN4cute5tupleIJNS5_1CILi1EEES8_S8_EEENS6_IJNS7_ILi64EEENS7_ILi80EEENS7_ILi256EEEEEENS_10bfloat16_tEfNS_4arch4Sm90ELb1ELb0ELb0ELb1ELb0ELb0ELb1ELb1ELi2ELi1ELi1ELi1ELb0EEENS1_24CollectiveEpilogueBwdGQAISD_fSG_Li256ELb1ELb0EEENS1_25SingleTileBwdLPTSchedulerILb1ELi80ELb0EEEEEEEEEvNT_6ParamsE)
        /*03e0*/ 	.word	0x00000000


	//----- nvinfo : EIATTR_MIN_STACK_SIZE
	.align		4
.L_176:
        /*03e4*/ 	.byte	0x04, 0x12
        /*03e6*/ 	.short	(.L_178 - .L_177)
	.align		4
.L_177:
        /*03e8*/ 	.word	index@(_ZN7cutlass13device_kernelIN5flash22FlashAttnBwdPreprocessIN4cute5tupleIJNS3_1CILi64EEENS5_ILi256EEEEEENS_10bfloat16_tEfNS_4arch4Sm90ELb1ELb1EEEEEvNT_6ParamsE)
        /*03ec*/ 	.word	0x00000000
.L_178:


//--------------------- .nv.compat                --------------------------
	.section	.nv.compat,"",@"SHT_CUDA_COMPAT_INFO"
	.align	4
        /*0000*/ 	.byte	0x02, 0x09, 0x01, 0x00, 0x02, 0x02, 0x02, 0x00, 0x02, 0x05, 0x05, 0x00, 0x03, 0x07, 0x01, 0x01
        /*0010*/ 	.byte	0x02, 0x03, 0x00, 0x00, 0x02, 0x06, 0x01, 0x00, 0x04, 0x0b, 0x08, 0x00, 0x01, 0x00, 0x00, 0x00
        /*0020*/ 	.byte	0x00, 0x00, 0x00, 0x00


//--------------------- .nv.info._ZN7cutlass13device_kernelIN5flash11enable_sm90INS1_16FlashAttnBwdSm90INS1_25CollectiveMainloopBwdSm90ILi2ELi1ELi1EN4cute5tupleIJNS5_1CILi1EEES8_S8_EEENS6_IJNS7_ILi64EEENS7_ILi80EEENS7_ILi256EEEEEENS_10bfloat16_tEfNS_4arch4Sm90ELb0ELb0ELb1ELb0ELb0ELb0ELb1ELb1ELi2ELi1ELi1ELi1ELb0EEENS1_21CollectiveEpilogueBwdISD_SE_SG_Li256ELb0ELb1ELi2EEENS1_19SingleTileSchedulerILb0ELb0ELb0ELi80EEEEEEEEEvNT_6ParamsE --------------------------
	.section	.nv.info._ZN7cutlass13device_kernelIN5flash11enable_sm90INS1_16FlashAttnBwdSm90INS1_25CollectiveMainloopBwdSm90ILi2ELi1ELi1EN4cute5tupleIJNS5_1CILi1EEES8_S8_EEENS6_IJNS7_ILi64EEENS7_ILi80EEENS7_ILi256EEEEEENS_10bfloat16_tEfNS_4arch4Sm90ELb0ELb0ELb1ELb0ELb0ELb0ELb1ELb1ELi2ELi1ELi1ELi1ELb0EEENS1_21CollectiveEpilogueBwdISD_SE_SG_Li256ELb0ELb1ELi2EEENS1_19SingleTileSchedulerILb0ELb0ELb0ELi80EEEEEEEEEvNT_6ParamsE,"",@"SHT_CUDA_INFO"
	.sectionflags	@""
	.align	4


	//----- nvinfo : EIATTR_CUDA_API_VERSION
	.align		4
        /*0000*/ 	.byte	0x04, 0x37
        /*0002*/ 	.short	(.L_180 - .L_179)
.L_179:
        /*0004*/ 	.word	0x00000082


	//----- nvinfo : EIATTR_KPARAM_INFO
	.align		4
.L_180:
        /*0008*/ 	.byte	0x04, 0x17
        /*000a*/ 	.short	(.L_182 - .L_181)
.L_181:
        /*000c*/ 	.word	0x00000000
        /*0010*/ 	.short	0x0000
        /*0012*/ 	.short	0x0000
        /*0014*/ 	.byte	0x00, 0xf0, 0x01, 0x24


	//----- nvinfo : EIATTR_SPARSE_MMA_MASK
	.align		4
.L_182:
        /*0018*/ 	.byte	0x03, 0x50
        /*001a*/ 	.short	0x0000


	//----- nvinfo : EIATTR_MAXREG_COUNT
	.align		4
        /*001c*/ 	.byte	0x03, 0x1b
        /*001e*/ 	.short	0x00a8


	//----- nvinfo : EIATTR_MERCURY_ISA_VERSION
	.align		4
        /*0020*/ 	.byte	0x03, 0x5f
        /*0022*/ 	.short	0x0101


	//----- nvinfo : EIATTR_VRC_CTA_INIT_COUNT
	.align		4
        /*0024*/ 	.byte	0x02, 0x4a
	.zero		1
	.zero		1


	//----- nvinfo : EIATTR_EXIT_INSTR_OFFSETS
	.align		4
        /*0028*/ 	.byte	0x04, 0x1c
        /*002a*/ 	.short	(.L_184 - .L_183)


	//   ....[0]....
.L_183:
        /*002c*/ 	.word	0x00000010


	//----- nvinfo : EIATTR_MAX_THREADS
	.align		4
.L_184:
        /*0030*/ 	.byte	0x04, 0x05
        /*0032*/ 	.short	(.L_186 - .L_185)
.L_185:
        /*0034*/ 	.word	0x00000180
        /*0038*/ 	.word	0x00000001
        /*003c*/ 	.word	0x00000001


	//----- nvinfo : EIATTR_CBANK_PARAM_SIZE
	.align		4
.L_186:
        /*0040*/ 	.byte	0x03, 0x19
        /*0042*/ 	.short	0x0900


	//----- nvinfo : EIATTR_PARAM_CBANK
	.align		4
        /*0044*/ 	.byte	0x04, 0x0a
        /*0046*/ 	.short	(.L_188 - .L_187)
	.align		4
.L_187:
        /*0048*/ 	.word	index@(.nv.constant0._ZN7cutlass13device_kernelIN5flash11enable_sm90INS1_16FlashAttnBwdSm90INS1_25CollectiveMainloopBwdSm90ILi2ELi1ELi1EN4cute5tupleIJNS5_1CILi1EEES8_S8_EEENS6_IJNS7_ILi64EEENS7_ILi80EEENS7_ILi256EEEEEENS_10bfloat16_tEfNS_4arch4Sm90ELb0ELb0ELb1ELb0ELb0ELb0ELb1ELb1ELi2ELi1ELi1ELi1ELb0EEENS1_21CollectiveEpilogueBwdISD_SE_SG_Li256ELb0ELb1ELi2EEENS1_19SingleTileSchedulerILb0ELb0ELb0ELi80EEEEEEEEEvNT_6ParamsE)
        /*004c*/ 	.short	0x0380
        /*004e*/ 	.short	0x0900


	//----- nvinfo : EIATTR_SW_WAR
	.align		4
.L_188:
        /*0050*/ 	.byte	0x04, 0x36
        /*0052*/ 	.short	(.L_190 - .L_189)
.L_189:
        /*0054*/ 	.word	0x00000008
.L_190:


//--------------------- .nv.info._ZN7cutlass13device_kernelIN5flash11enable_sm90INS1_16FlashAttnBwdSm90INS1_25CollectiveMainloopBwdSm90ILi2ELi1ELi1EN4cute5tupleIJNS5_1CILi1EEES8_S8_EEENS6_IJNS7_ILi64EEENS7_ILi80EEENS7_ILi256EEEEEENS_10bfloat16_tEfNS_4arch4Sm90ELb0ELb0ELb1ELb0ELb0ELb0ELb1ELb1ELi2ELi1ELi1ELi1ELb0EEENS1_24CollectiveEpilogueBwdGQAISD_fSG_Li256ELb0ELb0EEENS1_19SingleTileSchedulerILb0ELb0ELb0ELi80EEEEEEEEEvNT_6ParamsE --------------------------
	.section	.nv.info._ZN7cutlass13device_kernelIN5flash11enable_sm90INS1_16FlashAttnBwdSm90INS1_25CollectiveMainloopBwdSm90ILi2ELi1ELi1EN4cute5tupleIJNS5_1CILi1EEES8_S8_EEENS6_IJNS7_ILi64EEENS7_ILi80EEENS7_ILi256EEEEEENS_10bfloat16_tEfNS_4arch4Sm90ELb0ELb0ELb1ELb0ELb0ELb0ELb1ELb1ELi2ELi1ELi1ELi1ELb0EEENS1_24CollectiveEpilogueBwdGQAISD_fSG_Li256ELb0ELb0EEENS1_19SingleTileSchedulerILb0ELb0ELb0ELi80EEEEEEEEEvNT_6ParamsE,"",@"SHT_CUDA_INFO"
	.sectionflags	@""
	.align	4


	//----- nvinfo : EIATTR_CUDA_API_VERSION
	.align		4
        /*0000*/ 	.byte	0x04, 0x37
        /*0002*/ 	.short	(.L_192 - .L_191)
.L_191:
        /*0004*/ 	.word	0x00000082


	//----- nvinfo : EIATTR_KPARAM_INFO
	.align		4
.L_192:
        /*0008*/ 	.byte	0x04, 0x17
        /*000a*/ 	.short	(.L_194 - .L_193)
.L_193:
        /*000c*/ 	.word	0x00000000
        /*0010*/ 	.short	0x0000
        /*0012*/ 	.short	0x0000
        /*0014*/ 	.byte	0x00, 0xf0, 0x01, 0x1a


	//----- nvinfo : EIATTR_SPARSE_MMA_MASK
	.align		4
.L_194:
        /*0018*/ 	.byte	0x03, 0x50
        /*001a*/ 	.short	0x0000


	//----- nvinfo : EIATTR_MAXREG_COUNT
	.align		4
        /*001c*/ 	.byte	0x03, 0x1b
        /*001e*/ 	.short	0x00a8


	//----- nvinfo : EIATTR_MERCURY_ISA_VERSION
	.align		4
        /*0020*/ 	.byte	0x03, 0x5f
        /*0022*/ 	.short	0x0101


	//----- nvinfo : EIATTR_VRC_CTA_INIT_COUNT
	.align		4
        /*0024*/ 	.byte	0x02, 0x4a
	.zero		1
	.zero		1


	//----- nvinfo : EIATTR_EXIT_INSTR_OFFSETS
	.align		4
        /*0028*/ 	.byte	0x04, 0x1c
        /*002a*/ 	.short	(.L_196 - .L_195)


	//   ....[0]....
.L_195:
        /*002c*/ 	.word	0x00000010


	//----- nvinfo : EIATTR_MAX_THREADS
	.align		4
.L_196:
        /*0030*/ 	.byte	0x04, 0x05
        /*0032*/ 	.short	(.L_198 - .L_197)
.L_197:
        /*0034*/ 	.word	0x00000180
        /*0038*/ 	.word	0x00000001
        /*003c*/ 	.word	0x00000001


	//----- nvinfo : EIATTR_CBANK_PARAM_SIZE
	.align		4
.L_198:
        /*0040*/ 	.byte	0x03, 0x19
        /*0042*/ 	.short	0x0680


	//----- nvinfo : EIATTR_PARAM_CBANK
	.align		4
        /*0044*/ 	.byte	0x04, 0x0a
        /*0046*/ 	.short	(.L_200 - .L_199)
	.align		4
.L_199:
        /*0048*/ 	.word	index@(.nv.constant0._ZN7cutlass13device_kernelIN5flash11enable_sm90INS1_16FlashAttnBwdSm90INS1_25CollectiveMainloopBwdSm90ILi2ELi1ELi1EN4cute5tupleIJNS5_1CILi1EEES8_S8_EEENS6_IJNS7_ILi64EEENS7_ILi80EEENS7_ILi256EEEEEENS_10bfloat16_tEfNS_4arch4Sm90ELb0ELb0ELb1ELb0ELb0ELb0ELb1ELb1ELi2ELi1ELi1ELi1ELb0EEENS1_24CollectiveEpilogueBwdGQAISD_fSG_Li256ELb0ELb0EEENS1_19SingleTileSchedulerILb0ELb0ELb0ELi80EEEEEEEEEvNT_6ParamsE)
        /*004c*/ 	.short	0x0380
        /*004e*/ 	.short	0x0680


	//----- nvinfo : EIATTR_SW_WAR
	.align		4
.L_200:
        /*0050*/ 	.byte	0x04, 0x36
        /*0052*/ 	.short	(.L_202 - .L_201)
.L_201:
        /*0054*/ 	.word	0x00000008
.L_202:


//--------------------- .nv.info._ZN7cutlass13device_kernelIN5flash11enable_sm90INS1_16FlashAttnBwdSm90INS1_25CollectiveMainloopBwdSm90ILi2ELi1ELi1EN4cute5tupleIJNS5_1CILi1EEES8_S8_EEENS6_IJNS7_ILi64EEENS7_ILi80EEENS7_ILi256EEEEEENS_10bfloat16_tEfNS_4arch4Sm90ELb0ELb0ELb1ELb1ELb0ELb0ELb1ELb1ELi2ELi1ELi1ELi1ELb0EEENS1_21CollectiveEpilogueBwdISD_SE_SG_Li256ELb1ELb1ELi2EEENS1_19SingleTileSchedulerILb1ELb0ELb0ELi80EEEEEEEEEvNT_6ParamsE --------------------------
	.section	.nv.info._ZN7cutlass13device_kernelIN5flash11enable_sm90INS1_16FlashAttnBwdSm90INS1_25CollectiveMainloopBwdSm90ILi2ELi1ELi1EN4cute5tupleIJNS5_1CILi1EEES8_S8_EEENS6_IJNS7_ILi64EEENS7_ILi80EEENS7_ILi256EEEEEENS_10bfloat16_tEfNS_4arch4Sm90ELb0ELb0ELb1ELb1ELb0ELb0ELb1ELb1ELi2ELi1ELi1ELi1ELb0EEENS1_21CollectiveEpilogueBwdISD_SE_SG_Li256ELb1ELb1ELi2EEENS1_19SingleTileSchedulerILb1ELb0ELb0ELi80EEEEEEEEEvNT_6ParamsE,"",@"SHT_CUDA_INFO"
	.sectionflags	@""
	.align	4


	//----- nvinfo : EIATTR_CUDA_API_VERSION
	.align		4
        /*0000*/ 	.byte	0x04, 0x37
        /*0002*/ 	.short	(.L_204 - .L_203)
.L_203:
        /*0004*/ 	.word	0x00000082


	//----- nvinfo : EIATTR_KPARAM_INFO
	.align		4
.L_204:
        /*0008*/ 	.byte	0x04, 0x17
        /*000a*/ 	.short	(.L_206 - .L_205)
.L_205:
        /*000c*/ 	.word	0x00000000
        /*0010*/ 	.short	0x0000
        /*0012*/ 	.short	0x0000
        /*0014*/ 	.byte	0x00, 0xf0, 0x01, 0x1a


	//----- nvinfo : EIATTR_SPARSE_MMA_MASK
	.align		4
.L_206:
        /*0018*/ 	.byte	0x03, 0x50
        /*001a*/ 	.short	0x0000


	//----- nvinfo : EIATTR_MAXREG_COUNT
	.align		4
        /*001c*/ 	.byte	0x03, 0x1b
        /*001e*/ 	.short	0x00a8


	//----- nvinfo : EIATTR_MERCURY_ISA_VERSION
	.align		4
        /*0020*/ 	.byte	0x03, 0x5f
        /*0022*/ 	.short	0x0101


	//----- nvinfo : EIATTR_VRC_CTA_INIT_COUNT
	.align		4
        /*0024*/ 	.byte	0x02, 0x4a
	.zero		1
	.zero		1


	//----- nvinfo : EIATTR_EXIT_INSTR_OFFSETS
	.align		4
        /*0028*/ 	.byte	0x04, 0x1c
        /*002a*/ 	.short	(.L_208 - .L_207)


	//   ....[0]....
.L_207:
        /*002c*/ 	.word	0x00000010


	//----- nvinfo : EIATTR_MAX_THREADS
	.align		4
.L_208:
        /*0030*/ 	.byte	0x04, 0x05
        /*0032*/ 	.short	(.L_210 - .L_209)
.L_209:
        /*0034*/ 	.word	0x00000180
        /*0038*/ 	.word	0x00000001
        /*003c*/ 	.word	0x00000001


	//----- nvinfo : EIATTR_CBANK_PARAM_SIZE
	.align		4
.L_210:
        /*0040*/ 	.byte	0x03, 0x19
        /*0042*/ 	.short	0x0680


	//----- nvinfo : EIATTR_PARAM_CBANK
	.align		4
        /*0044*/ 	.byte	0x04, 0x0a
        /*0046*/ 	.short	(.L_212 - .L_211)
	.align		4
.L_211:
        /*0048*/ 	.word	index@(.nv.constant0._ZN7cutlass13device_kernelIN5flash11enable_sm90INS1_16FlashAttnBwdSm90INS1_25CollectiveMainloopBwdSm90ILi2ELi1ELi1EN4cute5tupleIJNS5_1CILi1EEES8_S8_EEENS6_IJNS7_ILi64EEENS7_ILi80EEENS7_ILi256EEEEEENS_10bfloat16_tEfNS_4arch4Sm90ELb0ELb0ELb1ELb1ELb0ELb0ELb1ELb1ELi2ELi1ELi1ELi1ELb0EEENS1_21CollectiveEpilogueBwdISD_SE_SG_Li256ELb1ELb1ELi2EEENS1_19SingleTileSchedulerILb1ELb0ELb0ELi80EEEEEEEEEvNT_6ParamsE)
        /*004c*/ 	.short	0x0380
        /*004e*/ 	.short	0x0680


	//----- nvinfo : EIATTR_SW_WAR
	.align		4
.L_212:
        /*0050*/ 	.byte	0x04, 0x36
        /*0052*/ 	.short	(.L_214 - .L_213)
.L_213:
        /*0054*/ 	.word	0x00000008
.L_214:


//--------------------- .nv.info._ZN7cutlass13device_kernelIN5flash11enable_sm90INS1_16FlashAttnBwdSm90INS1_25CollectiveMainloopBwdSm90ILi2ELi1ELi1EN4cute5tupleIJNS5_1CILi1EEES8_S8_EEENS6_IJNS7_ILi64EEENS7_ILi80EEENS7_ILi256EEEEEENS_10bfloat16_tEfNS_4arch4Sm90ELb0ELb0ELb1ELb1ELb0ELb0ELb1ELb1ELi2ELi1ELi1ELi1ELb0EEENS1_24CollectiveEpilogueBwdGQAISD_fSG_Li256ELb1ELb0EEENS1_19SingleTileSchedulerILb1ELb0ELb0ELi80EEEEEEEEEvNT_6ParamsE --------------------------
	.section	.nv.info._ZN7cutlass13device_kernelIN5flash11enable_sm90INS1_16FlashAttnBwdSm90INS1_25CollectiveMainloopBwdSm90ILi2ELi1ELi1EN4cute5tupleIJNS5_1CILi1EEES8_S8_EEENS6_IJNS7_ILi64EEENS7_ILi80EEENS7_ILi256EEEEEENS_10bfloat16_tEfNS_4arch4Sm90ELb0ELb0ELb1ELb1ELb0ELb0ELb1ELb1ELi2ELi1ELi1ELi1ELb0EEENS1_24CollectiveEpilogueBwdGQAISD_fSG_Li256ELb1ELb0EEENS1_19SingleTileSchedulerILb1ELb0ELb0ELi80EEEEEEEEEvNT_6ParamsE,"",@"SHT_CUDA_INFO"
	.sectionflags	@""
	.align	4


	//----- nvinfo : EIATTR_CUDA_API_VERSION
	.align		4
        /*0000*/ 	.byte	0x04, 0x37
        /*0002*/ 	.short	(.L_216 - .L_215)
.L_215:
        /*0004*/ 	.word	0x00000082


	//----- nvinfo : EIATTR_KPARAM_INFO
	.align		4
.L_216:
        /*0008*/ 	.byte	0x04, 0x17
        /*000a*/ 	.short	(.L_218 - .L_217)
.L_217:
        /*000c*/ 	.word	0x00000000
        /*0010*/ 	.short	0x0000
        /*0012*/ 	.short	0x0000
        /*0014*/ 	.byte	0x00, 0xf0, 0x01, 0x1a


	//----- nvinfo : EIATTR_SPARSE_MMA_MASK
	.align		4
.L_218:
        /*0018*/ 	.byte	0x03, 0x50
        /*001a*/ 	.short	0x0000


	//----- nvinfo : EIATTR_MAXREG_COUNT
	.align		4
        /*001c*/ 	.byte	0x03, 0x1b
        /*001e*/ 	.short	0x00a8


	//----- nvinfo : EIATTR_MERCURY_ISA_VERSION
	.align		4
        /*0020*/ 	.byte	0x03, 0x5f
        /*0022*/ 	.short	0x0101


	//----- nvinfo : EIATTR_VRC_CTA_INIT_COUNT
	.align		4
        /*0024*/ 	.byte	0x02, 0x4a
	.zero		1
	.zero		1


	//----- nvinfo : EIATTR_EXIT_INSTR_OFFSETS
	.align		4
        /*0028*/ 	.byte	0x04, 0x1c
        /*002a*/ 	.short	(.L_220 - .L_219)


	//   ....[0]....
.L_219:
        /*002c*/ 	.word	0x00000010


	//----- nvinfo : EIATTR_MAX_THREADS
	.align		4
.L_220:
        /*0030*/ 	.byte	0x04, 0x05
        /*0032*/ 	.short	(.L_222 - .L_221)
.L_221:
        /*0034*/ 	.word	0x00000180
        /*0038*/ 	.word	0x00000001
        /*003c*/ 	.word	0x00000001


	//----- nvinfo : EIATTR_CBANK_PARAM_SIZE
	.align		4
.L_222:
        /*0040*/ 	.byte	0x03, 0x19
        /*0042*/ 	.short	0x0680


	//----- nvinfo : EIATTR_PARAM_CBANK
	.align		4
        /*0044*/ 	.byte	0x04, 0x0a
        /*0046*/ 	.short	(.L_224 - .L_223)
	.align		4
.L_223:
        /*0048*/ 	.word	index@(.nv.constant0._ZN7cutlass13device_kernelIN5flash11enable_sm90INS1_16FlashAttnBwdSm90INS1_25CollectiveMainloopBwdSm90ILi2ELi1ELi1EN4cute5tupleIJNS5_1CILi1EEES8_S8_EEENS6_IJNS7_ILi64EEENS7_ILi80EEENS7_ILi256EEEEEENS_10bfloat16_tEfNS_4arch4Sm90ELb0ELb0ELb1ELb1ELb0ELb0ELb1ELb1ELi2ELi1ELi1ELi1ELb0EEENS1_24CollectiveEpilogueBwdGQAISD_fSG_Li256ELb1ELb0EEENS1_19SingleTileSchedulerILb1ELb0ELb0ELi80EEEEEEEEEvNT_6ParamsE)
        /*004c*/ 	.short	0x0380
        /*004e*/ 	.short	0x0680


	//----- nvinfo : EIATTR_SW_WAR
	.align		4
.L_224:
        /*0050*/ 	.byte	0x04, 0x36
        /*0052*/ 	.short	(.L_226 - .L_225)
.L_225:
        /*0054*/ 	.word	0x00000008
.L_226:


//--------------------- .nv.info._ZN7cutlass13device_kernelIN5flash11enable_sm90INS1_16FlashAttnBwdSm90INS1_25CollectiveMainloopBwdSm90ILi2ELi1ELi1EN4cute5tupleIJNS5_1CILi1EEES8_S8_EEENS6_IJNS7_ILi64EEENS7_ILi80EEENS7_ILi256EEEEEENS_10bfloat16_tEfNS_4arch4Sm90ELb0ELb1ELb1ELb0ELb0ELb0ELb1ELb1ELi2ELi1ELi1ELi1ELb0EEENS1_21CollectiveEpilogueBwdISD_SE_SG_Li256ELb0ELb1ELi2EEENS1_19SingleTileSchedulerILb0ELb0ELb0ELi80EEEEEEEEEvNT_6ParamsE --------------------------
	.section	.nv.info._ZN7cutlass13device_kernelIN5flash11enable_sm90INS1_16FlashAttnBwdSm90INS1_25CollectiveMainloopBwdSm90ILi2ELi1ELi1EN4cute5tupleIJNS5_1CILi1EEES8_S8_EEENS6_IJNS7_ILi64EEENS7_ILi80EEENS7_ILi256EEEEEENS_10bfloat16_tEfNS_4arch4Sm90ELb0ELb1ELb1ELb0ELb0ELb0ELb1ELb1ELi2ELi1ELi1ELi1ELb0EEENS1_21CollectiveEpilogueBwdISD_SE_SG_Li256ELb0ELb1ELi2EEENS1_19SingleTileSchedulerILb0ELb0ELb0ELi80EEEEEEEEEvNT_6ParamsE,"",@"SHT_CUDA_INFO"
	.sectionflags	@""
	.align	4


	//----- nvinfo : EIATTR_CUDA_API_VERSION
	.align		4
        /*0000*/ 	.byte	0x04, 0x37
        /*0002*/ 	.short	(.L_228 - .L_227)
.L_227:
        /*0004*/ 	.word	0x00000082


	//----- nvinfo : EIATTR_KPARAM_INFO
	.align		4
.L_228:
        /*0008*/ 	.byte	0x04, 0x17
        /*000a*/ 	.short	(.L_230 - .L_229)
.L_229:
        /*000c*/ 	.word	0x00000000
        /*0010*/ 	.short	0x0000
        /*0012*/ 	.short	0x0000
        /*0014*/ 	.byte	0x00, 0xf0, 0x01, 0x24


	//----- nvinfo : EIATTR_SPARSE_MMA_MASK
	.align		4
.L_230:
        /*0018*/ 	.byte	0x03, 0x50
        /*001a*/ 	.short	0x0000


	//----- nvinfo : EIATTR_MAXREG_COUNT
	.align		4
        /*001c*/ 	.byte	0x03, 0x1b
        /*001e*/ 	.short	0x00a8


	//----- nvinfo : EIATTR_MERCURY_ISA_VERSION
	.align		4
        /*0020*/ 	.byte	0x03, 0x5f
        /*0022*/ 	.short	0x0101


	//----- nvinfo : EIATTR_VRC_CTA_INIT_COUNT
	.align		4
        /*0024*/ 	.byte	0x02, 0x4a
	.zero		1
	.zero		1


	//----- nvinfo : EIATTR_EXIT_INSTR_OFFSETS
	.align		4
        /*0028*/ 	.byte	0x04, 0x1c
        /*002a*/ 	.short	(.L_232 - .L_231)


	//   ....[0]....
.L_231:
        /*002c*/ 	.word	0x00000010


	//----- nvinfo : EIATTR_MAX_THREADS
	.align		4
.L_232:
        /*0030*/ 	.byte	0x04, 0x05
        /*0032*/ 	.short	(.L_234 - .L_233)
.L_233:
        /*0034*/ 	.word	0x00000180
        /*0038*/ 	.word	0x00000001
        /*003c*/ 	.word	0x00000001


	//----- nvinfo : EIATTR_CBANK_PARAM_SIZE
	.align		4
.L_234:
        /*0040*/ 	.byte	0x03, 0x19
        /*0042*/ 	.short	0x0900


	//----- nvinfo : EIATTR_PARAM_CBANK
	.align		4
        /*0044*/ 	.byte	0x04, 0x0a
        /*0046*/ 	.short	(.L_236 - .L_235)
	.align		4
.L_235:
        /*0048*/ 	.word	index@(.nv.constant0._ZN7cutlass13device_kernelIN5flash11enable_sm90INS1_16FlashAttnBwdSm90INS1_25CollectiveMainloopBwdSm90ILi2ELi1ELi1EN4cute5tupleIJNS5_1CILi1EEES8_S8_EEENS6_IJNS7_ILi64EEENS7_ILi80EEENS7_ILi256EEEEEENS_10bfloat16_tEfNS_4arch4Sm90ELb0ELb1ELb1ELb0ELb0ELb0ELb1ELb1ELi2ELi1ELi1ELi1ELb0EEENS1_21CollectiveEpilogueBwdISD_SE_SG_Li256ELb0ELb1ELi2EEENS1_19SingleTileSchedulerILb0ELb0ELb0ELi80EEEEEEEEEvNT_6ParamsE)
        /*004c*/ 	.short	0x0380
        /*004e*/ 	.short	0x0900


	//----- nvinfo : EIATTR_SW_WAR
	.align		4
.L_236:
        /*0050*/ 	.byte	0x04, 0x36
        /*0052*/ 	.short	(.L_238 - .L_237)
.L_237:
        /*0054*/ 	.word	0x00000008
.L_238:


//--------------------- .nv.info._ZN7cutlass13device_kernelIN5flash11enable_sm90INS1_16FlashAttnBwdSm90INS1_25CollectiveMainloopBwdSm90ILi2ELi1ELi1EN4cute5tupleIJNS5_1CILi1EEES8_S8_EEENS6_IJNS7_ILi64EEENS7_ILi80EEENS7_ILi256EEEEEENS_10bfloat16_tEfNS_4arch4Sm90ELb0ELb1ELb1ELb0ELb0ELb0ELb1ELb1ELi2ELi1ELi1ELi1ELb0EEENS1_24CollectiveEpilogueBwdGQAISD_fSG_Li256ELb0ELb0EEENS1_19SingleTileSchedulerILb0ELb0ELb0ELi80EEEEEEEEEvNT_6ParamsE --------------------------
	.section	.nv.info._ZN7cutlass13device_kernelIN5flash11enable_sm90INS1_16FlashAttnBwdSm90INS1_25CollectiveMainloopBwdSm90ILi2ELi1ELi1EN4cute5tupleIJNS5_1CILi1EEES8_S8_EEENS6_IJNS7_ILi64EEENS7_ILi80EEENS7_ILi256EEEEEENS_10bfloat16_tEfNS_4arch4Sm90ELb0ELb1ELb1ELb0ELb0ELb0ELb1ELb1ELi2ELi1ELi1ELi1ELb0EEENS1_24CollectiveEpilogueBwdGQAISD_fSG_Li256ELb0ELb0EEENS1_19SingleTileSchedulerILb0ELb0ELb0ELi80EEEEEEEEEvNT_6ParamsE,"",@"SHT_CUDA_INFO"
	.sectionflags	@""
	.align	4


	//----- nvinfo : EIATTR_CUDA_API_VERSION
	.align		4
        /*0000*/ 	.byte	0x04, 0x37
        /*0002*/ 	.short	(.L_240 - .L_239)
.L_239:
        /*0004*/ 	.word	0x00000082


	//----- nvinfo : EIATTR_KPARAM_INFO
	.align		4
.L_240:
        /*0008*/ 	.byte	0x04, 0x17
        /*000a*/ 	.short	(.L_242 - .L_241)
.L_241:
        /*000c*/ 	.word	0x00000000
        /*0010*/ 	.short	0x0000
        /*0012*/ 	.short	0x0000
        /*0014*/ 	.byte	0x00, 0xf0, 0x01, 0x1a


	//----- nvinfo : EIATTR_SPARSE_MMA_MASK
	.align		4
.L_242:
        /*0018*/ 	.byte	0x03, 0x50
        /*001a*/ 	.short	0x0000


	//----- nvinfo : EIATTR_MAXREG_COUNT
	.align		4
        /*001c*/ 	.byte	0x03, 0x1b
        /*001e*/ 	.short	0x00a8


	//----- nvinfo : EIATTR_MERCURY_ISA_VERSION
	.align		4
        /*0020*/ 	.byte	0x03, 0x5f
        /*0022*/ 	.short	0x0101


	//----- nvinfo : EIATTR_VRC_CTA_INIT_COUNT
	.align		4
        /*0024*/ 	.byte	0x02, 0x4a
	.zero		1
	.zero		1


	//----- nvinfo : EIATTR_EXIT_INSTR_OFFSETS
	.align		4
        /*0028*/ 	.byte	0x04, 0x1c
        /*002a*/ 	.short	(.L_244 - .L_243)


	//   ....[0]....
.L_243:
        /*002c*/ 	.word	0x00000010


	//----- nvinfo : EIATTR_MAX_THREADS
	.align		4
.L_244:
        /*0030*/ 	.byte	0x04, 0x05
        /*0032*/ 	.short	(.L_246 - .L_245)
.L_245:
        /*0034*/ 	.word	0x00000180
        /*0038*/ 	.word	0x00000001
        /*003c*/ 	.word	0x00000001


	//----- nvinfo : EIATTR_CBANK_PARAM_SIZE
	.align		4
.L_246:
        /*0040*/ 	.byte	0x03, 0x19
        /*0042*/ 	.short	0x0680


	//----- nvinfo : EIATTR_PARAM_CBANK
	.align		4
        /*0044*/ 	.byte	0x04, 0x0a
        /*0046*/ 	.short	(.L_248 - .L_247)
	.align		4
.L_247:
        /*0048*/ 	.word	index@(.nv.constant0._ZN7cutlass13device_kernelIN5flash11enable_sm90INS1_16FlashAttnBwdSm90INS1_25CollectiveMainloopBwdSm90ILi2ELi1ELi1EN4cute5tupleIJNS5_1CILi1EEES8_S8_EEENS6_IJNS7_ILi64EEENS7_ILi80EEENS7_ILi256EEEEEENS_10bfloat16_tEfNS_4arch4Sm90ELb0ELb1ELb1ELb0ELb0ELb0ELb1ELb1ELi2ELi1ELi1ELi1ELb0EEENS1_24CollectiveEpilogueBwdGQAISD_fSG_Li256ELb0ELb0EEENS1_19SingleTileSchedulerILb0ELb0ELb0ELi80EEEEEEEEEvNT_6ParamsE)
        /*004c*/ 	.short	0x0380
        /*004e*/ 	.short	0x0680


	//----- nvinfo : EIATTR_SW_WAR
	.align		4
.L_248:
        /*0050*/ 	.byte	0x04, 0x36
        /*0052*/ 	.short	(.L_250 - .L_249)
.L_249:
        /*0054*/ 	.word	0x00000008
.L_250:


//--------------------- .nv.info._ZN7cutlass13device_kernelIN5flash11enable_sm90INS1_16FlashAttnBwdSm90INS1_25CollectiveMainloopBwdSm90ILi2ELi1ELi1EN4cute5tupleIJNS5_1CILi1EEES8_S8_EEENS6_IJNS7_ILi64EEENS7_ILi80EEENS7_ILi256EEEEEENS_10bfloat16_tEfNS_4arch4Sm90ELb0ELb1ELb1ELb1ELb0ELb0ELb1ELb1ELi2ELi1ELi1ELi1ELb0EEENS1_21CollectiveEpilogueBwdISD_SE_SG_Li256ELb1ELb1ELi2EEENS1_19SingleTileSchedulerILb1ELb0ELb0ELi80EEEEEEEEEvNT_6ParamsE --------------------------
	.section	.nv.info._ZN7cutlass13device_kernelIN5flash11enable_sm90INS1_16FlashAttnBwdSm90INS1_25CollectiveMainloopBwdSm90ILi2ELi1ELi1EN4cute5tupleIJNS5_1CILi1EEES8_S8_EEENS6_IJNS7_ILi64EEENS7_ILi80EEENS7_ILi256EEEEEENS_10bfloat16_tEfNS_4arch4Sm90ELb0ELb1ELb1ELb1ELb0ELb0ELb1ELb1ELi2ELi1ELi1ELi1ELb0EEENS1_21CollectiveEpilogueBwdISD_SE_SG_Li256ELb1ELb1ELi2EEENS1_19SingleTileSchedulerILb1ELb0ELb0ELi80EEEEEEEEEvNT_6ParamsE,"",@"SHT_CUDA_INFO"
	.sectionflags	@""
	.align	4


	//----- nvinfo : EIATTR_CUDA_API_VERSION
	.align		4
        /*0000*/ 	.byte	0x04, 0x37
        /*0002*/ 	.short	(.L_252 - .L_251)
.L_251:
        /*0004*/ 	.word	0x00000082


	//----- nvinfo : EIATTR_KPARAM_INFO
	.align		4
.L_252:
        /*0008*/ 	.byte	0x04, 0x17
        /*000a*/ 	.short	(.L_254 - .L_253)
.L_253:
        /*000c*/ 	.word	0x00000000
        /*0010*/ 	.short	0x0000
        /*0012*/ 	.short	0x0000
        /*0014*/ 	.byte	0x00, 0xf0, 0x01, 0x1a


	//----- nvinfo : EIATTR_SPARSE_MMA_MASK
	.align		4
.L_254:
        /*0018*/ 	.byte	0x03, 0x50
        /*001a*/ 	.short	0x0000


	//----- nvinfo : EIATTR_MAXREG_COUNT
	.align		4
        /*001c*/ 	.byte	0x03, 0x1b
        /*001e*/ 	.short	0x00a8


	//----- nvinfo : EIATTR_MERCURY_ISA_VERSION
	.align		4
        /*0020*/ 	.byte	0x03, 0x5f
        /*0022*/ 	.short	0x0101


	//----- nvinfo : EIATTR_VRC_CTA_INIT_COUNT
	.align		4
        /*0024*/ 	.byte	0x02, 0x4a
	.zero		1
	.zero		1


	//----- nvinfo : EIATTR_EXIT_INSTR_OFFSETS
	.align		4
        /*0028*/ 	.byte	0x04, 0x1c
        /*002a*/ 	.short	(.L_256 - .L_255)


	//   ....[0]....
.L_255:
        /*002c*/ 	.word	0x00000010


	//----- nvinfo : EIATTR_MAX_THREADS
	.align		4
.L_256:
        /*0030*/ 	.byte	0x04, 0x05
        /*0032*/ 	.short	(.L_258 - .L_257)
.L_257:
        /*0034*/ 	.word	0x00000180
        /*0038*/ 	.word	0x00000001
        /*003c*/ 	.word	0x00000001


	//----- nvinfo : EIATTR_CBANK_PARAM_SIZE
	.align		4
.L_258:
        /*0040*/ 	.byte	0x03, 0x19
        /*0042*/ 	.short	0x0680


	//----- nvinfo : EIATTR_PARAM_CBANK
	.align		4
        /*0044*/ 	.byte	0x04, 0x0a
        /*0046*/ 	.short	(.L_260 - .L_259)
	.align		4
.L_259:
        /*0048*/ 	.word	index@(.nv.constant0._ZN7cutlass13device_kernelIN5flash11enable_sm90INS1_16FlashAttnBwdSm90INS1_25CollectiveMainloopBwdSm90ILi2ELi1ELi1EN4cute5tupleIJNS5_1CILi1EEES8_S8_EEENS6_IJNS7_ILi64EEENS7_ILi80EEENS7_ILi256EEEEEENS_10bfloat16_tEfNS_4arch4Sm90ELb0ELb1ELb1ELb1ELb0ELb0ELb1ELb1ELi2ELi1ELi1ELi1ELb0EEENS1_21CollectiveEpilogueBwdISD_SE_SG_Li256ELb1ELb1ELi2EEENS1_19SingleTileSchedulerILb1ELb0ELb0ELi80EEEEEEEEEvNT_6ParamsE)
        /*004c*/ 	.short	0x0380
        /*004e*/ 	.short	0x0680


	//----- nvinfo : EIATTR_SW_WAR
	.align		4
.L_260:
        /*0050*/ 	.byte	0x04, 0x36
        /*0052*/ 	.short	(.L_262 - .L_261)
.L_261:
        /*0054*/ 	.word	0x00000008
.L_262:


//--------------------- .nv.info._ZN7cutlass13device_kernelIN5flash11enable_sm90INS1_16FlashAttnBwdSm90INS1_25CollectiveMainloopBwdSm90ILi2ELi1ELi1EN4cute5tupleIJNS5_1CILi1EEES8_S8_EEENS6_IJNS7_ILi64EEENS7_ILi80EEENS7_ILi256EEEEEENS_10bfloat16_tEfNS_4arch4Sm90ELb0ELb1ELb1ELb1ELb0ELb0ELb1ELb1ELi2ELi1ELi1ELi1ELb0EEENS1_24CollectiveEpilogueBwdGQAISD_fSG_Li256ELb1ELb0EEENS1_19SingleTileSchedulerILb1ELb0ELb0ELi80EEEEEEEEEvNT_6ParamsE --------------------------
	.section	.nv.info._ZN7cutlass13device_kernelIN5flash11enable_sm90INS1_16FlashAttnBwdSm90INS1_25CollectiveMainloopBwdSm90ILi2ELi1ELi1EN4cute5tupleIJNS5_1CILi1EEES8_S8_EEENS6_IJNS7_ILi64EEENS7_ILi80EEENS7_ILi256EEEEEENS_10bfloat16_tEfNS_4arch4Sm90ELb0ELb1ELb1ELb1ELb0ELb0ELb1ELb1ELi2ELi1ELi1ELi1ELb0EEENS1_24CollectiveEpilogueBwdGQAISD_fSG_Li256ELb1ELb0EEENS1_19SingleTileSchedulerILb1ELb0ELb0ELi80EEEEEEEEEvNT_6ParamsE,"",@"SHT_CUDA_INFO"
	.sectionflags	@""
	.align	4


	//----- nvinfo : EIATTR_CUDA_API_VERSION
	.align		4
        /*0000*/ 	.byte	0x04, 0x37
        /*0002*/ 	.short	(.L_264 - .L_263)
.L_263:
        /*0004*/ 	.word	0x00000082


	//----- nvinfo : EIATTR_KPARAM_INFO
	.align		4
.L_264:
        /*0008*/ 	.byte	0x04, 0x17
        /*000a*/ 	.short	(.L_266 - .L_265)
.L_265:
        /*000c*/ 	.word	0x00000000
        /*0010*/ 	.short	0x0000
        /*0012*/ 	.short	0x0000
        /*0014*/ 	.byte	0x00, 0xf0, 0x01, 0x1a


	//----- nvinfo : EIATTR_SPARSE_MMA_MASK
	.align		4
.L_266:
        /*0018*/ 	.byte	0x03, 0x50
        /*001a*/ 	.short	0x0000


	//----- nvinfo : EIATTR_MAXREG_COUNT
	.align		4
        /*001c*/ 	.byte	0x03, 0x1b
        /*001e*/ 	.short	0x00a8


	//----- nvinfo : EIATTR_MERCURY_ISA_VERSION
	.align		4
        /*0020*/ 	.byte	0x03, 0x5f
        /*0022*/ 	.short	0x0101


	//----- nvinfo : EIATTR_VRC_CTA_INIT_COUNT
	.align		4
        /*0024*/ 	.byte	0x02, 0x4a
	.zero		1
	.zero		1


	//----- nvinfo : EIATTR_EXIT_INSTR_OFFSETS
	.align		4
        /*0028*/ 	.byte	0x04, 0x1c
        /*002a*/ 	.short	(.L_268 - .L_267)


	//   ....[0]....
.L_267:
        /*002c*/ 	.word	0x00000010


	//----- nvinfo : EIATTR_MAX_THREADS
	.align		4
.L_268:
        /*0030*/ 	.byte	0x04, 0x05
        /*0032*/ 	.short	(.L_270 - .L_269)
.L_269:
        /*0034*/ 	.word	0x00000180
        /*0038*/ 	.word	0x00000001
        /*003c*/ 	.word	0x00000001


	//----- nvinfo : EIATTR_CBANK_PARAM_SIZE
	.align		4
.L_270:
        /*0040*/ 	.byte	0x03, 0x19
        /*0042*/ 	.short	0x0680


	//----- nvinfo : EIATTR_PARAM_CBANK
	.align		4
        /*0044*/ 	.byte	0x04, 0x0a
        /*0046*/ 	.short	(.L_272 - .L_271)
	.align		4
.L_271:
        /*0048*/ 	.word	index@(.nv.constant0._ZN7cutlass13device_kernelIN5flash11enable_sm90INS1_16FlashAttnBwdSm90INS1_25CollectiveMainloopBwdSm90ILi2ELi1ELi1EN4cute5tupleIJNS5_1CILi1EEES8_S8_EEENS6_IJNS7_ILi64EEENS7_ILi80EEENS7_ILi256EEEEEENS_10bfloat16_tEfNS_4arch4Sm90ELb0ELb1ELb1ELb1ELb0ELb0ELb1ELb1ELi2ELi1ELi1ELi1ELb0EEENS1_24CollectiveEpilogueBwdGQAISD_fSG_Li256ELb1ELb0EEENS1_19SingleTileSchedulerILb1ELb0ELb0ELi80EEEEEEEEEvNT_6ParamsE)
        /*004c*/ 	.short	0x0380
        /*004e*/ 	.short	0x0680


	//----- nvinfo : EIATTR_SW_WAR
	.align		4
.L_272:
        /*0050*/ 	.byte	0x04, 0x36
        /*0052*/ 	.short	(.L_274 - .L_273)
.L_273:
        /*0054*/ 	.word	0x00000008
.L_274:


//--------------------- .nv.info._ZN7cutlass13device_kernelIN5flash11enable_sm90INS1_16FlashAttnBwdSm90INS1_25CollectiveMainloopBwdSm90ILi2ELi1ELi1EN4cute5tupleIJNS5_1CILi1EEES8_S8_EEENS6_IJNS7_ILi64EEENS7_ILi80EEENS7_ILi256EEEEEENS_10bfloat16_tEfNS_4arch4Sm90ELb1ELb0ELb1ELb0ELb0ELb0ELb1ELb1ELi2ELi1ELi1ELi1ELb0EEENS1_21CollectiveEpilogueBwdISD_SE_SG_Li256ELb0ELb1ELi2EEENS1_25SingleTileBwdLPTSchedulerILb0ELi80ELb0EEEEEEEEEvNT_6ParamsE --------------------------
	.section	.nv.info._ZN7cutlass13device_kernelIN5flash11enable_sm90INS1_16FlashAttnBwdSm90INS1_25CollectiveMainloopBwdSm90ILi2ELi1ELi1EN4cute5tupleIJNS5_1CILi1EEES8_S8_EEENS6_IJNS7_ILi64EEENS7_ILi80EEENS7_ILi256EEEEEENS_10bfloat16_tEfNS_4arch4Sm90ELb1ELb0ELb1ELb0ELb0ELb0ELb1ELb1ELi2ELi1ELi1ELi1ELb0EEENS1_21CollectiveEpilogueBwdISD_SE_SG_Li256ELb0ELb1ELi2EEENS1_25SingleTileBwdLPTSchedulerILb0ELi80ELb0EEEEEEEEEvNT_6ParamsE,"",@"SHT_CUDA_INFO"
	.sectionflags	@""
	.align	4


	//----- nvinfo : EIATTR_CUDA_API_VERSION
	.align		4
        /*0000*/ 	.byte	0x04, 0x37
        /*0002*/ 	.short	(.L_276 - .L_275)
.L_275:
        /*0004*/ 	.word	0x00000082


	//----- nvinfo : EIATTR_KPARAM_INFO
	.align		4
.L_276:
        /*0008*/ 	.byte	0x04, 0x17
        /*000a*/ 	.short	(.L_278 - .L_277)
.L_277:
        /*000c*/ 	.word	0x00000000
        /*0010*/ 	.short	0x0000
        /*0012*/ 	.short	0x0000
        /*0014*/ 	.byte	0x00, 0xf0, 0x01, 0x24


	//----- nvinfo : EIATTR_SPARSE_MMA_MASK
	.align		4
.L_278:
        /*0018*/ 	.byte	0x03, 0x50
        /*001a*/ 	.short	0x0000


	//----- nvinfo : EIATTR_MAXREG_COUNT
	.align		4
        /*001c*/ 	.byte	0x03, 0x1b
        /*001e*/ 	.short	0x00a8


	//----- nvinfo : EIATTR_MERCURY_ISA_VERSION
	.align		4
        /*0020*/ 	.byte	0x03, 0x5f
        /*0022*/ 	.short	0x0101


	//----- nvinfo : EIATTR_VRC_CTA_INIT_COUNT
	.align		4
        /*0024*/ 	.byte	0x02, 0x4a
	.zero		1
	.zero		1


	//----- nvinfo : EIATTR_EXIT_INSTR_OFFSETS
	.align		4
        /*0028*/ 	.byte	0x04, 0x1c
        /*002a*/ 	.short	(.L_280 - .L_279)


	//   ....[0]....
.L_279:
        /*002c*/ 	.word	0x00000010


	//----- nvinfo : EIATTR_MAX_THREADS
	.align		4
.L_280:
        /*0030*/ 	.byte	0x04, 0x05
        /*0032*/ 	.short	(.L_282 - .L_281)
.L_281:
        /*0034*/ 	.word	0x00000180
        /*0038*/ 	.word	0x00000001
        /*003c*/ 	.word	0x00000001


	//----- nvinfo : EIATTR_CBANK_PARAM_SIZE
	.align		4
.L_282:
        /*0040*/ 	.byte	0x03, 0x19
        /*0042*/ 	.short	0x0900


	//----- nvinfo : EIATTR_PARAM_CBANK
	.align		4
        /*0044*/ 	.byte	0x04, 0x0a
        /*0046*/ 	.short	(.L_284 - .L_283)
	.align		4
.L_283:
        /*0048*/ 	.word	index@(.nv.constant0._ZN7cutlass13device_kernelIN5flash11enable_sm90INS1_16FlashAttnBwdSm90INS1_25CollectiveMainloopBwdSm90ILi2ELi1ELi1EN4cute5tupleIJNS5_1CILi1EEES8_S8_EEENS6_IJNS7_ILi64EEENS7_ILi80EEENS7_ILi256EEEEEENS_10bfloat16_tEfNS_4arch4Sm90ELb1ELb0ELb1ELb0ELb0ELb0ELb1ELb1ELi2ELi1ELi1ELi1ELb0EEENS1_21CollectiveEpilogueBwdISD_SE_SG_Li256ELb0ELb1ELi2EEENS1_25SingleTileBwdLPTSchedulerILb0ELi80ELb0EEEEEEEEEvNT_6ParamsE)
        /*004c*/ 	.short	0x0380
        /*004e*/ 	.short	0x0900


	//----- nvinfo : EIATTR_SW_WAR
	.align		4
.L_284:
        /*0050*/ 	.byte	0x04, 0x36
        /*0052*/ 	.short	(.L_286 - .L_285)
.L_285:
        /*0054*/ 	.word	0x00000008
.L_286:


//--------------------- .nv.info._ZN7cutlass13device_kernelIN5flash11enable_sm90INS1_16FlashAttnBwdSm90INS1_25CollectiveMainloopBwdSm90ILi2ELi1ELi1EN4cute5tupleIJNS5_1CILi1EEES8_S8_EEENS6_IJNS7_ILi64EEENS7_ILi80EEENS7_ILi256EEEEEENS_10bfloat16_tEfNS_4arch4Sm90ELb1ELb0ELb1ELb0ELb0ELb0ELb1ELb1ELi2ELi1ELi1ELi1ELb0EEENS1_24CollectiveEpilogueBwdGQAISD_fSG_Li256ELb0ELb0EEENS1_25SingleTileBwdLPTSchedulerILb0ELi80ELb0EEEEEEEEEvNT_6ParamsE --------------------------
	.section	.nv.info._ZN7cutlass13device_kernelIN5flash11enable_sm90INS1_16FlashAttnBwdSm90INS1_25CollectiveMainloopBwdSm90ILi2ELi1ELi1EN4cute5tupleIJNS5_1CILi1EEES8_S8_EEENS6_IJNS7_ILi64EEENS7_ILi80EEENS7_ILi256EEEEEENS_10bfloat16_tEfNS_4arch4Sm90ELb1ELb0ELb1ELb0ELb0ELb0ELb1ELb1ELi2ELi1ELi1ELi1ELb0EEENS1_24CollectiveEpilogueBwdGQAISD_fSG_Li256ELb0ELb0EEENS1_25SingleTileBwdLPTSchedulerILb0ELi80ELb0EEEEEEEEEvNT_6ParamsE,"",@"SHT_CUDA_INFO"
	.sectionflags	@""
	.align	4


	//----- nvinfo : EIATTR_CUDA_API_VERSION
	.align		4
        /*0000*/ 	.byte	0x04, 0x37
        /*0002*/ 	.short	(.L_288 - .L_287)
.L_287:
        /*0004*/ 	.word	0x00000082


	//----- nvinfo : EIATTR_KPARAM_INFO
	.align		4
.L_288:
        /*0008*/ 	.byte	0x04, 0x17
        /*000a*/ 	.short	(.L_290 - .L_289)
.L_289:
        /*000c*/ 	.word	0x00000000
        /*0010*/ 	.short	0x0000
        /*0012*/ 	.short	0x0000
        /*0014*/ 	.byte	0x00, 0xf0, 0x01, 0x1c


	//----- nvinfo : EIATTR_SPARSE_MMA_MASK
	.align		4
.L_290:
        /*0018*/ 	.byte	0x03, 0x50
        /*001a*/ 	.short	0x0000


	//----- nvinfo : EIATTR_MAXREG_COUNT
	.align		4
        /*001c*/ 	.byte	0x03, 0x1b
        /*001e*/ 	.short	0x00a8


	//----- nvinfo : EIATTR_MERCURY_ISA_VERSION
	.align		4
        /*0020*/ 	.byte	0x03, 0x5f
        /*0022*/ 	.short	0x0101


	//----- nvinfo : EIATTR_VRC_CTA_INIT_COUNT
	.align		4
        /*0024*/ 	.byte	0x02, 0x4a
	.zero		1
	.zero		1


	//----- nvinfo : EIATTR_EXIT_INSTR_OFFSETS
	.align		4
        /*0028*/ 	.byte	0x04, 0x1c
        /*002a*/ 	.short	(.L_292 - .L_291)


	//   ....[0]....
.L_291:
        /*002c*/ 	.word	0x00000010


	//----- nvinfo : EIATTR_MAX_THREADS
	.align		4
.L_292:
        /*0030*/ 	.byte	0x04, 0x05
        /*0032*/ 	.short	(.L_294 - .L_293)
.L_293:
        /*0034*/ 	.word	0x00000180
        /*0038*/ 	.word	0x00000001
        /*003c*/ 	.word	0x00000001


	//----- nvinfo : EIATTR_CBANK_PARAM_SIZE
	.align		4
.L_294:
        /*0040*/ 	.byte	0x03, 0x19
        /*0042*/ 	.short	0x0700


	//----- nvinfo : EIATTR_PARAM_CBANK
	.align		4
        /*0044*/ 	.byte	0x04, 0x0a
        /*0046*/ 	.short	(.L_296 - .L_295)
	.align		4
.L_295:
        /*0048*/ 	.word	index@(.nv.constant0._ZN7cutlass13device_kernelIN5flash11enable_sm90INS1_16FlashAttnBwdSm90INS1_25CollectiveMainloopBwdSm90ILi2ELi1ELi1EN4cute5tupleIJNS5_1CILi1EEES8_S8_EEENS6_IJNS7_ILi64EEENS7_ILi80EEENS7_ILi256EEEEEENS_10bfloat16_tEfNS_4arch4Sm90ELb1ELb0ELb1ELb0ELb0ELb0ELb1ELb1ELi2ELi1ELi1ELi1ELb0EEENS1_24CollectiveEpilogueBwdGQAISD_fSG_Li256ELb0ELb0EEENS1_25SingleTileBwdLPTSchedulerILb0ELi80ELb0EEEEEEEEEvNT_6ParamsE)
        /*004c*/ 	.short	0x0380
        /*004e*/ 	.short	0x0700


	//----- nvinfo : EIATTR_SW_WAR
	.align		4
.L_296:
        /*0050*/ 	.byte	0x04, 0x36
        /*0052*/ 	.short	(.L_298 - .L_297)
.L_297:
        /*0054*/ 	.word	0x00000008
.L_298:


//--------------------- .nv.info._ZN7cutlass13device_kernelIN5flash11enable_sm90INS1_16FlashAttnBwdSm90INS1_25CollectiveMainloopBwdSm90ILi2ELi1ELi1EN4cute5tupleIJNS5_1CILi1EEES8_S8_EEENS6_IJNS7_ILi64EEENS7_ILi80EEENS7_ILi256EEEEEENS_10bfloat16_tEfNS_4arch4Sm90ELb1ELb0ELb1ELb1ELb0ELb0ELb1ELb1ELi2ELi1ELi1ELi1ELb0EEENS1_21CollectiveEpilogueBwdISD_SE_SG_Li256ELb1ELb1ELi2EEENS1_25SingleTileBwdLPTSchedulerILb1ELi80ELb0EEEEEEEEEvNT_6ParamsE --------------------------
	.section	.nv.info._ZN7cutlass13device_kernelIN5flash11enable_sm90INS1_16FlashAttnBwdSm90INS1_25CollectiveMainloopBwdSm90ILi2ELi1ELi1EN4cute5tupleIJNS5_1CILi1EEES8_S8_EEENS6_IJNS7_ILi64EEENS7_ILi80EEENS7_ILi256EEEEEENS_10bfloat16_tEfNS_4arch4Sm90ELb1ELb0ELb1ELb1ELb0ELb0ELb1ELb1ELi2ELi1ELi1ELi1ELb0EEENS1_21CollectiveEpilogueBwdISD_SE_SG_Li256ELb1ELb1ELi2EEENS1_25SingleTileBwdLPTSchedulerILb1ELi80ELb0EEEEEEEEEvNT_6ParamsE,"",@"SHT_CUDA_INFO"
	.sectionflags	@""
	.align	4


	//----- nvinfo : EIATTR_CUDA_API_VERSION
	.align		4
        /*0000*/ 	.byte	0x04, 0x37
        /*0002*/ 	.short	(.L_300 - .L_299)
.L_299:
        /*0004*/ 	.word	0x00000082


	//----- nvinfo : EIATTR_KPARAM_INFO
	.align		4
.L_300:
        /*0008*/ 	.byte	0x04, 0x17
        /*000a*/ 	.short	(.L_302 - .L_301)
.L_301:
        /*000c*/ 	.word	0x00000000
        /*0010*/ 	.short	0x0000
        /*0012*/ 	.short	0x0000
        /*0014*/ 	.byte	0x00, 0xf0, 0x01, 0x1a


	//----- nvinfo : EIATTR_SPARSE_MMA_MASK
	.align		4
.L_302:
        /*0018*/ 	.byte	0x03, 0x50
        /*001a*/ 	.short	0x0000


	//----- nvinfo : EIATTR_MAXREG_COUNT
	.align		4
        /*001c*/ 	.byte	0x03, 0x1b
        /*001e*/ 	.short	0x00a8


	//----- nvinfo : EIATTR_MERCURY_ISA_VERSION
	.align		4
        /*0020*/ 	.byte	0x03, 0x5f
        /*0022*/ 	.short	0x0101


	//----- nvinfo : EIATTR_VRC_CTA_INIT_COUNT
	.align		4
        /*0024*/ 	.byte	0x02, 0x4a
	.zero		1
	.zero		1


	//----- nvinfo : EIATTR_EXIT_INSTR_OFFSETS
	.align		4
        /*0028*/ 	.byte	0x04, 0x1c
        /*002a*/ 	.short	(.L_304 - .L_303)


	//   ....[0]....
.L_303:
        /*002c*/ 	.word	0x00000010


	//----- nvinfo : EIATTR_MAX_THREADS
	.align		4
.L_304:
        /*0030*/ 	.byte	0x04, 0x05
        /*0032*/ 	.short	(.L_306 - .L_305)
.L_305:
        /*0034*/ 	.word	0x00000180
        /*0038*/ 	.word	0x00000001
        /*003c*/ 	.word	0x00000001


	//----- nvinfo : EIATTR_CBANK_PARAM_SIZE
	.align		4
.L_306:
        /*0040*/ 	.byte	0x03, 0x19
        /*0042*/ 	.short	0x0680


	//----- nvinfo : EIATTR_PARAM_CBANK
	.align		4
        /*0044*/ 	.byte	0x04, 0x0a
        /*0046*/ 	.short	(.L_308 - .L_307)
	.align		4
.L_307:
        /*0048*/ 	.word	index@(.nv.constant0._ZN7cutlass13device_kernelIN5flash11enable_sm90INS1_16FlashAttnBwdSm90INS1_25CollectiveMainloopBwdSm90ILi2ELi1ELi1EN4cute5tupleIJNS5_1CILi1EEES8_S8_EEENS6_IJNS7_ILi64EEENS7_ILi80EEENS7_ILi256EEEEEENS_10bfloat16_tEfNS_4arch4Sm90ELb1ELb0ELb1ELb1ELb0ELb0ELb1ELb1ELi2ELi1ELi1ELi1ELb0EEENS1_21CollectiveEpilogueBwdISD_SE_SG_Li256ELb1ELb1ELi2EEENS1_25SingleTileBwdLPTSchedulerILb1ELi80ELb0EEEEEEEEEvNT_6ParamsE)
        /*004c*/ 	.short	0x0380
        /*004e*/ 	.short	0x0680


	//----- nvinfo : EIATTR_SW_WAR
	.align		4
.L_308:
        /*0050*/ 	.byte	0x04, 0x36
        /*0052*/ 	.short	(.L_310 - .L_309)
.L_309:
        /*0054*/ 	.word	0x00000008
.L_310:


//--------------------- .nv.info._ZN7cutlass13device_kernelIN5flash11enable_sm90INS1_16FlashAttnBwdSm90INS1_25CollectiveMainloopBwdSm90ILi2ELi1ELi1EN4cute5tupleIJNS5_1CILi1EEES8_S8_EEENS6_IJNS7_ILi64EEENS7_ILi80EEENS7_ILi256EEEEEENS_10bfloat16_tEfNS_4arch4Sm90ELb1ELb0ELb1ELb1ELb0ELb0ELb1ELb1ELi2ELi1ELi1ELi1ELb0EEENS1_24CollectiveEpilogueBwdGQAISD_fSG_Li256ELb1ELb0EEENS1_25SingleTileBwdLPTSchedulerILb1ELi80ELb0EEEEEEEEEvNT_6ParamsE --------------------------
	.section	.nv.info._ZN7cutlass13device_kernelIN5flash11enable_sm90INS1_16FlashAttnBwdSm90INS1_25CollectiveMainloopBwdSm90ILi2ELi1ELi1EN4cute5tupleIJNS5_1CILi1EEES8_S8_EEENS6_IJNS7_ILi64EEENS7_ILi80EEENS7_ILi256EEEEEENS_10bfloat16_tEfNS_4arch4Sm90ELb1ELb0ELb1ELb1ELb0ELb0ELb1ELb1ELi2ELi1ELi1ELi1ELb0EEENS1_24CollectiveEpilogueBwdGQAISD_fSG_Li256ELb1ELb0EEENS1_25SingleTileBwdLPTSchedulerILb1ELi80ELb0EEEEEEEEEvNT_6ParamsE,"",@"SHT_CUDA_INFO"
	.sectionflags	@""
	.align	4


	//----- nvinfo : EIATTR_CUDA_API_VERSION
	.align		4
        /*0000*/ 	.byte	0x04, 0x37
        /*0002*/ 	.short	(.L_312 - .L_311)
.L_311:
        /*0004*/ 	.word	0x00000082


	//----- nvinfo : EIATTR_KPARAM_INFO
	.align		4
.L_312:
        /*0008*/ 	.byte	0x04, 0x17
        /*000a*/ 	.short	(.L_314 - .L_313)
.L_313:
        /*000c*/ 	.word	0x00000000
        /*0010*/ 	.short	0x0000
        /*0012*/ 	.short	0x0000
        /*0014*/ 	.byte	0x00, 0xf0, 0x01, 0x1c


	//----- nvinfo : EIATTR_SPARSE_MMA_MASK
	.align		4
.L_314:
        /*0018*/ 	.byte	0x03, 0x50
        /*001a*/ 	.short	0x0000


	//----- nvinfo : EIATTR_MAXREG_COUNT
	.align		4
        /*001c*/ 	.byte	0x03, 0x1b
        /*001e*/ 	.short	0x00a8


	//----- nvinfo : EIATTR_MERCURY_ISA_VERSION
	.align		4
        /*0020*/ 	.byte	0x03, 0x5f
        /*0022*/ 	.short	0x0101


	//----- nvinfo : EIATTR_VRC_CTA_INIT_COUNT
	.align		4
        /*0024*/ 	.byte	0x02, 0x4a
	.zero		1
	.zero		1


	//----- nvinfo : EIATTR_EXIT_INSTR_OFFSETS
	.align		4
        /*0028*/ 	.byte	0x04, 0x1c
        /*002a*/ 	.short	(.L_316 - .L_315)


	//   ....[0]....
.L_315:
        /*002c*/ 	.word	0x00000010


	//----- nvinfo : EIATTR_MAX_THREADS
	.align		4
.L_316:
        /*0030*/ 	.byte	0x04, 0x05
        /*0032*/ 	.short	(.L_318 - .L_317)
.L_317:
        /*0034*/ 	.word	0x00000180
        /*0038*/ 	.word	0x00000001
        /*003c*/ 	.word	0x00000001


	//----- nvinfo : EIATTR_CBANK_PARAM_SIZE
	.align		4
.L_318:
        /*0040*/ 	.byte	0x03, 0x19
        /*0042*/ 	.short	0x0700


	//----- nvinfo : EIATTR_PARAM_CBANK
	.align		4
        /*0044*/ 	.byte	0x04, 0x0a
        /*0046*/ 	.short	(.L_320 - .L_319)
	.align		4
.L_319:
        /*0048*/ 	.word	index@(.nv.constant0._ZN7cutlass13device_kernelIN5flash11enable_sm90INS1_16FlashAttnBwdSm90INS1_25CollectiveMainloopBwdSm90ILi2ELi1ELi1EN4cute5tupleIJNS5_1CILi1EEES8_S8_EEENS6_IJNS7_ILi64EEENS7_ILi80EEENS7_ILi256EEEEEENS_10bfloat16_tEfNS_4arch4Sm90ELb1ELb0ELb1ELb1ELb0ELb0ELb1ELb1ELi2ELi1ELi1ELi1ELb0EEENS1_24CollectiveEpilogueBwdGQAISD_fSG_Li256ELb1ELb0EEENS1_25SingleTileBwdLPTSchedulerILb1ELi80ELb0EEEEEEEEEvNT_6ParamsE)
        /*004c*/ 	.short	0x0380
        /*004e*/ 	.short	0x0700


	//----- nvinfo : EIATTR_SW_WAR
	.align		4
.L_320:
        /*0050*/ 	.byte	0x04, 0x36
        /*0052*/ 	.short	(.L_322 - .L_321)
.L_321:
        /*0054*/ 	.word	0x00000008
.L_322:


//--------------------- .nv.info._ZN7cutlass13device_kernelIN5flash11enable_sm90INS1_16FlashAttnBwdSm90INS1_25CollectiveMainloopBwdSm90ILi2ELi1ELi1EN4cute5tupleIJNS5_1CILi1EEES8_S8_EEENS6_IJNS7_ILi64EEENS7_ILi80EEENS7_ILi256EEEEEENS_10bfloat16_tEfNS_4arch4Sm90ELb0ELb0ELb0ELb0ELb0ELb0ELb1ELb1ELi2ELi1ELi1ELi1ELb0EEENS1_21CollectiveEpilogueBwdISD_SE_SG_Li256ELb0ELb1ELi2EEENS1_19SingleTileSchedulerILb0ELb0ELb0ELi80EEEEEEEEEvNT_6ParamsE --------------------------
	.section	.nv.info._ZN7cutlass13device_kernelIN5flash11enable_sm90INS1_16FlashAttnBwdSm90INS1_25CollectiveMainloopBwdSm90ILi2ELi1ELi1EN4cute5tupleIJNS5_1CILi1EEES8_S8_EEENS6_IJNS7_ILi64EEENS7_ILi80EEENS7_ILi256EEEEEENS_10bfloat16_tEfNS_4arch4Sm90ELb0ELb0ELb0ELb0ELb0ELb0ELb1ELb1ELi2ELi1ELi1ELi1ELb0EEENS1_21CollectiveEpilogueBwdISD_SE_SG_Li256ELb0ELb1ELi2EEENS1_19SingleTileSchedulerILb0ELb0ELb0ELi80EEEEEEEEEvNT_6ParamsE,"",@"SHT_CUDA_INFO"
	.sectionflags	@""
	.align	4


	//----- nvinfo : EIATTR_CUDA_API_VERSION
	.align		4
        /*0000*/ 	.byte	0x04, 0x37
        /*0002*/ 	.short	(.L_324 - .L_323)
.L_323:
        /*0004*/ 	.word	0x00000082


	//----- nvinfo : EIATTR_KPARAM_INFO
	.align		4
.L_324:
        /*0008*/ 	.byte	0x04, 0x17
        /*000a*/ 	.short	(.L_326 - .L_325)
.L_325:
        /*000c*/ 	.word	0x00000000
        /*0010*/ 	.short	0x0000
        /*0012*/ 	.short	0x0000
        /*0014*/ 	.byte	0x00, 0xf0, 0x01, 0x24


	//----- nvinfo : EIATTR_SPARSE_MMA_MASK
	.align		4
.L_326:
        /*0018*/ 	.byte	0x03, 0x50
        /*001a*/ 	.short	0x0000


	//----- nvinfo : EIATTR_MAXREG_COUNT
	.align		4
        /*001c*/ 	.byte	0x03, 0x1b
        /*001e*/ 	.short	0x00a8


	//----- nvinfo : EIATTR_MERCURY_ISA_VERSION
	.align		4
        /*0020*/ 	.byte	0x03, 0x5f
        /*0022*/ 	.short	0x0101


	//----- nvinfo : EIATTR_VRC_CTA_INIT_COUNT
	.align		4
        /*0024*/ 	.byte	0x02, 0x4a
	.zero		1
	.zero		1


	//----- nvinfo : EIATTR_EXIT_INSTR_OFFSETS
	.align		4
        /*0028*/ 	.byte	0x04, 0x1c
        /*002a*/ 	.short	(.L_328 - .L_327)


	//   ....[0]....
.L_327:
        /*002c*/ 	.word	0x00000010


	//----- nvinfo : EIATTR_MAX_THREADS
	.align		4
.L_328:
        /*0030*/ 	.byte	0x04, 0x05
        /*0032*/ 	.short	(.L_330 - .L_329)
.L_329:
        /*0034*/ 	.word	0x00000180
        /*0038*/ 	.word	0x00000001
        /*003c*/ 	.word	0x00000001


	//----- nvinfo : EIATTR_CBANK_PARAM_SIZE
	.align		4
.L_330:
        /*0040*/ 	.byte	0x03, 0x19
        /*0042*/ 	.short	0x0900


	//----- nvinfo : EIATTR_PARAM_CBANK
	.align		4
        /*0044*/ 	.byte	0x04, 0x0a
        /*0046*/ 	.short	(.L_332 - .L_331)
	.align		4
.L_331:
        /*0048*/ 	.word	index@(.nv.constant0._ZN7cutlass13device_kernelIN5flash11enable_sm90INS1_16FlashAttnBwdSm90INS1_25CollectiveMainloopBwdSm90ILi2ELi1ELi1EN4cute5tupleIJNS5_1CILi1EEES8_S8_EEENS6_IJNS7_ILi64EEENS7_ILi80EEENS7_ILi256EEEEEENS_10bfloat16_tEfNS_4arch4Sm90ELb0ELb0ELb0ELb0ELb0ELb0ELb1ELb1ELi2ELi1ELi1ELi1ELb0EEENS1_21CollectiveEpilogueBwdISD_SE_SG_Li256ELb0ELb1ELi2EEENS1_19SingleTileSchedulerILb0ELb0ELb0ELi80EEEEEEEEEvNT_6ParamsE)
        /*004c*/ 	.short	0x0380
        /*004e*/ 	.short	0x0900


	//----- nvinfo : EIATTR_SW_WAR
	.align		4
.L_332:
        /*0050*/ 	.byte	0x04, 0x36
        /*0052*/ 	.short	(.L_334 - .L_333)
.L_333:
        /*0054*/ 	.word	0x00000008
.L_334:


//--------------------- .nv.info._ZN7cutlass13device_kernelIN5flash11enable_sm90INS1_16FlashAttnBwdSm90INS1_25CollectiveMainloopBwdSm90ILi2ELi1ELi1EN4cute5tupleIJNS5_1CILi1EEES8_S8_EEENS6_IJNS7_ILi64EEENS7_ILi80EEENS7_ILi256EEEEEENS_10bfloat16_tEfNS_4arch4Sm90ELb0ELb0ELb0ELb0ELb0ELb0ELb1ELb1ELi2ELi1ELi1ELi1ELb0EEENS1_24CollectiveEpilogueBwdGQAISD_fSG_Li256ELb0ELb0EEENS1_19SingleTileSchedulerILb0ELb0ELb0ELi80EEEEEEEEEvNT_6ParamsE --------------------------
	.section	.nv.info._ZN7cutlass13device_kernelIN5flash11enable_sm90INS1_16FlashAttnBwdSm90INS1_25CollectiveMainloopBwdSm90ILi2ELi1ELi1EN4cute5tupleIJNS5_1CILi1EEES8_S8_EEENS6_IJNS7_ILi64EEENS7_ILi80EEENS7_ILi256EEEEEENS_10bfloat16_tEfNS_4arch4Sm90ELb0ELb0ELb0ELb0ELb0ELb0ELb1ELb1ELi2ELi1ELi1ELi1ELb0EEENS1_24CollectiveEpilogueBwdGQAISD_fSG_Li256ELb0ELb0EEENS1_19SingleTileSchedulerILb0ELb0ELb0ELi80EEEEEEEEEvNT_6ParamsE,"",@"SHT_CUDA_INFO"
	.sectionflags	@""
	.align	4


	//----- nvinfo : EIATTR_CUDA_API_VERSION
	.align		4
        /*0000*/ 	.byte	0x04, 0x37
        /*0002*/ 	.short	(.L_336 - .L_335)
.L_335:
        /*0004*/ 	.word	0x00000082


	//----- nvinfo : EIATTR_KPARAM_INFO
	.align		4
.L_336:
        /*0008*/ 	.byte	0x04, 0x17
        /*000a*/ 	.short	(.L_338 - .L_337)
.L_337:
        /*000c*/ 	.word	0x00000000
        /*0010*/ 	.short	0x0000
        /*0012*/ 	.short	0x0000
        /*0014*/ 	.byte	0x00, 0xf0, 0x01, 0x1a


	//----- nvinfo : EIATTR_SPARSE_MMA_MASK
	.align		4
.L_338:
        /*0018*/ 	.byte	0x03, 0x50
        /*001a*/ 	.short	0x0000


	//----- nvinfo : EIATTR_MAXREG_COUNT
	.align		4
        /*001c*/ 	.byte	0x03, 0x1b
        /*001e*/ 	.short	0x00a8


	//----- nvinfo : EIATTR_MERCURY_ISA_VERSION
	.align		4
        /*0020*/ 	.byte	0x03, 0x5f
        /*0022*/ 	.short	0x0101


	//----- nvinfo : EIATTR_VRC_CTA_INIT_COUNT
	.align		4
        /*0024*/ 	.byte	0x02, 0x4a
	.zero		1
	.zero		1


	//----- nvinfo : EIATTR_EXIT_INSTR_OFFSETS
	.align		4
        /*0028*/ 	.byte	0x04, 0x1c
        /*002a*/ 	.short	(.L_340 - .L_339)


	//   ....[0]....
.L_339:
        /*002c*/ 	.word	0x00000010


	//----- nvinfo : EIATTR_MAX_THREADS
	.align		4
.L_340:
        /*0030*/ 	.byte	0x04, 0x05
        /*0032*/ 	.short	(.L_342 - .L_341)
.L_341:
        /*0034*/ 	.word	0x00000180
        /*0038*/ 	.word	0x00000001
        /*003c*/ 	.word	0x00000001


	//----- nvinfo : EIATTR_CBANK_PARAM_SIZE
	.align		4
.L_342:
        /*0040*/ 	.byte	0x03, 0x19
        /*0042*/ 	.short	0x0680


	//----- nvinfo : EIATTR_PARAM_CBANK
	.align		4
        /*0044*/ 	.byte	0x04, 0x0a
        /*0046*/ 	.short	(.L_344 - .L_343)
	.align		4
.L_343:
        /*0048*/ 	.word	index@(.nv.constant0._ZN7cutlass13device_kernelIN5flash11enable_sm90INS1_16FlashAttnBwdSm90INS1_25CollectiveMainloopBwdSm90ILi2ELi1ELi1EN4cute5tupleIJNS5_1CILi1EEES8_S8_EEENS6_IJNS7_ILi64EEENS7_ILi80EEENS7_ILi256EEEEEENS_10bfloat16_tEfNS_4arch4Sm90ELb0ELb0ELb0ELb0ELb0ELb0ELb1ELb1ELi2ELi1ELi1ELi1ELb0EEENS1_24CollectiveEpilogueBwdGQAISD_fSG_Li256ELb0ELb0EEENS1_19SingleTileSchedulerILb0ELb0ELb0ELi80EEEEEEEEEvNT_6ParamsE)
        /*004c*/ 	.short	0x0380
        /*004e*/ 	.short	0x0680


	//----- nvinfo : EIATTR_SW_WAR
	.align		4
.L_344:
        /*0050*/ 	.byte	0x04, 0x36
        /*0052*/ 	.short	(.L_346 - .L_345)
.L_345:
        /*0054*/ 	.word	0x00000008
.L_346:


//--------------------- .nv.info._ZN7cutlass13device_kernelIN5flash11enable_sm90INS1_16FlashAttnBwdSm90INS1_25CollectiveMainloopBwdSm90ILi2ELi1ELi1EN4cute5tupleIJNS5_1CILi1EEES8_S8_EEENS6_IJNS7_ILi64EEENS7_ILi80EEENS7_ILi256EEEEEENS_10bfloat16_tEfNS_4arch4Sm90ELb0ELb0ELb0ELb1ELb0ELb0ELb1ELb1ELi2ELi1ELi1ELi1ELb0EEENS1_21CollectiveEpilogueBwdISD_SE_SG_Li256ELb1ELb1ELi2EEENS1_19SingleTileSchedulerILb1ELb0ELb0ELi80EEEEEEEEEvNT_6ParamsE --------------------------
	.section	.nv.info._ZN7cutlass13device_kernelIN5flash11enable_sm90INS1_16FlashAttnBwdSm90INS1_25CollectiveMainloopBwdSm90ILi2ELi1ELi1EN4cute5tupleIJNS5_1CILi1EEES8_S8_EEENS6_IJNS7_ILi64EEENS7_ILi80EEENS7_ILi256EEEEEENS_10bfloat16_tEfNS_4arch4Sm90ELb0ELb0ELb0ELb1ELb0ELb0ELb1ELb1ELi2ELi1ELi1ELi1ELb0EEENS1_21CollectiveEpilogueBwdISD_SE_SG_Li256ELb1ELb1ELi2EEENS1_19SingleTileSchedulerILb1ELb0ELb0ELi80EEEEEEEEEvNT_6ParamsE,"",@"SHT_CUDA_INFO"
	.sectionflags	@""
	.align	4


	//----- nvinfo : EIATTR_CUDA_API_VERSION
	.align		4
        /*0000*/ 	.byte	0x04, 0x37
        /*0002*/ 	.short	(.L_348 - .L_347)
.L_347:
        /*0004*/ 	.word	0x00000082


	//----- nvinfo : EIATTR_KPARAM_INFO
	.align		4
.L_348:
        /*0008*/ 	.byte	0x04, 0x17
        /*000a*/ 	.short	(.L_350 - .L_349)
.L_349:
        /*000c*/ 	.word	0x00000000
        /*0010*/ 	.short	0x0000
        /*0012*/ 	.short	0x0000
        /*0014*/ 	.byte	0x00, 0xf0, 0x01, 0x1a


	//----- nvinfo : EIATTR_SPARSE_MMA_MASK
	.align		4
.L_350:
        /*0018*/ 	.byte	0x03, 0x50
        /*001a*/ 	.short	0x0000


	//----- nvinfo : EIATTR_MAXREG_COUNT
	.align		4
        /*001c*/ 	.byte	0x03, 0x1b
        /*001e*/ 	.short	0x00a8


	//----- nvinfo : EIATTR_MERCURY_ISA_VERSION
	.align		4
        /*0020*/ 	.byte	0x03, 0x5f
        /*0022*/ 	.short	0x0101


	//----- nvinfo : EIATTR_VRC_CTA_INIT_COUNT
	.align		4
        /*0024*/ 	.byte	0x02, 0x4a
	.zero		1
	.zero		1


	//----- nvinfo : EIATTR_EXIT_INSTR_OFFSETS
	.align		4
        /*0028*/ 	.byte	0x04, 0x1c
        /*002a*/ 	.short	(.L_352 - .L_351)


	//   ....[0]....
.L_351:
        /*002c*/ 	.word	0x00000010


	//----- nvinfo : EIATTR_MAX_THREADS
	.align		4
.L_352:
        /*0030*/ 	.byte	0x04, 0x05
        /*0032*/ 	.short	(.L_354 - .L_353)
.L_353:
        /*0034*/ 	.word	0x00000180
        /*0038*/ 	.word	0x00000001
        /*003c*/ 	.word	0x00000001


	//----- nvinfo : EIATTR_CBANK_PARAM_SIZE
	.align		4
.L_354:
        /*0040*/ 	.byte	0x03, 0x19
        /*0042*/ 	.short	0x0680


	//----- nvinfo : EIATTR_PARAM_CBANK
	.align		4
        /*0044*/ 	.byte	0x04, 0x0a
        /*0046*/ 	.short	(.L_356 - .L_355)
	.align		4
.L_355:
        /*0048*/ 	.word	index@(.nv.constant0._ZN7cutlass13device_kernelIN5flash11enable_sm90INS1_16FlashAttnBwdSm90INS1_25CollectiveMainloopBwdSm90ILi2ELi1ELi1EN4cute5tupleIJNS5_1CILi1EEES8_S8_EEENS6_IJNS7_ILi64EEENS7_ILi80EEENS7_ILi256EEEEEENS_10bfloat16_tEfNS_4arch4Sm90ELb0ELb0ELb0ELb1ELb0ELb0ELb1ELb1ELi2ELi1ELi1ELi1ELb0EEENS1_21CollectiveEpilogueBwdISD_SE_SG_Li256ELb1ELb1ELi2EEENS1_19SingleTileSchedulerILb1ELb0ELb0ELi80EEEEEEEEEvNT_6ParamsE)
        /*004c*/ 	.short	0x0380
        /*004e*/ 	.short	0x0680


	//----- nvinfo : EIATTR_SW_WAR
	.align		4
.L_356:
        /*0050*/ 	.byte	0x04, 0x36
        /*0052*/ 	.short	(.L_358 - .L_357)
.L_357:
        /*0054*/ 	.word	0x00000008
.L_358:


//--------------------- .nv.info._ZN7cutlass13device_kernelIN5flash11enable_sm90INS1_16FlashAttnBwdSm90INS1_25CollectiveMainloopBwdSm90ILi2ELi1ELi1EN4cute5tupleIJNS5_1CILi1EEES8_S8_EEENS6_IJNS7_ILi64EEENS7_ILi80EEENS7_ILi256EEEEEENS_10bfloat16_tEfNS_4arch4Sm90ELb0ELb0ELb0ELb1ELb0ELb0ELb1ELb1ELi2ELi1ELi1ELi1ELb0EEENS1_24CollectiveEpilogueBwdGQAISD_fSG_Li256ELb1ELb0EEENS1_19SingleTileSchedulerILb1ELb0ELb0ELi80EEEEEEEEEvNT_6ParamsE --------------------------
	.section	.nv.info._ZN7cutlass13device_kernelIN5flash11enable_sm90INS1_16FlashAttnBwdSm90INS1_25CollectiveMainloopBwdSm90ILi2ELi1ELi1EN4cute5tupleIJNS5_1CILi1EEES8_S8_EEENS6_IJNS7_ILi64EEENS7_ILi80EEENS7_ILi256EEEEEENS_10bfloat16_tEfNS_4arch4Sm90ELb0ELb0ELb0ELb1ELb0ELb0ELb1ELb1ELi2ELi1ELi1ELi1ELb0EEENS1_24CollectiveEpilogueBwdGQAISD_fSG_Li256ELb1ELb0EEENS1_19SingleTileSchedulerILb1ELb0ELb0ELi80EEEEEEEEEvNT_6ParamsE,"",@"SHT_CUDA_INFO"
	.sectionflags	@""
	.align	4


	//----- nvinfo : EIATTR_CUDA_API_VERSION
	.align		4
        /*0000*/ 	.byte	0x04, 0x37
        /*0002*/ 	.short	(.L_360 - .L_359)
.L_359:
        /*0004*/ 	.word	0x00000082


	//----- nvinfo : EIATTR_KPARAM_INFO
	.align		4
.L_360:
        /*0008*/ 	.byte	0x04, 0x17
        /*000a*/ 	.short	(.L_362 - .L_361)
.L_361:
        /*000c*/ 	.word	0x00000000
        /*0010*/ 	.short	0x0000
        /*0012*/ 	.short	0x0000
        /*0014*/ 	.byte	0x00, 0xf0, 0x01, 0x1a


	//----- nvinfo : EIATTR_SPARSE_MMA_MASK
	.align		4
.L_362:
        /*0018*/ 	.byte	0x03, 0x50
        /*001a*/ 	.short	0x0000


	//----- nvinfo : EIATTR_MAXREG_COUNT
	.align		4
        /*001c*/ 	.byte	0x03, 0x1b
        /*001e*/ 	.short	0x00a8


	//----- nvinfo : EIATTR_MERCURY_ISA_VERSION
	.align		4
        /*0020*/ 	.byte	0x03, 0x5f
        /*0022*/ 	.short	0x0101


	//----- nvinfo : EIATTR_VRC_CTA_INIT_COUNT
	.align		4
        /*0024*/ 	.byte	0x02, 0x4a
	.zero		1
	.zero		1


	//----- nvinfo : EIATTR_EXIT_INSTR_OFFSETS
	.align		4
        /*0028*/ 	.byte	0x04, 0x1c
        /*002a*/ 	.short	(.L_364 - .L_363)


	//   ....[0]....
.L_363:
        /*002c*/ 	.word	0x00000010


	//----- nvinfo : EIATTR_MAX_THREADS
	.align		4
.L_364:
        /*0030*/ 	.byte	0x04, 0x05
        /*0032*/ 	.short	(.L_366 - .L_365)
.L_365:
        /*0034*/ 	.word	0x00000180
        /*0038*/ 	.word	0x00000001
        /*003c*/ 	.word	0x00000001


	//----- nvinfo : EIATTR_CBANK_PARAM_SIZE
	.align		4
.L_366:
        /*0040*/ 	.byte	0x03, 0x19
        /*0042*/ 	.short	0x0680


	//----- nvinfo : EIATTR_PARAM_CBANK
	.align		4
        /*0044*/ 	.byte	0x04, 0x0a
        /*0046*/ 	.short	(.L_368 - .L_367)
	.align		4
.L_367:
        /*0048*/ 	.word	index@(.nv.constant0._ZN7cutlass13device_kernelIN5flash11enable_sm90INS1_16FlashAttnBwdSm90INS1_25CollectiveMainloopBwdSm90ILi2ELi1ELi1EN4cute5tupleIJNS5_1CILi1EEES8_S8_EEENS6_IJNS7_ILi64EEENS7_ILi80EEENS7_ILi256EEEEEENS_10bfloat16_tEfNS_4arch4Sm90ELb0ELb0ELb0ELb1ELb0ELb0ELb1ELb1ELi2ELi1ELi1ELi1ELb0EEENS1_24CollectiveEpilogueBwdGQAISD_fSG_Li256ELb1ELb0EEENS1_19SingleTileSchedulerILb1ELb0ELb0ELi80EEEEEEEEEvNT_6ParamsE)
        /*004c*/ 	.short	0x0380
        /*004e*/ 	.short	0x0680


	//----- nvinfo : EIATTR_SW_WAR
	.align		4
.L_368:
        /*0050*/ 	.byte	0x04, 0x36
        /*0052*/ 	.short	(.L_370 - .L_369)
.L_369:
        /*0054*/ 	.word	0x00000008
.L_370:


//--------------------- .nv.info._ZN7cutlass13device_kernelIN5flash11enable_sm90INS1_16FlashAttnBwdSm90INS1_25CollectiveMainloopBwdSm90ILi2ELi1ELi1EN4cute5tupleIJNS5_1CILi1EEES8_S8_EEENS6_IJNS7_ILi64EEENS7_ILi80EEENS7_ILi256EEEEEENS_10bfloat16_tEfNS_4arch4Sm90ELb0ELb1ELb0ELb0ELb0ELb0ELb1ELb1ELi2ELi1ELi1ELi1ELb0EEENS1_21CollectiveEpilogueBwdISD_SE_SG_Li256ELb0ELb1ELi2EEENS1_19SingleTileSchedulerILb0ELb0ELb0ELi80EEEEEEEEEvNT_6ParamsE --------------------------
	.section	.nv.info._ZN7cutlass13device_kernelIN5flash11enable_sm90INS1_16FlashAttnBwdSm90INS1_25CollectiveMainloopBwdSm90ILi2ELi1ELi1EN4cute5tupleIJNS5_1CILi1EEES8_S8_EEENS6_IJNS7_ILi64EEENS7_ILi80EEENS7_ILi256EEEEEENS_10bfloat16_tEfNS_4arch4Sm90ELb0ELb1ELb0ELb0ELb0ELb0ELb1ELb1ELi2ELi1ELi1ELi1ELb0EEENS1_21CollectiveEpilogueBwdISD_SE_SG_Li256ELb0ELb1ELi2EEENS1_19SingleTileSchedulerILb0ELb0ELb0ELi80EEEEEEEEEvNT_6ParamsE,"",@"SHT_CUDA_INFO"
	.sectionflags	@""
	.align	4


	//----- nvinfo : EIATTR_CUDA_API_VERSION
	.align		4
        /*0000*/ 	.byte	0x04, 0x37
        /*0002*/ 	.short	(.L_372 - .L_371)
.L_371:
        /*0004*/ 	.word	0x00000082


	//----- nvinfo : EIATTR_KPARAM_INFO
	.align		4
.L_372:
        /*0008*/ 	.byte	0x04, 0x17
        /*000a*/ 	.short	(.L_374 - .L_373)
.L_373:
        /*000c*/ 	.word	0x00000000
        /*0010*/ 	.short	0x0000
        /*0012*/ 	.short	0x0000
        /*0014*/ 	.byte	0x00, 0xf0, 0x01, 0x24


	//----- nvinfo : EIATTR_SPARSE_MMA_MASK
	.align		4
.L_374:
        /*0018*/ 	.byte	0x03, 0x50
        /*001a*/ 	.short	0x0000


	//----- nvinfo : EIATTR_MAXREG_COUNT
	.align		4
        /*001c*/ 	.byte	0x03, 0x1b
        /*001e*/ 	.short	0x00a8


	//----- nvinfo : EIATTR_MERCURY_ISA_VERSION
	.align		4
        /*0020*/ 	.byte	0x03, 0x5f
        /*0022*/ 	.short	0x0101


	//----- nvinfo : EIATTR_VRC_CTA_INIT_COUNT
	.align		4
        /*0024*/ 	.byte	0x02, 0x4a
	.zero		1
	.zero		1


	//----- nvinfo : EIATTR_EXIT_INSTR_OFFSETS
	.align		4
        /*0028*/ 	.byte	0x04, 0x1c
        /*002a*/ 	.short	(.L_376 - .L_375)


	//   ....[0]....
.L_375:
        /*002c*/ 	.word	0x00000010


	//----- nvinfo : EIATTR_MAX_THREADS
	.align		4
.L_376:
        /*0030*/ 	.byte	0x04, 0x05
        /*0032*/ 	.short	(.L_378 - .L_377)
.L_377:
        /*0034*/ 	.word	0x00000180
        /*0038*/ 	.word	0x00000001
        /*003c*/ 	.word	0x00000001


	//----- nvinfo : EIATTR_CBANK_PARAM_SIZE
	.align		4
.L_378:
        /*0040*/ 	.byte	0x03, 0x19
        /*0042*/ 	.short	0x0900


	//----- nvinfo : EIATTR_PARAM_CBANK
	.align		4
        /*0044*/ 	.byte	0x04, 0x0a
        /*0046*/ 	.short	(.L_380 - .L_379)
	.align		4
.L_379:
        /*0048*/ 	.word	index@(.nv.constant0._ZN7cutlass13device_kernelIN5flash11enable_sm90INS1_16FlashAttnBwdSm90INS1_25CollectiveMainloopBwdSm90ILi2ELi1ELi1EN4cute5tupleIJNS5_1CILi1EEES8_S8_EEENS6_IJNS7_ILi64EEENS7_ILi80EEENS7_ILi256EEEEEENS_10bfloat16_tEfNS_4arch4Sm90ELb0ELb1ELb0ELb0ELb0ELb0ELb1ELb1ELi2ELi1ELi1ELi1ELb0EEENS1_21CollectiveEpilogueBwdISD_SE_SG_Li256ELb0ELb1ELi2EEENS1_19SingleTileSchedulerILb0ELb0ELb0ELi80EEEEEEEEEvNT_6ParamsE)
        /*004c*/ 	.short	0x0380
        /*004e*/ 	.short	0x0900


	//----- nvinfo : EIATTR_SW_WAR
	.align		4
.L_380:
        /*0050*/ 	.byte	0x04, 0x36
        /*0052*/ 	.short	(.L_382 - .L_381)
.L_381:
        /*0054*/ 	.word	0x00000008
.L_382:


//--------------------- .nv.info._ZN7cutlass13device_kernelIN5flash11enable_sm90INS1_16FlashAttnBwdSm90INS1_25CollectiveMainloopBwdSm90ILi2ELi1ELi1EN4cute5tupleIJNS5_1CILi1EEES8_S8_EEENS6_IJNS7_ILi64EEENS7_ILi80EEENS7_ILi256EEEEEENS_10bfloat16_tEfNS_4arch4Sm90ELb0ELb1ELb0ELb0ELb0ELb0ELb1ELb1ELi2ELi1ELi1ELi1ELb0EEENS1_24CollectiveEpilogueBwdGQAISD_fSG_Li256ELb0ELb0EEENS1_19SingleTileSchedulerILb0ELb0ELb0ELi80EEEEEEEEEvNT_6ParamsE --------------------------
	.section	.nv.info._ZN7cutlass13device_kernelIN5flash11enable_sm90INS1_16FlashAttnBwdSm90INS1_25CollectiveMainloopBwdSm90ILi2ELi1ELi1EN4cute5tupleIJNS5_1CILi1EEES8_S8_EEENS6_IJNS7_ILi64EEENS7_ILi80EEENS7_ILi256EEEEEENS_10bfloat16_tEfNS_4arch4Sm90ELb0ELb1ELb0ELb0ELb0ELb0ELb1ELb1ELi2ELi1ELi1ELi1ELb0EEENS1_24CollectiveEpilogueBwdGQAISD_fSG_Li256ELb0ELb0EEENS1_19SingleTileSchedulerILb0ELb0ELb0ELi80EEEEEEEEEvNT_6ParamsE,"",@"SHT_CUDA_INFO"
	.sectionflags	@""
	.align	4


	//----- nvinfo : EIATTR_CUDA_API_VERSION
	.align		4
        /*0000*/ 	.byte	0x04, 0x37
        /*0002*/ 	.short	(.L_384 - .L_383)
.L_383:
        /*0004*/ 	.word	0x00000082


	//----- nvinfo : EIATTR_KPARAM_INFO
	.align		4
.L_384:
        /*0008*/ 	.byte	0x04, 0x17
        /*000a*/ 	.short	(.L_386 - .L_385)
.L_385:
        /*000c*/ 	.word	0x00000000
        /*0010*/ 	.short	0x0000
        /*0012*/ 	.short	0x0000
        /*0014*/ 	.byte	0x00, 0xf0, 0x01, 0x1a


	//----- nvinfo : EIATTR_SPARSE_MMA_MASK
	.align		4
.L_386:
        /*0018*/ 	.byte	0x03, 0x50
        /*001a*/ 	.short	0x0000


	//----- nvinfo : EIATTR_MAXREG_COUNT
	.align		4
        /*001c*/ 	.byte	0x03, 0x1b
        /*001e*/ 	.short	0x00a8


	//----- nvinfo : EIATTR_MERCURY_ISA_VERSION
	.align		4
        /*0020*/ 	.byte	0x03, 0x5f
        /*0022*/ 	.short	0x0101


	//----- nvinfo : EIATTR_VRC_CTA_INIT_COUNT
	.align		4
        /*0024*/ 	.byte	0x02, 0x4a
	.zero		1
	.zero		1


	//----- nvinfo : EIATTR_EXIT_INSTR_OFFSETS
	.align		4
        /*0028*/ 	.byte	0x04, 0x1c
        /*002a*/ 	.short	(.L_388 - .L_387)


	//   ....[0]....
.L_387:
        /*002c*/ 	.word	0x00000010


	//----- nvinfo : EIATTR_MAX_THREADS
	.align		4
.L_388:
        /*0030*/ 	.byte	0x04, 0x05
        /*0032*/ 	.short	(.L_390 - .L_389)
.L_389:
        /*0034*/ 	.word	0x00000180
        /*0038*/ 	.word	0x00000001
        /*003c*/ 	.word	0x00000001


	//----- nvinfo : EIATTR_CBANK_PARAM_SIZE
	.align		4
.L_390:
        /*0040*/ 	.byte	0x03, 0x19
        /*0042*/ 	.short	0x0680


	//----- nvinfo : EIATTR_PARAM_CBANK
	.align		4
        /*0044*/ 	.byte	0x04, 0x0a
        /*0046*/ 	.short	(.L_392 - .L_391)
	.align		4
.L_391:
        /*0048*/ 	.word	index@(.nv.constant0._ZN7cutlass13device_kernelIN5flash11enable_sm90INS1_16FlashAttnBwdSm90INS1_25CollectiveMainloopBwdSm90ILi2ELi1ELi1EN4cute5tupleIJNS5_1CILi1EEES8_S8_EEENS6_IJNS7_ILi64EEENS7_ILi80EEENS7_ILi256EEEEEENS_10bfloat16_tEfNS_4arch4Sm90ELb0ELb1ELb0ELb0ELb0ELb0ELb1ELb1ELi2ELi1ELi1ELi1ELb0EEENS1_24CollectiveEpilogueBwdGQAISD_fSG_Li256ELb0ELb0EEENS1_19SingleTileSchedulerILb0ELb0ELb0ELi80EEEEEEEEEvNT_6ParamsE)
        /*004c*/ 	.short	0x0380
        /*004e*/ 	.short	0x0680


	//----- nvinfo : EIATTR_SW_WAR
	.align		4
.L_392:
        /*0050*/ 	.byte	0x04, 0x36
        /*0052*/ 	.short	(.L_394 - .L_393)
.L_393:
        /*0054*/ 	.word	0x00000008
.L_394:


//--------------------- .nv.info._ZN7cutlass13device_kernelIN5flash11enable_sm90INS1_16FlashAttnBwdSm90INS1_25CollectiveMainloopBwdSm90ILi2ELi1ELi1EN4cute5tupleIJNS5_1CILi1EEES8_S8_EEENS6_IJNS7_ILi64EEENS7_ILi80EEENS7_ILi256EEEEEENS_10bfloat16_tEfNS_4arch4Sm90ELb0ELb1ELb0ELb1ELb0ELb0ELb1ELb1ELi2ELi1ELi1ELi1ELb0EEENS1_21CollectiveEpilogueBwdISD_SE_SG_Li256ELb1ELb1ELi2EEENS1_19SingleTileSchedulerILb1ELb0ELb0ELi80EEEEEEEEEvNT_6ParamsE --------------------------
	.section	.nv.info._ZN7cutlass13device_kernelIN5flash11enable_sm90INS1_16FlashAttnBwdSm90INS1_25CollectiveMainloopBwdSm90ILi2ELi1ELi1EN4cute5tupleIJNS5_1CILi1EEES8_S8_EEENS6_IJNS7_ILi64EEENS7_ILi80EEENS7_ILi256EEEEEENS_10bfloat16_tEfNS_4arch4Sm90ELb0ELb1ELb0ELb1ELb0ELb0ELb1ELb1ELi2ELi1ELi1ELi1ELb0EEENS1_21CollectiveEpilogueBwdISD_SE_SG_Li256ELb1ELb1ELi2EEENS1_19SingleTileSchedulerILb1ELb0ELb0ELi80EEEEEEEEEvNT_6ParamsE,"",@"SHT_CUDA_INFO"
	.sectionflags	@""
	.align	4


	//----- nvinfo : EIATTR_CUDA_API_VERSION
	.align		4
        /*0000*/ 	.byte	0x04, 0x37
        /*0002*/ 	.short	(.L_396 - .L_395)
.L_395:
        /*0004*/ 	.word	0x00000082


	//----- nvinfo : EIATTR_KPARAM_INFO
	.align		4
.L_396:
        /*0008*/ 	.byte	0x04, 0x17
        /*000a*/ 	.short	(.L_398 - .L_397)
.L_397:
        /*000c*/ 	.word	0x00000000
        /*0010*/ 	.short	0x0000
        /*0012*/ 	.short	0x0000
        /*0014*/ 	.byte	0x00, 0xf0, 0x01, 0x1a


	//----- nvinfo : EIATTR_SPARSE_MMA_MASK
	.align		4
.L_398:
        /*0018*/ 	.byte	0x03, 0x50
        /*001a*/ 	.short	0x0000


	//----- nvinfo : EIATTR_MAXREG_COUNT
	.align		4
        /*001c*/ 	.byte	0x03, 0x1b
        /*001e*/ 	.short	0x00a8


	//----- nvinfo : EIATTR_MERCURY_ISA_VERSION
	.align		4
        /*0020*/ 	.byte	0x03, 0x5f
        /*0022*/ 	.short	0x0101


	//----- nvinfo : EIATTR_VRC_CTA_INIT_COUNT
	.align		4
        /*0024*/ 	.byte	0x02, 0x4a
	.zero		1
	.zero		1


	//----- nvinfo : EIATTR_EXIT_INSTR_OFFSETS
	.align		4
        /*0028*/ 	.byte	0x04, 0x1c
        /*002a*/ 	.short	(.L_400 - .L_399)


	//   ....[0]....
.L_399:
        /*002c*/ 	.word	0x00000010


	//----- nvinfo : EIATTR_MAX_THREADS
	.align		4
.L_400:
        /*0030*/ 	.byte	0x04, 0x05
        /*0032*/ 	.short	(.L_402 - .L_401)
.L_401:
        /*0034*/ 	.word	0x00000180
        /*0038*/ 	.word	0x00000001
        /*003c*/ 	.word	0x00000001


	//----- nvinfo : EIATTR_CBANK_PARAM_SIZE
	.align		4
.L_402:
        /*0040*/ 	.byte	0x03, 0x19
        /*0042*/ 	.short	0x0680


	//----- nvinfo : EIATTR_PARAM_CBANK
	.align		4
        /*0044*/ 	.byte	0x04, 0x0a
        /*0046*/ 	.short	(.L_404 - .L_403)
	.align		4
.L_403:
        /*0048*/ 	.word	index@(.nv.constant0._ZN7cutlass13device_kernelIN5flash11enable_sm90INS1_16FlashAttnBwdSm90INS1_25CollectiveMainloopBwdSm90ILi2ELi1ELi1EN4cute5tupleIJNS5_1CILi1EEES8_S8_EEENS6_IJNS7_ILi64EEENS7_ILi80EEENS7_ILi256EEEEEENS_10bfloat16_tEfNS_4arch4Sm90ELb0ELb1ELb0ELb1ELb0ELb0ELb1ELb1ELi2ELi1ELi1ELi1ELb0EEENS1_21CollectiveEpilogueBwdISD_SE_SG_Li256ELb1ELb1ELi2EEENS1_19SingleTileSchedulerILb1ELb0ELb0ELi80EEEEEEEEEvNT_6ParamsE)
        /*004c*/ 	.short	0x0380
        /*004e*/ 	.short	0x0680


	//----- nvinfo : EIATTR_SW_WAR
	.align		4
.L_404:
        /*0050*/ 	.byte	0x04, 0x36
        /*0052*/ 	.short	(.L_406 - .L_405)
.L_405:
        /*0054*/ 	.word	0x00000008
.L_406:


//--------------------- .nv.info._ZN7cutlass13device_kernelIN5flash11enable_sm90INS1_16FlashAttnBwdSm90INS1_25CollectiveMainloopBwdSm90ILi2ELi1ELi1EN4cute5tupleIJNS5_1CILi1EEES8_S8_EEENS6_IJNS7_ILi64EEENS7_ILi80EEENS7_ILi256EEEEEENS_10bfloat16_tEfNS_4arch4Sm90ELb0ELb1ELb0ELb1ELb0ELb0ELb1ELb1ELi2ELi1ELi1ELi1ELb0EEENS1_24CollectiveEpilogueBwdGQAISD_fSG_Li256ELb1ELb0EEENS1_19SingleTileSchedulerILb1ELb0ELb0ELi80EEEEEEEEEvNT_6ParamsE --------------------------
	.section	.nv.info._ZN7cutlass13device_kernelIN5flash11enable_sm90INS1_16FlashAttnBwdSm90INS1_25CollectiveMainloopBwdSm90ILi2ELi1ELi1EN4cute5tupleIJNS5_1CILi1EEES8_S8_EEENS6_IJNS7_ILi64EEENS7_ILi80EEENS7_ILi256EEEEEENS_10bfloat16_tEfNS_4arch4Sm90ELb0ELb1ELb0ELb1ELb0ELb0ELb1ELb1ELi2ELi1ELi1ELi1ELb0EEENS1_24CollectiveEpilogueBwdGQAISD_fSG_Li256ELb1ELb0EEENS1_19SingleTileSchedulerILb1ELb0ELb0ELi80EEEEEEEEEvNT_6ParamsE,"",@"SHT_CUDA_INFO"
	.sectionflags	@""
	.align	4


	//----- nvinfo : EIATTR_CUDA_API_VERSION
	.align		4
        /*0000*/ 	.byte	0x04, 0x37
        /*0002*/ 	.short	(.L_408 - .L_407)
.L_407:
        /*0004*/ 	.word	0x00000082


	//----- nvinfo : EIATTR_KPARAM_INFO
	.align		4
.L_408:
        /*0008*/ 	.byte	0x04, 0x17
        /*000a*/ 	.short	(.L_410 - .L_409)
.L_409:
        /*000c*/ 	.word	0x00000000
        /*0010*/ 	.short	0x0000
        /*0012*/ 	.short	0x0000
        /*0014*/ 	.byte	0x00, 0xf0, 0x01, 0x1a


	//----- nvinfo : EIATTR_SPARSE_MMA_MASK
	.align		4
.L_410:
        /*0018*/ 	.byte	0x03, 0x50
        /*001a*/ 	.short	0x0000


	//----- nvinfo : EIATTR_MAXREG_COUNT
	.align		4
        /*001c*/ 	.byte	0x03, 0x1b
        /*001e*/ 	.short	0x00a8


	//----- nvinfo : EIATTR_MERCURY_ISA_VERSION
	.align		4
        /*0020*/ 	.byte	0x03, 0x5f
        /*0022*/ 	.short	0x0101


	//----- nvinfo : EIATTR_VRC_CTA_INIT_COUNT
	.align		4
        /*0024*/ 	.byte	0x02, 0x4a
	.zero		1
	.zero		1


	//----- nvinfo : EIATTR_EXIT_INSTR_OFFSETS
	.align		4
        /*0028*/ 	.byte	0x04, 0x1c
        /*002a*/ 	.short	(.L_412 - .L_411)


	//   ....[0]....
.L_411:
        /*002c*/ 	.word	0x00000010


	//----- nvinfo : EIATTR_MAX_THREADS
	.align		4
.L_412:
        /*0030*/ 	.byte	0x04, 0x05
        /*0032*/ 	.short	(.L_414 - .L_413)
.L_413:
        /*0034*/ 	.word	0x00000180
        /*0038*/ 	.word	0x00000001
        /*003c*/ 	.word	0x00000001


	//----- nvinfo : EIATTR_CBANK_PARAM_SIZE
	.align		4
.L_414:
        /*0040*/ 	.byte	0x03, 0x19
        /*0042*/ 	.short	0x0680


	//----- nvinfo : EIATTR_PARAM_CBANK
	.align		4
        /*0044*/ 	.byte	0x04, 0x0a
        /*0046*/ 	.short	(.L_416 - .L_415)
	.align		4
.L_415:
        /*0048*/ 	.word	index@(.nv.constant0._ZN7cutlass13device_kernelIN5flash11enable_sm90INS1_16FlashAttnBwdSm90INS1_25CollectiveMainloopBwdSm90ILi2ELi1ELi1EN4cute5tupleIJNS5_1CILi1EEES8_S8_EEENS6_IJNS7_ILi64EEENS7_ILi80EEENS7_ILi256EEEEEENS_10bfloat16_tEfNS_4arch4Sm90ELb0ELb1ELb0ELb1ELb0ELb0ELb1ELb1ELi2ELi1ELi1ELi1ELb0EEENS1_24CollectiveEpilogueBwdGQAISD_fSG_Li256ELb1ELb0EEENS1_19SingleTileSchedulerILb1ELb0ELb0ELi80EEEEEEEEEvNT_6ParamsE)
        /*004c*/ 	.short	0x0380
        /*004e*/ 	.short	0x0680


	//----- nvinfo : EIATTR_SW_WAR
	.align		4
.L_416:
        /*0050*/ 	.byte	0x04, 0x36
        /*0052*/ 	.short	(.L_418 - .L_417)
.L_417:
        /*0054*/ 	.word	0x00000008
.L_418:


//--------------------- .nv.info._ZN7cutlass13device_kernelIN5flash11enable_sm90INS1_16FlashAttnBwdSm90INS1_25CollectiveMainloopBwdSm90ILi2ELi1ELi1EN4cute5tupleIJNS5_1CILi1EEES8_S8_EEENS6_IJNS7_ILi64EEENS7_ILi80EEENS7_ILi256EEEEEENS_10bfloat16_tEfNS_4arch4Sm90ELb1ELb0ELb0ELb0ELb0ELb0ELb1ELb1ELi2ELi1ELi1ELi1ELb0EEENS1_21CollectiveEpilogueBwdISD_SE_SG_Li256ELb0ELb1ELi2EEENS1_25SingleTileBwdLPTSchedulerILb0ELi80ELb0EEEEEEEEEvNT_6ParamsE --------------------------
	.section	.nv.info._ZN7cutlass13device_kernelIN5flash11enable_sm90INS1_16FlashAttnBwdSm90INS1_25CollectiveMainloopBwdSm90ILi2ELi1ELi1EN4cute5tupleIJNS5_1CILi1EEES8_S8_EEENS6_IJNS7_ILi64EEENS7_ILi80EEENS7_ILi256EEEEEENS_10bfloat16_tEfNS_4arch4Sm90ELb1ELb0ELb0ELb0ELb0ELb0ELb1ELb1ELi2ELi1ELi1ELi1ELb0EEENS1_21CollectiveEpilogueBwdISD_SE_SG_Li256ELb0ELb1ELi2EEENS1_25SingleTileBwdLPTSchedulerILb0ELi80ELb0EEEEEEEEEvNT_6ParamsE,"",@"SHT_CUDA_INFO"
	.sectionflags	@""
	.align	4


	//----- nvinfo : EIATTR_CUDA_API_VERSION
	.align		4
        /*0000*/ 	.byte	0x04, 0x37
        /*0002*/ 	.short	(.L_420 - .L_419)
.L_419:
        /*0004*/ 	.word	0x00000082


	//----- nvinfo : EIATTR_KPARAM_INFO
	.align		4
.L_420:
        /*0008*/ 	.byte	0x04, 0x17
        /*000a*/ 	.short	(.L_422 - .L_421)
.L_421:
        /*000c*/ 	.word	0x00000000
        /*0010*/ 	.short	0x0000
        /*0012*/ 	.short	0x0000
        /*0014*/ 	.byte	0x00, 0xf0, 0x01, 0x24


	//----- nvinfo : EIATTR_SPARSE_MMA_MASK
	.align		4
.L_422:
        /*0018*/ 	.byte	0x03, 0x50
        /*001a*/ 	.short	0x0000


	//----- nvinfo : EIATTR_MAXREG_COUNT
	.align		4
        /*001c*/ 	.byte	0x03, 0x1b
        /*001e*/ 	.short	0x00a8


	//----- nvinfo : EIATTR_MERCURY_ISA_VERSION
	.align		4
        /*0020*/ 	.byte	0x03, 0x5f
        /*0022*/ 	.short	0x0101


	//----- nvinfo : EIATTR_VRC_CTA_INIT_COUNT
	.align		4
        /*0024*/ 	.byte	0x02, 0x4a
	.zero		1
	.zero		1


	//----- nvinfo : EIATTR_EXIT_INSTR_OFFSETS
	.align		4
        /*0028*/ 	.byte	0x04, 0x1c
        /*002a*/ 	.short	(.L_424 - .L_423)


	//   ....[0]....
.L_423:
        /*002c*/ 	.word	0x00000010


	//----- nvinfo : EIATTR_MAX_THREADS
	.align		4
.L_424:
        /*0030*/ 	.byte	0x04, 0x05
        /*0032*/ 	.short	(.L_426 - .L_425)
.L_425:
        /*0034*/ 	.word	0x00000180
        /*0038*/ 	.word	0x00000001
        /*003c*/ 	.word	0x00000001


	//----- nvinfo : EIATTR_CBANK_PARAM_SIZE
	.align		4
.L_426:
        /*0040*/ 	.byte	0x03, 0x19
        /*0042*/ 	.short	0x0900


	//----- nvinfo : EIATTR_PARAM_CBANK
	.align		4
        /*0044*/ 	.byte	0x04, 0x0a
        /*0046*/ 	.short	(.L_428 - .L_427)
	.align		4
.L_427:
        /*0048*/ 	.word	index@(.nv.constant0._ZN7cutlass13device_kernelIN5flash11enable_sm90INS1_16FlashAttnBwdSm90INS1_25CollectiveMainloopBwdSm90ILi2ELi1ELi1EN4cute5tupleIJNS5_1CILi1EEES8_S8_EEENS6_IJNS7_ILi64EEENS7_ILi80EEENS7_ILi256EEEEEENS_10bfloat16_tEfNS_4arch4Sm90ELb1ELb0ELb0ELb0ELb0ELb0ELb1ELb1ELi2ELi1ELi1ELi1ELb0EEENS1_21CollectiveEpilogueBwdISD_SE_SG_Li256ELb0ELb1ELi2EEENS1_25SingleTileBwdLPTSchedulerILb0ELi80ELb0EEEEEEEEEvNT_6ParamsE)
        /*004c*/ 	.short	0x0380
        /*004e*/ 	.short	0x0900


	//----- nvinfo : EIATTR_SW_WAR
	.align		4
.L_428:
        /*0050*/ 	.byte	0x04, 0x36
        /*0052*/ 	.short	(.L_430 - .L_429)
.L_429:
        /*0054*/ 	.word	0x00000008
.L_430:


//--------------------- .nv.info._ZN7cutlass13device_kernelIN5flash11enable_sm90INS1_16FlashAttnBwdSm90INS1_25CollectiveMainloopBwdSm90ILi2ELi1ELi1EN4cute5tupleIJNS5_1CILi1EEES8_S8_EEENS6_IJNS7_ILi64EEENS7_ILi80EEENS7_ILi256EEEEEENS_10bfloat16_tEfNS_4arch4Sm90ELb1ELb0ELb0ELb0ELb0ELb0ELb1ELb1ELi2ELi1ELi1ELi1ELb0EEENS1_24CollectiveEpilogueBwdGQAISD_fSG_Li256ELb0ELb0EEENS1_25SingleTileBwdLPTSchedulerILb0ELi80ELb0EEEEEEEEEvNT_6ParamsE --------------------------
	.section	.nv.info._ZN7cutlass13device_kernelIN5flash11enable_sm90INS1_16FlashAttnBwdSm90INS1_25CollectiveMainloopBwdSm90ILi2ELi1ELi1EN4cute5tupleIJNS5_1CILi1EEES8_S8_EEENS6_IJNS7_ILi64EEENS7_ILi80EEENS7_ILi256EEEEEENS_10bfloat16_tEfNS_4arch4Sm90ELb1ELb0ELb0ELb0ELb0ELb0ELb1ELb1ELi2ELi1ELi1ELi1ELb0EEENS1_24CollectiveEpilogueBwdGQAISD_fSG_Li256ELb0ELb0EEENS1_25SingleTileBwdLPTSchedulerILb0ELi80ELb0EEEEEEEEEvNT_6ParamsE,"",@"SHT_CUDA_INFO"
	.sectionflags	@""
	.align	4


	//----- nvinfo : EIATTR_CUDA_API_VERSION
	.align		4
        /*0000*/ 	.byte	0x04, 0x37
        /*0002*/ 	.short	(.L_432 - .L_431)
.L_431:
        /*0004*/ 	.word	0x00000082


	//----- nvinfo : EIATTR_KPARAM_INFO
	.align		4
.L_432:
        /*0008*/ 	.byte	0x04, 0x17
        /*000a*/ 	.short	(.L_434 - .L_433)
.L_433:
        /*000c*/ 	.word	0x00000000
        /*0010*/ 	.short	0x0000
        /*0012*/ 	.short	0x0000
        /*0014*/ 	.byte	0x00, 0xf0, 0x01, 0x1c


	//----- nvinfo : EIATTR_SPARSE_MMA_MASK
	.align		4
.L_434:
        /*0018*/ 	.byte	0x03, 0x50
        /*001a*/ 	.short	0x0000


	//----- nvinfo : EIATTR_MAXREG_COUNT
	.align		4
        /*001c*/ 	.byte	0x03, 0x1b
        /*001e*/ 	.short	0x00a8


	//----- nvinfo : EIATTR_MERCURY_ISA_VERSION
	.align		4
        /*0020*/ 	.byte	0x03, 0x5f
        /*0022*/ 	.short	0x0101


	//----- nvinfo : EIATTR_VRC_CTA_INIT_COUNT
	.align		4
        /*0024*/ 	.byte	0x02, 0x4a
	.zero		1
	.zero		1


	//----- nvinfo : EIATTR_EXIT_INSTR_OFFSETS
	.align		4
        /*0028*/ 	.byte	0x04, 0x1c
        /*002a*/ 	.short	(.L_436 - .L_435)


	//   ....[0]....
.L_435:
        /*002c*/ 	.word	0x00000010


	//----- nvinfo : EIATTR_MAX_THREADS
	.align		4
.L_436:
        /*0030*/ 	.byte	0x04, 0x05
        /*0032*/ 	.short	(.L_438 - .L_437)
.L_437:
        /*0034*/ 	.word	0x00000180
        /*0038*/ 	.word	0x00000001
        /*003c*/ 	.word	0x00000001


	//----- nvinfo : EIATTR_CBANK_PARAM_SIZE
	.align		4
.L_438:
        /*0040*/ 	.byte	0x03, 0x19
        /*0042*/ 	.short	0x0700


	//----- nvinfo : EIATTR_PARAM_CBANK
	.align		4
        /*0044*/ 	.byte	0x04, 0x0a
        /*0046*/ 	.short	(.L_440 - .L_439)
	.align		4
.L_439:
        /*0048*/ 	.word	index@(.nv.constant0._ZN7cutlass13device_kernelIN5flash11enable_sm90INS1_16FlashAttnBwdSm90INS1_25CollectiveMainloopBwdSm90ILi2ELi1ELi1EN4cute5tupleIJNS5_1CILi1EEES8_S8_EEENS6_IJNS7_ILi64EEENS7_ILi80EEENS7_ILi256EEEEEENS_10bfloat16_tEfNS_4arch4Sm90ELb1ELb0ELb0ELb0ELb0ELb0ELb1ELb1ELi2ELi1ELi1ELi1ELb0EEENS1_24CollectiveEpilogueBwdGQAISD_fSG_Li256ELb0ELb0EEENS1_25SingleTileBwdLPTSchedulerILb0ELi80ELb0EEEEEEEEEvNT_6ParamsE)
        /*004c*/ 	.short	0x0380
        /*004e*/ 	.short	0x0700


	//----- nvinfo : EIATTR_SW_WAR
	.align		4
.L_440:
        /*0050*/ 	.byte	0x04, 0x36
        /*0052*/ 	.short	(.L_442 - .L_441)
.L_441:
        /*0054*/ 	.word	0x00000008
.L_442:


//--------------------- .nv.info._ZN7cutlass13device_kernelIN5flash22FlashAttnBwdPreprocessIN4cute5tupleIJNS3_1CILi64EEENS5_ILi256EEEEEENS_10bfloat16_tEfNS_4arch4Sm90ELb1ELb0EEEEEvNT_6ParamsE --------------------------
	.section	.nv.info._ZN7cutlass13device_kernelIN5flash22FlashAttnBwdPreprocessIN4cute5tupleIJNS3_1CILi64EEENS5_ILi256EEEEEENS_10bfloat16_tEfNS_4arch4Sm90ELb1ELb0EEEEEvNT_6ParamsE,"",@"SHT_CUDA_INFO"
	.sectionflags	@""
	.align	4


	//----- nvinfo : EIATTR_CUDA_API_VERSION
	.align		4
        /*0000*/ 	.byte	0x04, 0x37
        /*0002*/ 	.short	(.L_444 - .L_443)
.L_443:
        /*0004*/ 	.word	0x00000082


	//----- nvinfo : EIATTR_KPARAM_INFO
	.align		4
.L_444:
        /*0008*/ 	.byte	0x04, 0x17
        /*000a*/ 	.short	(.L_446 - .L_445)
.L_445:
        /*000c*/ 	.word	0x00000000
        /*0010*/ 	.short	0x0000
        /*0012*/ 	.short	0x0000
        /*0014*/ 	.byte	0x00, 0xf0, 0xc1, 0x03


	//----- nvinfo : EIATTR_SPARSE_MMA_MASK
	.align		4
.L_446:
        /*0018*/ 	.byte	0x03, 0x50
        /*001a*/ 	.short	0x0000


	//----- nvinfo : EIATTR_MAXREG_COUNT
	.align		4
        /*001c*/ 	.byte	0x03, 0x1b
        /*001e*/ 	.short	0x0080


	//----- nvinfo : EIATTR_MERCURY_ISA_VERSION
	.align		4
        /*0020*/ 	.byte	0x03, 0x5f
        /*0022*/ 	.short	0x0101


	//----- nvinfo : EIATTR_COOP_GROUP_MASK_REGIDS
	.align		4
        /*0024*/ 	.byte	0x04, 0x29
        /*0026*/ 	.short	(.L_448 - .L_447)


	//   ....[0]....
.L_447:
        /*0028*/ 	.word	0xffffffff


	//   ....[1]....
        /*002c*/ 	.word	0xffffffff


	//   ....[2]....
        /*0030*/ 	.word	0xffffffff


	//   ....[3]....
        /*0034*/ 	.word	0xffffffff


	//   ....[4]....
        /*0038*/ 	.word	0xffffffff


	//   ....[5]....
        /*003c*/ 	.word	0xffffffff


	//   ....[6]....
        /*0040*/ 	.word	0xffffffff


	//   ....[7]....
        /*0044*/ 	.word	0xffffffff


	//   ....[8]....
        /*0048*/ 	.word	0xffffffff


	//   ....[9]....
        /*004c*/ 	.word	0xffffffff


	//   ....[10]....
        /*0050*/ 	.word	0xffffffff


	//   ....[11]....
        /*0054*/ 	.word	0xffffffff


	//   ....[12]....
        /*0058*/ 	.word	0xffffffff


	//   ....[13]....
        /*005c*/ 	.word	0xffffffff


	//   ....[14]....
        /*0060*/ 	.word	0xffffffff


	//   ....[15]....
        /*0064*/ 	.word	0xffffffff


	//----- nvinfo : EIATTR_COOP_GROUP_INSTR_OFFSETS
	.align		4
.L_448:
        /*0068*/ 	.byte	0x04, 0x28
        /*006a*/ 	.short	(.L_450 - .L_449)


	//   ....[0]....
.L_449:
        /*006c*/ 	.word	0x00001aa0


	//   ....[1]....
        /*0070*/ 	.word	0x00001ab0


	//   ....[2]....
        /*0074*/ 	.word	0x00001ac0


	//   ....[3]....
        /*0078*/ 	.word	0x00001ad0


	//   ....[4]....
        /*007c*/ 	.word	0x00001b00


	//   ....[5]....
        /*0080*/ 	.word	0x00001b20


	//   ....[6]....
        /*0084*/ 	.word	0x00001b40


	//   ....[7]....
        /*0088*/ 	.word	0x00001b50


	//   ....[8]....
        /*008c*/ 	.word	0x00001b80


	//   ....[9]....
        /*0090*/ 	.word	0x00001ba0


	//   ....[10]....
        /*0094*/ 	.word	0x00001bc0


	//   ....[11]....
        /*0098*/ 	.word	0x00001bd0


	//   ....[12]....
        /*009c*/ 	.word	0x00001c00


	//   ....[13]....
        /*00a0*/ 	.word	0x00001c30


	//   ....[14]....
        /*00a4*/ 	.word	0x00001c60


	//   ....[15]....
        /*00a8*/ 	.word	0x00001c70


	//----- nvinfo : EIATTR_VRC_CTA_INIT_COUNT
	.align		4
.L_450:
        /*00ac*/ 	.byte	0x02, 0x4a
	.zero		1
	.zero		1


	//----- nvinfo : EIATTR_EXIT_INSTR_OFFSETS
	.align		4
        /*00b0*/ 	.byte	0x04, 0x1c
        /*00b2*/ 	.short	(.L_452 - .L_451)


	//   ....[0]....
.L_451:
        /*00b4*/ 	.word	0x00002270


	//   ....[1]....
        /*00b8*/ 	.word	0x000022f0


	//----- nvinfo : EIATTR_MAX_THREADS
	.align		4
.L_452:
        /*00bc*/ 	.byte	0x04, 0x05
        /*00be*/ 	.short	(.L_454 - .L_453)
.L_453:
        /*00c0*/ 	.word	0x00000100
        /*00c4*/ 	.word	0x00000001
        /*00c8*/ 	.word	0x00000001


	//----- nvinfo : EIATTR_CRS_STACK_SIZE
	.align		4
.L_454:
        /*00cc*/ 	.byte	0x04, 0x1e
        /*00ce*/ 	.short	(.L_456 - .L_455)
.L_455:
        /*00d0*/ 	.word	0x00000000


	//----- nvinfo : EIATTR_CBANK_PARAM_SIZE
	.align		4
.L_456:
        /*00d4*/ 	.byte	0x03, 0x19
        /*00d6*/ 	.short	0x00f0


	//----- nvinfo : EIATTR_PARAM_CBANK
	.align		4
        /*00d8*/ 	.byte	0x04, 0x0a
        /*00da*/ 	.short	(.L_458 - .L_457)
	.align		4
.L_457:
        /*00dc*/ 	.word	index@(.nv.constant0._ZN7cutlass13device_kernelIN5flash22FlashAttnBwdPreprocessIN4cute5tupleIJNS3_1CILi64EEENS5_ILi256EEEEEENS_10bfloat16_tEfNS_4arch4Sm90ELb1ELb0EEEEEvNT_6ParamsE)
        /*00e0*/ 	.short	0x0380
        /*00e2*/ 	.short	0x00f0


	//----- nvinfo : EIATTR_SW_WAR
	.align		4
.L_458:
        /*00e4*/ 	.byte	0x04, 0x36
        /*00e6*/ 	.short	(.L_460 - .L_459)
.L_459:
        /*00e8*/ 	.word	0x00000008
.L_460:


//--------------------- .nv.info._ZN7cutlass13device_kernelIN5flash11enable_sm90INS1_16FlashAttnBwdSm90INS1_25CollectiveMainloopBwdSm90ILi2ELi1ELi1EN4cute5tupleIJNS5_1CILi1EEES8_S8_EEENS6_IJNS7_ILi64EEENS7_ILi80EEENS7_ILi256EEEEEENS_10bfloat16_tEfNS_4arch4Sm90ELb1ELb0ELb0ELb1ELb0ELb0ELb1ELb1ELi2ELi1ELi1ELi1ELb0EEENS1_21CollectiveEpilogueBwdISD_SE_SG_Li256ELb1ELb1ELi2EEENS1_25SingleTileBwdLPTSchedulerILb1ELi80ELb0EEEEEEEEEvNT_6ParamsE --------------------------
	.section	.nv.info._ZN7cutlass13device_kernelIN5flash11enable_sm90INS1_16FlashAttnBwdSm90INS1_25CollectiveMainloopBwdSm90ILi2ELi1ELi1EN4cute5tupleIJNS5_1CILi1EEES8_S8_EEENS6_IJNS7_ILi64EEENS7_ILi80EEENS7_ILi256EEEEEENS_10bfloat16_tEfNS_4arch4Sm90ELb1ELb0ELb0ELb1ELb0ELb0ELb1ELb1ELi2ELi1ELi1ELi1ELb0EEENS1_21CollectiveEpilogueBwdISD_SE_SG_Li256ELb1ELb1ELi2EEENS1_25SingleTileBwdLPTSchedulerILb1ELi80ELb0EEEEEEEEEvNT_6ParamsE,"",@"SHT_CUDA_INFO"
	.sectionflags	@""
	.align	4


	//----- nvinfo : EIATTR_CUDA_API_VERSION
	.align		4
        /*0000*/ 	.byte	0x04, 0x37
        /*0002*/ 	.short	(.L_462 - .L_461)
.L_461:
        /*0004*/ 	.word	0x00000082


	//----- nvinfo : EIATTR_KPARAM_INFO
	.align		4
.L_462:
        /*0008*/ 	.byte	0x04, 0x17
        /*000a*/ 	.short	(.L_464 - .L_463)
.L_463:
        /*000c*/ 	.word	0x00000000
        /*0010*/ 	.short	0x0000
        /*0012*/ 	.short	0x0000
        /*0014*/ 	.byte	0x00, 0xf0, 0x01, 0x1a


	//----- nvinfo : EIATTR_SPARSE_MMA_MASK
	.align		4
.L_464:
        /*0018*/ 	.byte	0x03, 0x50
        /*001a*/ 	.short	0x0000


	//----- nvinfo : EIATTR_MAXREG_COUNT
	.align		4
        /*001c*/ 	.byte	0x03, 0x1b
        /*001e*/ 	.short	0x00a8


	//----- nvinfo : EIATTR_MERCURY_ISA_VERSION
	.align		4
        /*0020*/ 	.byte	0x03, 0x5f
        /*0022*/ 	.short	0x0101


	//----- nvinfo : EIATTR_VRC_CTA_INIT_COUNT
	.align		4
        /*0024*/ 	.byte	0x02, 0x4a
	.zero		1
	.zero		1


	//----- nvinfo : EIATTR_EXIT_INSTR_OFFSETS
	.align		4
        /*0028*/ 	.byte	0x04, 0x1c
        /*002a*/ 	.short	(.L_466 - .L_465)


	//   ....[0]....
.L_465:
        /*002c*/ 	.word	0x00000010


	//----- nvinfo : EIATTR_MAX_THREADS
	.align		4
.L_466:
        /*0030*/ 	.byte	0x04, 0x05
        /*0032*/ 	.short	(.L_468 - .L_467)
.L_467:
        /*0034*/ 	.word	0x00000180
        /*0038*/ 	.word	0x00000001
        /*003c*/ 	.word	0x00000001


	//----- nvinfo : EIATTR_CBANK_PARAM_SIZE
	.align		4
.L_468:
        /*0040*/ 	.byte	0x03, 0x19
        /*0042*/ 	.short	0x0680


	//----- nvinfo : EIATTR_PARAM_CBANK
	.align		4
        /*0044*/ 	.byte	0x04, 0x0a
        /*0046*/ 	.short	(.L_470 - .L_469)
	.align		4
.L_469:
        /*0048*/ 	.word	index@(.nv.constant0._ZN7cutlass13device_kernelIN5flash11enable_sm90INS1_16FlashAttnBwdSm90INS1_25CollectiveMainloopBwdSm90ILi2ELi1ELi1EN4cute5tupleIJNS5_1CILi1EEES8_S8_EEENS6_IJNS7_ILi64EEENS7_ILi80EEENS7_ILi256EEEEEENS_10bfloat16_tEfNS_4arch4Sm90ELb1ELb0ELb0ELb1ELb0ELb0ELb1ELb1ELi2ELi1ELi1ELi1ELb0EEENS1_21CollectiveEpilogueBwdISD_SE_SG_Li256ELb1ELb1ELi2EEENS1_25SingleTileBwdLPTSchedulerILb1ELi80ELb0EEEEEEEEEvNT_6ParamsE)
        /*004c*/ 	.short	0x0380
        /*004e*/ 	.short	0x0680


	//----- nvinfo : EIATTR_SW_WAR
	.align		4
.L_470:
        /*0050*/ 	.byte	0x04, 0x36
        /*0052*/ 	.short	(.L_472 - .L_471)
.L_471:
        /*0054*/ 	.word	0x00000008
.L_472:


//--------------------- .nv.info._ZN7cutlass13device_kernelIN5flash32FlashAttnBwdPostprocessConvertdQIN4cute5tupleIJNS3_1CILi80EEENS5_ILi256EEEEEENS_10bfloat16_tEfNS_4arch4Sm90ELi256ENS3_8TiledMMAINS3_8MMA_AtomIJNS3_4SM904GMMA27MMA_64x16x16_F32BF16BF16_SSILNSF_5MajorE1ELSH_1ELNSF_7ScaleInE1ELSI_1EEEEEENS3_6LayoutINS4_IJNS5_ILi2EEENS5_ILi1EEESN_EEENS4_IJSN_NS5_ILi0EEESP_EEEEENS4_IJNS3_10UnderscoreESS_SS_EEEEELb1EEEEEvNT_6ParamsE --------------------------
	.section	.nv.info._ZN7cutlass13device_kernelIN5flash32FlashAttnBwdPostprocessConvertdQIN4cute5tupleIJNS3_1CILi80EEENS5_ILi256EEEEEENS_10bfloat16_tEfNS_4arch4Sm90ELi256ENS3_8TiledMMAINS3_8MMA_AtomIJNS3_4SM904GMMA27MMA_64x16x16_F32BF16BF16_SSILNSF_5MajorE1ELSH_1ELNSF_7ScaleInE1ELSI_1EEEEEENS3_6LayoutINS4_IJNS5_ILi2EEENS5_ILi1EEESN_EEENS4_IJSN_NS5_ILi0EEESP_EEEEENS4_IJNS3_10UnderscoreESS_SS_EEEEELb1EEEEEvNT_6ParamsE,"",@"SHT_CUDA_INFO"
	.sectionflags	@""
	.align	4


	//----- nvinfo : EIATTR_CUDA_API_VERSION
	.align		4
        /*0000*/ 	.byte	0x04, 0x37
        /*0002*/ 	.short	(.L_474 - .L_473)
.L_473:
        /*0004*/ 	.word	0x00000082


	//----- nvinfo : EIATTR_KPARAM_INFO
	.align		4
.L_474:
        /*0008*/ 	.byte	0x04, 0x17
        /*000a*/ 	.short	(.L_476 - .L_475)
.L_475:
        /*000c*/ 	.word	0x00000000
        /*0010*/ 	.short	0x0000
        /*0012*/ 	.short	0x0000
        /*0014*/ 	.byte	0x00, 0xf0, 0xc1, 0x01


	//----- nvinfo : EIATTR_SPARSE_MMA_MASK
	.align		4
.L_476:
        /*0018*/ 	.byte	0x03, 0x50
        /*001a*/ 	.short	0x0000


	//----- nvinfo : EIATTR_MAXREG_COUNT
	.align		4
        /*001c*/ 	.byte	0x03, 0x1b
        /*001e*/ 	.short	0x0080


	//----- nvinfo : EIATTR_NUM_BARRIERS
	.align		4
        /*0020*/ 	.byte	0x02, 0x4c
        /*0022*/ 	.byte	0x01
	.zero		1


	//----- nvinfo : EIATTR_MERCURY_ISA_VERSION
	.align		4
        /*0024*/ 	.byte	0x03, 0x5f
        /*0026*/ 	.short	0x0101


	//----- nvinfo : EIATTR_VRC_CTA_INIT_COUNT
	.align		4
        /*0028*/ 	.byte	0x02, 0x4a
	.zero		1
	.zero		1


	//----- nvinfo : EIATTR_MBARRIER_INSTR_OFFSETS
	.align		4
        /*002c*/ 	.byte	0x04, 0x39
        /*002e*/ 	.short	(.L_478 - .L_477)


	//   ....[0]....
.L_477:
        /*0030*/ 	.word	0x00000470
        /*0034*/ 	.word	0x000000ff
        /*0038*/ 	.word	0x0001e000
        /*003c*/ 	.short	0x0100
        /*003e*/ 	.byte	0x06
	.zero		1


	//   ....[1]....
        /*0040*/ 	.word	0x00000550
        /*0044*/ 	.word	0x0000004f
        /*0048*/ 	.word	0x0001e000
        /*004c*/ 	.short	0x010a
        /*004e*/ 	.byte	0xff
	.zero		1


	//----- nvinfo : EIATTR_NUM_MBARRIERS
	.align		4
.L_478:
        /*0050*/ 	.byte	0x03, 0x38
        /*0052*/ 	.short	0x0001


	//----- nvinfo : EIATTR_EXIT_INSTR_OFFSETS
	.align		4
        /*0054*/ 	.byte	0x04, 0x1c
        /*0056*/ 	.short	(.L_480 - .L_479)


	//   ....[0]....
.L_479:
        /*0058*/ 	.word	0x00000270


	//   ....[1]....
        /*005c*/ 	.word	0x00001c60


	//   ....[2]....
        /*0060*/ 	.word	0x00001d30


	//----- nvinfo : EIATTR_MAX_THREADS
	.align		4
.L_480:
        /*0064*/ 	.byte	0x04, 0x05
        /*0066*/ 	.short	(.L_482 - .L_481)
.L_481:
        /*0068*/ 	.word	0x00000100
        /*006c*/ 	.word	0x00000001
        /*0070*/ 	.word	0x00000001


	//----- nvinfo : EIATTR_CRS_STACK_SIZE
	.align		4
.L_482:
        /*0074*/ 	.byte	0x04, 0x1e
        /*0076*/ 	.short	(.L_484 - .L_483)
.L_483:
        /*0078*/ 	.word	0x00000000


	//----- nvinfo : EIATTR_CBANK_PARAM_SIZE
	.align		4
.L_484:
        /*007c*/ 	.byte	0x03, 0x19
        /*007e*/ 	.short	0x0070


	//----- nvinfo : EIATTR_PARAM_CBANK
	.align		4
        /*0080*/ 	.byte	0x04, 0x0a
        /*0082*/ 	.short	(.L_486 - .L_485)
	.align		4
.L_485:
        /*0084*/ 	.word	index@(.nv.constant0._ZN7cutlass13device_kernelIN5flash32FlashAttnBwdPostprocessConvertdQIN4cute5tupleIJNS3_1CILi80EEENS5_ILi256EEEEEENS_10bfloat16_tEfNS_4arch4Sm90ELi256ENS3_8TiledMMAINS3_8MMA_AtomIJNS3_4SM904GMMA27MMA_64x16x16_F32BF16BF16_SSILNSF_5MajorE1ELSH_1ELNSF_7ScaleInE1ELSI_1EEEEEENS3_6LayoutINS4_IJNS5_ILi2EEENS5_ILi1EEESN_EEENS4_IJSN_NS5_ILi0EEESP_EEEEENS4_IJNS3_10UnderscoreESS_SS_EEEEELb1EEEEEvNT_6ParamsE)
        /*0088*/ 	.short	0x0380
        /*008a*/ 	.short	0x0070


	//----- nvinfo : EIATTR_SW_WAR
	.align		4
.L_486:
        /*008c*/ 	.byte	0x04, 0x36
        /*008e*/ 	.short	(.L_488 - .L_487)
.L_487:
        /*0090*/ 	.word	0x00000008
.L_488:


//--------------------- .nv.info._ZN7cutlass13device_kernelIN5flash32FlashAttnBwdPostprocessConvertdQIN4cute5tupleIJNS3_1CILi64EEENS5_ILi256EEEEEENS_10bfloat16_tEfNS_4arch4Sm90ELi256ENS3_8TiledMMAINS3_8MMA_AtomIJNS3_4SM904GMMA27MMA_64x64x16_F32BF16BF16_SSILNSF_5MajorE1ELSH_0ELNSF_7ScaleInE1ELSI_1EEEEEENS3_6LayoutINS4_IJNS5_ILi2EEENS5_ILi1EEESN_EEENS4_IJSN_NS5_ILi0EEESP_EEEEENS4_IJNS3_10UnderscoreESS_SS_EEEEELb1EEEEEvNT_6ParamsE --------------------------
	.section	.nv.info._ZN7cutlass13device_kernelIN5flash32FlashAttnBwdPostprocessConvertdQIN4cute5tupleIJNS3_1CILi64EEENS5_ILi256EEEEEENS_10bfloat16_tEfNS_4arch4Sm90ELi256ENS3_8TiledMMAINS3_8MMA_AtomIJNS3_4SM904GMMA27MMA_64x64x16_F32BF16BF16_SSILNSF_5MajorE1ELSH_0ELNSF_7ScaleInE1ELSI_1EEEEEENS3_6LayoutINS4_IJNS5_ILi2EEENS5_ILi1EEESN_EEENS4_IJSN_NS5_ILi0EEESP_EEEEENS4_IJNS3_10UnderscoreESS_SS_EEEEELb1EEEEEvNT_6ParamsE,"",@"SHT_CUDA_INFO"
	.sectionflags	@""
	.align	4


	//----- nvinfo : EIATTR_CUDA_API_VERSION
	.align		4
        /*0000*/ 	.byte	0x04, 0x37
        /*0002*/ 	.short	(.L_490 - .L_489)
.L_489:
        /*0004*/ 	.word	0x00000082


	//----- nvinfo : EIATTR_KPARAM_INFO
	.align		4
.L_490:
        /*0008*/ 	.byte	0x04, 0x17
        /*000a*/ 	.short	(.L_492 - .L_491)
.L_491:
        /*000c*/ 	.word	0x00000000
        /*0010*/ 	.short	0x0000
        /*0012*/ 	.short	0x0000
        /*0014*/ 	.byte	0x00, 0xf0, 0xc1, 0x01


	//----- nvinfo : EIATTR_SPARSE_MMA_MASK
	.align		4
.L_492:
        /*0018*/ 	.byte	0x03, 0x50
        /*001a*/ 	.short	0x0000


	//----- nvinfo : EIATTR_MAXREG_COUNT
	.align		4
        /*001c*/ 	.byte	0x03, 0x1b
        /*001e*/ 	.short	0x0080


	//----- nvinfo : EIATTR_NUM_BARRIERS
	.align		4
        /*0020*/ 	.byte	0x02, 0x4c
        /*0022*/ 	.byte	0x01
	.zero		1


	//----- nvinfo : EIATTR_MERCURY_ISA_VERSION
	.align		4
        /*0024*/ 	.byte	0x03, 0x5f
        /*0026*/ 	.short	0x0101


	//----- nvinfo : EIATTR_VRC_CTA_INIT_COUNT
	.align		4
        /*0028*/ 	.byte	0x02, 0x4a
	.zero		1
	.zero		1


	//----- nvinfo : EIATTR_MBARRIER_INSTR_OFFSETS
	.align		4
        /*002c*/ 	.byte	0x04, 0x39
        /*002e*/ 	.short	(.L_494 - .L_493)


	//   ....[0]....
.L_493:
        /*0030*/ 	.word	0x00000470
        /*0034*/ 	.word	0x000000ff
        /*0038*/ 	.word	0x00018000
        /*003c*/ 	.short	0x0100
        /*003e*/ 	.byte	0x06
	.zero		1


	//   ....[1]....
        /*0040*/ 	.word	0x00000550
        /*0044*/ 	.word	0x0000002d
        /*0048*/ 	.word	0x00018000
        /*004c*/ 	.short	0x010a
        /*004e*/ 	.byte	0xff
	.zero		1


	//----- nvinfo : EIATTR_NUM_MBARRIERS
	.align		4
.L_494:
        /*0050*/ 	.byte	0x03, 0x38
        /*0052*/ 	.short	0x0001


	//----- nvinfo : EIATTR_EXIT_INSTR_OFFSETS
	.align		4
        /*0054*/ 	.byte	0x04, 0x1c
        /*0056*/ 	.short	(.L_496 - .L_495)


	//   ....[0]....
.L_495:
        /*0058*/ 	.word	0x00000280


	//   ....[1]....
        /*005c*/ 	.word	0x000017e0


	//   ....[2]....
        /*0060*/ 	.word	0x000018b0


	//----- nvinfo : EIATTR_MAX_THREADS
	.align		4
.L_496:
        /*0064*/ 	.byte	0x04, 0x05
        /*0066*/ 	.short	(.L_498 - .L_497)
.L_497:
        /*0068*/ 	.word	0x00000100
        /*006c*/ 	.word	0x00000001
        /*0070*/ 	.word	0x00000001


	//----- nvinfo : EIATTR_CRS_STACK_SIZE
	.align		4
.L_498:
        /*0074*/ 	.byte	0x04, 0x1e
        /*0076*/ 	.short	(.L_500 - .L_499)
.L_499:
        /*0078*/ 	.word	0x00000000


	//----- nvinfo : EIATTR_CBANK_PARAM_SIZE
	.align		4
.L_500:
        /*007c*/ 	.byte	0x03, 0x19
        /*007e*/ 	.short	0x0070


	//----- nvinfo : EIATTR_PARAM_CBANK
	.align		4
        /*0080*/ 	.byte	0x04, 0x0a
        /*0082*/ 	.short	(.L_502 - .L_501)
	.align		4
.L_501:
        /*0084*/ 	.word	index@(.nv.constant0._ZN7cutlass13device_kernelIN5flash32FlashAttnBwdPostprocessConvertdQIN4cute5tupleIJNS3_1CILi64EEENS5_ILi256EEEEEENS_10bfloat16_tEfNS_4arch4Sm90ELi256ENS3_8TiledMMAINS3_8MMA_AtomIJNS3_4SM904GMMA27MMA_64x64x16_F32BF16BF16_SSILNSF_5MajorE1ELSH_0ELNSF_7ScaleInE1ELSI_1EEEEEENS3_6LayoutINS4_IJNS5_ILi2EEENS5_ILi1EEESN_EEENS4_IJSN_NS5_ILi0EEESP_EEEEENS4_IJNS3_10UnderscoreESS_SS_EEEEELb1EEEEEvNT_6ParamsE)
        /*0088*/ 	.short	0x0380
        /*008a*/ 	.short	0x0070


	//----- nvinfo : EIATTR_SW_WAR
	.align		4
.L_502:
        /*008c*/ 	.byte	0x04, 0x36
        /*008e*/ 	.short	(.L_504 - .L_503)
.L_503:
        /*0090*/ 	.word	0x00000008
.L_504:


//--------------------- .nv.info._ZN7cutlass13device_kernelIN5flash11enable_sm90INS1_16FlashAttnBwdSm90INS1_25CollectiveMainloopBwdSm90ILi2ELi1ELi1EN4cute5tupleIJNS5_1CILi1EEES8_S8_EEENS6_IJNS7_ILi64EEENS7_ILi80EEENS7_ILi256EEEEEENS_10bfloat16_tEfNS_4arch4Sm90ELb1ELb0ELb0ELb1ELb0ELb0ELb1ELb1ELi2ELi1ELi1ELi1ELb0EEENS1_24CollectiveEpilogueBwdGQAISD_fSG_Li256ELb1ELb0EEENS1_25SingleTileBwdLPTSchedulerILb1ELi80ELb0EEEEEEEEEvNT_6ParamsE --------------------------
	.section	.nv.info._ZN7cutlass13device_kernelIN5flash11enable_sm90INS1_16FlashAttnBwdSm90INS1_25CollectiveMainloopBwdSm90ILi2ELi1ELi1EN4cute5tupleIJNS5_1CILi1EEES8_S8_EEENS6_IJNS7_ILi64EEENS7_ILi80EEENS7_ILi256EEEEEENS_10bfloat16_tEfNS_4arch4Sm90ELb1ELb0ELb0ELb1ELb0ELb0ELb1ELb1ELi2ELi1ELi1ELi1ELb0EEENS1_24CollectiveEpilogueBwdGQAISD_fSG_Li256ELb1ELb0EEENS1_25SingleTileBwdLPTSchedulerILb1ELi80ELb0EEEEEEEEEvNT_6ParamsE,"",@"SHT_CUDA_INFO"
	.sectionflags	@""
	.align	4


	//----- nvinfo : EIATTR_CUDA_API_VERSION
	.align		4
        /*0000*/ 	.byte	0x04, 0x37
        /*0002*/ 	.short	(.L_506 - .L_505)
.L_505:
        /*0004*/ 	.word	0x00000082


	//----- nvinfo : EIATTR_KPARAM_INFO
	.align		4
.L_506:
        /*0008*/ 	.byte	0x04, 0x17
        /*000a*/ 	.short	(.L_508 - .L_507)
.L_507:
        /*000c*/ 	.word	0x00000000
        /*0010*/ 	.short	0x0000
        /*0012*/ 	.short	0x0000
        /*0014*/ 	.byte	0x00, 0xf0, 0x01, 0x1c


	//----- nvinfo : EIATTR_SPARSE_MMA_MASK
	.align		4
.L_508:
        /*0018*/ 	.byte	0x03, 0x50
        /*001a*/ 	.short	0x0000


	//----- nvinfo : EIATTR_MAXREG_COUNT
	.align		4
        /*001c*/ 	.byte	0x03, 0x1b
        /*001e*/ 	.short	0x00a8


	//----- nvinfo : EIATTR_MERCURY_ISA_VERSION
	.align		4
        /*0020*/ 	.byte	0x03, 0x5f
        /*0022*/ 	.short	0x0101


	//----- nvinfo : EIATTR_VRC_CTA_INIT_COUNT
	.align		4
        /*0024*/ 	.byte	0x02, 0x4a
	.zero		1
	.zero		1


	//----- nvinfo : EIATTR_EXIT_INSTR_OFFSETS
	.align		4
        /*0028*/ 	.byte	0x04, 0x1c
        /*002a*/ 	.short	(.L_510 - .L_509)


	//   ....[0]....
.L_509:
        /*002c*/ 	.word	0x00000010


	//----- nvinfo : EIATTR_MAX_THREADS
	.align		4
.L_510:
        /*0030*/ 	.byte	0x04, 0x05
        /*0032*/ 	.short	(.L_512 - .L_511)
.L_511:
        /*0034*/ 	.word	0x00000180
        /*0038*/ 	.word	0x00000001
        /*003c*/ 	.word	0x00000001


	//----- nvinfo : EIATTR_CBANK_PARAM_SIZE
	.align		4
.L_512:
        /*0040*/ 	.byte	0x03, 0x19
        /*0042*/ 	.short	0x0700


	//----- nvinfo : EIATTR_PARAM_CBANK
	.align		4
        /*0044*/ 	.byte	0x04, 0x0a
        /*0046*/ 	.short	(.L_514 - .L_513)
	.align		4
.L_513:
        /*0048*/ 	.word	index@(.nv.constant0._ZN7cutlass13device_kernelIN5flash11enable_sm90INS1_16FlashAttnBwdSm90INS1_25CollectiveMainloopBwdSm90ILi2ELi1ELi1EN4cute5tupleIJNS5_1CILi1EEES8_S8_EEENS6_IJNS7_ILi64EEENS7_ILi80EEENS7_ILi256EEEEEENS_10bfloat16_tEfNS_4arch4Sm90ELb1ELb0ELb0ELb1ELb0ELb0ELb1ELb1ELi2ELi1ELi1ELi1ELb0EEENS1_24CollectiveEpilogueBwdGQAISD_fSG_Li256ELb1ELb0EEENS1_25SingleTileBwdLPTSchedulerILb1ELi80ELb0EEEEEEEEEvNT_6ParamsE)
        /*004c*/ 	.short	0x0380
        /*004e*/ 	.short	0x0700


	//----- nvinfo : EIATTR_SW_WAR
	.align		4
.L_514:
        /*0050*/ 	.byte	0x04, 0x36
        /*0052*/ 	.short	(.L_516 - .L_515)
.L_515:
        /*0054*/ 	.word	0x00000008
.L_516:


//--------------------- .nv.info._ZN7cutlass13device_kernelIN5flash22FlashAttnBwdPreprocessIN4cute5tupleIJNS3_1CILi64EEENS5_ILi256EEEEEENS_10bfloat16_tEfNS_4arch4Sm90ELb1ELb1EEEEEvNT_6ParamsE --------------------------
	.section	.nv.info._ZN7cutlass13device_kernelIN5flash22FlashAttnBwdPreprocessIN4cute5tupleIJNS3_1CILi64EEENS5_ILi256EEEEEENS_10bfloat16_tEfNS_4arch4Sm90ELb1ELb1EEEEEvNT_6ParamsE,"",@"SHT_CUDA_INFO"
	.sectionflags	@""
	.align	4


	//----- nvinfo : EIATTR_CUDA_API_VERSION
	.align		4
        /*0000*/ 	.byte	0x04, 0x37
        /*0002*/ 	.short	(.L_518 - .L_517)
.L_517:
        /*0004*/ 	.word	0x00000082


	//----- nvinfo : EIATTR_KPARAM_INFO
	.align		4
.L_518:
        /*0008*/ 	.byte	0x04, 0x17
        /*000a*/ 	.short	(.L_520 - .L_519)
.L_519:
        /*000c*/ 	.word	0x00000000
        /*0010*/ 	.short	0x0000
        /*0012*/ 	.short	0x0000
        /*0014*/ 	.byte	0x00, 0xf0, 0xc1, 0x03


	//----- nvinfo : EIATTR_SPARSE_MMA_MASK
	.align		4
.L_520:
        /*0018*/ 	.byte	0x03, 0x50
        /*001a*/ 	.short	0x0000


	//----- nvinfo : EIATTR_MAXREG_COUNT
	.align		4
        /*001c*/ 	.byte	0x03, 0x1b
        /*001e*/ 	.short	0x0080


	//----- nvinfo : EIATTR_MERCURY_ISA_VERSION
	.align		4
        /*0020*/ 	.byte	0x03, 0x5f
        /*0022*/ 	.short	0x0101


	//----- nvinfo : EIATTR_COOP_GROUP_MASK_REGIDS
	.align		4
        /*0024*/ 	.byte	0x04, 0x29
        /*0026*/ 	.short	(.L_522 - .L_521)


	//   ....[0]....
.L_521:
        /*0028*/ 	.word	0xffffffff


	//   ....[1]....
        /*002c*/ 	.word	0xffffffff


	//   ....[2]....
        /*0030*/ 	.word	0xffffffff


	//   ....[3]....
        /*0034*/ 	.word	0xffffffff


	//   ....[4]....
        /*0038*/ 	.word	0xffffffff


	//   ....[5]....
        /*003c*/ 	.word	0xffffffff


	//   ....[6]....
        /*0040*/ 	.word	0xffffffff


	//   ....[7]....
        /*0044*/ 	.word	0xffffffff


	//   ....[8]....
        /*0048*/ 	.word	0xffffffff


	//   ....[9]....
        /*004c*/ 	.word	0xffffffff


	//   ....[10]....
        /*0050*/ 	.word	0xffffffff


	//   ....[11]....
        /*0054*/ 	.word	0xffffffff


	//   ....[12]....
        /*0058*/ 	.word	0xffffffff


	//   ....[13]....
        /*005c*/ 	.word	0xffffffff


	//   ....[14]....
        /*0060*/ 	.word	0xffffffff


	//   ....[15]....
        /*0064*/ 	.word	0xffffffff


	//----- nvinfo : EIATTR_COOP_GROUP_INSTR_OFFSETS
	.align		4
.L_522:
        /*0068*/ 	.byte	0x04, 0x28
        /*006a*/ 	.short	(.L_524 - .L_523)


	//   ....[0]....
.L_523:
        /*006c*/ 	.word	0x00001d10


	//   ....[1]....
        /*0070*/ 	.word	0x00001d20


	//   ....[2]....
        /*0074*/ 	.word	0x00001d30


	//   ....[3]....
        /*0078*/ 	.word	0x00001d40


	//   ....[4]....
        /*007c*/ 	.word	0x00001db0


	//   ....[5]....
        /*0080*/ 	.word	0x00001dd0


	//   ....[6]....
        /*0084*/ 	.word	0x00001de0


	//   ....[7]....
        /*0088*/ 	.word	0x00001df0


	//   ....[8]....
        /*008c*/ 	.word	0x00001e70


	//   ....[9]....
        /*0090*/ 	.word	0x00001e90


	//   ....[10]....
        /*0094*/ 	.word	0x00001eb0


	//   ....[11]....
        /*0098*/ 	.word	0x00001ec0


	//   ....[12]....
        /*009c*/ 	.word	0x00001f20


	//   ....[13]....
        /*00a0*/ 	.word	0x00001f40


	//   ....[14]....
        /*00a4*/ 	.word	0x00001f50


	//   ....[15]....
        /*00a8*/ 	.word	0x00001f60


	//----- nvinfo : EIATTR_VRC_CTA_INIT_COUNT
	.align		4
.L_524:
        /*00ac*/ 	.byte	0x02, 0x4a
	.zero		1
	.zero		1


	//----- nvinfo : EIATTR_EXIT_INSTR_OFFSETS
	.align		4
        /*00b0*/ 	.byte	0x04, 0x1c
        /*00b2*/ 	.short	(.L_526 - .L_525)


	//   ....[0]....
.L_525:
        /*00b4*/ 	.word	0x00000310


	//   ....[1]....
        /*00b8*/ 	.word	0x000025c0


	//   ....[2]....
        /*00bc*/ 	.word	0x00002660


	//----- nvinfo : EIATTR_MAX_THREADS
	.align		4
.L_526:
        /*00c0*/ 	.byte	0x04, 0x05
        /*00c2*/ 	.short	(.L_528 - .L_527)
.L_527:
        /*00c4*/ 	.word	0x00000100
        /*00c8*/ 	.word	0x00000001
        /*00cc*/ 	.word	0x00000001


	//----- nvinfo : EIATTR_CRS_STACK_SIZE
	.align		4
.L_528:
        /*00d0*/ 	.byte	0x04, 0x1e
        /*00d2*/ 	.short	(.L_530 - .L_529)
.L_529:
        /*00d4*/ 	.word	0x00000000


	//----- nvinfo : EIATTR_CBANK_PARAM_SIZE
	.align		4
.L_530:
        /*00d8*/ 	.byte	0x03, 0x19
        /*00da*/ 	.short	0x00f0


	//----- nvinfo : EIATTR_PARAM_CBANK
	.align		4
        /*00dc*/ 	.byte	0x04, 0x0a
        /*00de*/ 	.short	(.L_532 - .L_531)
	.align		4
.L_531:
        /*00e0*/ 	.word	index@(.nv.constant0._ZN7cutlass13device_kernelIN5flash22FlashAttnBwdPreprocessIN4cute5tupleIJNS3_1CILi64EEENS5_ILi256EEEEEENS_10bfloat16_tEfNS_4arch4Sm90ELb1ELb1EEEEEvNT_6ParamsE)
        /*00e4*/ 	.short	0x0380
        /*00e6*/ 	.short	0x00f0


	//----- nvinfo : EIATTR_SW_WAR
	.align		4
.L_532:
        /*00e8*/ 	.byte	0x04, 0x36
        /*00ea*/ 	.short	(.L_534 - .L_533)
.L_533:
        /*00ec*/ 	.word	0x00000008
.L_534:


//--------------------- .nv.callgraph             --------------------------
	.section	.nv.callgraph,"",@"SHT_CUDA_CALLGRAPH"
	.align	4
	.sectionentsize	8
	.align		4
        /*0000*/ 	.word	0x00000000
	.align		4
        /*0004*/ 	.word	0xffffffff
	.align		4
        /*0008*/ 	.word	0x00000000
	.align		4
        /*000c*/ 	.word	0xfffffffe
	.align		4
        /*0010*/ 	.word	0x00000000
	.align		4
        /*0014*/ 	.word	0xfffffffd
	.align		4
        /*0018*/ 	.word	0x00000000
	.align		4
        /*001c*/ 	.word	0xfffffffc


//--------------------- .nv.constant4             --------------------------
	.section	.nv.constant4,"a",@progbits
	.align	8
	.align		8
.nv.constant4:
        /*0000*/ 	.dword	_ZN77_INTERNAL_db75ae03_41_flash_bwd_hdim256_bf16_softcapall_sm90_cu_49158569_28494cuda3std3__45__cpo5beginE
	.align		8
        /*0008*/ 	.dword	_ZN77_INTERNAL_db75ae03_41_flash_bwd_hdim256_bf16_softcapall_sm90_cu_49158569_28494cuda3std3__45__cpo3endE
	.align		8
        /*0010*/ 	.dword	_ZN77_INTERNAL_db75ae03_41_flash_bwd_hdim256_bf16_softcapall_sm90_cu_49158569_28494cuda3std3__45__cpo6cbeginE
	.align		8
        /*0018*/ 	.dword	_ZN77_INTERNAL_db75ae03_41_flash_bwd_hdim256_bf16_softcapall_sm90_cu_49158569_28494cuda3std3__45__cpo4cendE
	.align		8
        /*0020*/ 	.dword	_ZN77_INTERNAL_db75ae03_41_flash_bwd_hdim256_bf16_softcapall_sm90_cu_49158569_28494cuda3std3__479_GLOBAL__N__db75ae03_41_flash_bwd_hdim256_bf16_softcapall_sm90_cu_49158569_28496ignoreE
	.align		8
        /*0028*/ 	.dword	_ZN77_INTERNAL_db75ae03_41_flash_bwd_hdim256_bf16_softcapall_sm90_cu_49158569_28494cuda3std3__419piecewise_constructE
	.align		8
        /*0030*/ 	.dword	_ZN77_INTERNAL_db75ae03_41_flash_bwd_hdim256_bf16_softcapall_sm90_cu_49158569_28494cuda3std3__48in_placeE
	.align		8
        /*0038*/ 	.dword	_ZN77_INTERNAL_db75ae03_41_flash_bwd_hdim256_bf16_softcapall_sm90_cu_49158569_28494cuda3std6ranges3__45__cpo4swapE
	.align		8
        /*0040*/ 	.dword	_ZN77_INTERNAL_db75ae03_41_flash_bwd_hdim256_bf16_softcapall_sm90_cu_49158569_28494cuda3std6ranges3__45__cpo9iter_moveE
	.align		8
        /*0048*/ 	.dword	_ZN77_INTERNAL_db75ae03_41_flash_bwd_hdim256_bf16_softcapall_sm90_cu_49158569_28494cute7productE
	.align		8
        /*0050*/ 	.dword	_ZN77_INTERNAL_db75ae03_41_flash_bwd_hdim256_bf16_softcapall_sm90_cu_49158569_28494cute1_E


//--------------------- .text._ZN7cutlass13device_kernelIN5flash11enable_sm90INS1_16FlashAttnBwdSm90INS1_25CollectiveMainloopBwdSm90ILi2ELi1ELi1EN4cute5tupleIJNS5_1CILi1EEES8_S8_EEENS6_IJNS7_ILi64EEENS7_ILi80EEENS7_ILi256EEEEEENS_10bfloat16_tEfNS_4arch4Sm90ELb0ELb0ELb1ELb0ELb0ELb0ELb1ELb1ELi2ELi1ELi1ELi1ELb0EEENS1_21CollectiveEpilogueBwdISD_SE_SG_Li256ELb0ELb1ELi2EEENS1_19SingleTileSchedulerILb0ELb0ELb0ELi80EEEEEEEEEvNT_6ParamsE --------------------------
	.section	.text._ZN7cutlass13device_kernelIN5flash11enable_sm90INS1_16FlashAttnBwdSm90INS1_25CollectiveMainloopBwdSm90ILi2ELi1ELi1EN4cute5tupleIJNS5_1CILi1EEES8_S8_EEENS6_IJNS7_ILi64EEENS7_ILi80EEENS7_ILi256EEEEEENS_10bfloat16_tEfNS_4arch4Sm90ELb0ELb0ELb1ELb0ELb0ELb0ELb1ELb1ELi2ELi1ELi1ELi1ELb0EEENS1_21CollectiveEpilogueBwdISD_SE_SG_Li256ELb0ELb1ELi2EEENS1_19SingleTileSchedulerILb0ELb0ELb0ELi80EEEEEEEEEvNT_6ParamsE,"ax",@progbits
	.align	128
.text._ZN7cutlass13device_kernelIN5flash11enable_sm90INS1_16FlashAttnBwdSm90INS1_25CollectiveMainloopBwdSm90ILi2ELi1ELi1EN4cute5tupleIJNS5_1CILi1EEES8_S8_EEENS6_IJNS7_ILi64EEENS7_ILi80EEENS7_ILi256EEEEEENS_10bfloat16_tEfNS_4arch4Sm90ELb0ELb0ELb1ELb0ELb0ELb0ELb1ELb1ELi2ELi1ELi1ELi1ELb0EEENS1_21CollectiveEpilogueBwdISD_SE_SG_Li256ELb0ELb1ELi2EEENS1_19SingleTileSchedulerILb0ELb0ELb0ELi80EEEEEEEEEvNT_6ParamsE:
        .type           _ZN7cutlass13device_kernelIN5flash11enable_sm90INS1_16FlashAttnBwdSm90INS1_25CollectiveMainloopBwdSm90ILi2ELi1ELi1EN4cute5tupleIJNS5_1CILi1EEES8_S8_EEENS6_IJNS7_ILi64EEENS7_ILi80EEENS7_ILi256EEEEEENS_10bfloat16_tEfNS_4arch4Sm90ELb0ELb0ELb1ELb0ELb0ELb0ELb1ELb1ELi2ELi1ELi1ELi1ELb0EEENS1_21CollectiveEpilogueBwdISD_SE_SG_Li256ELb0ELb1ELi2EEENS1_19SingleTileSchedulerILb0ELb0ELb0ELi80EEEEEEEEEvNT_6ParamsE,@function
        .size           _ZN7cutlass13device_kernelIN5flash11enable_sm90INS1_16FlashAttnBwdSm90INS1_25CollectiveMainloopBwdSm90ILi2ELi1ELi1EN4cute5tupleIJNS5_1CILi1EEES8_S8_EEENS6_IJNS7_ILi64EEENS7_ILi80EEENS7_ILi256EEEEEENS_10bfloat16_tEfNS_4arch4Sm90ELb0ELb0ELb1ELb0ELb0ELb0ELb1ELb1ELi2ELi1ELi1ELi1ELb0EEENS1_21CollectiveEpilogueBwdISD_SE_SG_Li256ELb0ELb1ELi2EEENS1_19SingleTileSchedulerILb0ELb0ELb0ELi80EEEEEEEEEvNT_6ParamsE,(.L_x_120 - _ZN7cutlass13device_kernelIN5flash11enable_sm90INS1_16FlashAttnBwdSm90INS1_25CollectiveMainloopBwdSm90ILi2ELi1ELi1EN4cute5tupleIJNS5_1CILi1EEES8_S8_EEENS6_IJNS7_ILi64EEENS7_ILi80EEENS7_ILi256EEEEEENS_10bfloat16_tEfNS_4arch4Sm90ELb0ELb0ELb1ELb0ELb0ELb0ELb1ELb1ELi2ELi1ELi1ELi1ELb0EEENS1_21CollectiveEpilogueBwdISD_SE_SG_Li256ELb0ELb1ELi2EEENS1_19SingleTileSchedulerILb0ELb0ELb0ELi80EEEEEEEEEvNT_6ParamsE)
        .other          _ZN7cutlass13device_kernelIN5flash11enable_sm90INS1_16FlashAttnBwdSm90INS1_25CollectiveMainloopBwdSm90ILi2ELi1ELi1EN4cute5tupleIJNS5_1CILi1EEES8_S8_EEENS6_IJNS7_ILi64EEENS7_ILi80EEENS7_ILi256EEEEEENS_10bfloat16_tEfNS_4arch4Sm90ELb0ELb0ELb1ELb0ELb0ELb0ELb1ELb1ELi2ELi1ELi1ELi1ELb0EEENS1_21CollectiveEpilogueBwdISD_SE_SG_Li256ELb0ELb1ELi2EEENS1_19SingleTileSchedulerILb0ELb0ELb0ELi80EEEEEEEEEvNT_6ParamsE,@"STO_CUDA_ENTRY STV_DEFAULT"
_ZN7cutlass13device_kernelIN5flash11enable_sm90INS1_16FlashAttnBwdSm90INS1_25CollectiveMainloopBwdSm90ILi2ELi1ELi1EN4cute5tupleIJNS5_1CILi1EEES8_S8_EEENS6_IJNS7_ILi64EEENS7_ILi80EEENS7_ILi256EEEEEENS_10bfloat16_tEfNS_4arch4Sm90ELb0ELb0ELb1ELb0ELb0ELb0ELb1ELb1ELi2ELi1ELi1ELi1ELb0EEENS1_21CollectiveEpilogueBwdISD_SE_SG_Li256ELb0ELb1ELi2EEENS1_19SingleTileSchedulerILb0ELb0ELb0ELi80EEEEEEEEEvNT_6ParamsE:
[----:B------:R-:W-:Y:S01]  /*0000*/  LDC R1, c[0x0][0x37c] ;  /* 0x0000df00ff017b82 */ /* 0x000fe20000000800 */
[----:B------:R-:W-:Y:S05]  /*0010*/  EXIT ;  /* 0x000000000000794d */ /* 0x000fea0003800000 */
.L_x_0:
[----:B------:R-:W-:-:S00]  /*0020*/  BRA `(.L_x_0) ;  /* 0xfffffffc00fc7947 */ /* 0x000fc0000383ffff */
[----:B------:R-:W-:-:S00]  /*0030*/  NOP ;  /* 0x0000000000007918 */ /* 0x000fc00000000000 */
        /* <DEDUP_REMOVED lines=12> */
.L_x_120:


//--------------------- .text._ZN7cutlass13device_kernelIN5flash11enable_sm90INS1_16FlashAttnBwdSm90INS1_25CollectiveMainloopBwdSm90ILi2ELi1ELi1EN4cute5tupleIJNS5_1CILi1EEES8_S8_EEENS6_IJNS7_ILi64EEENS7_ILi80EEENS7_ILi256EEEEEENS_10bfloat16_tEfNS_4arch4Sm90ELb0ELb0ELb1ELb0ELb0ELb0ELb1ELb1ELi2ELi1ELi1ELi1ELb0EEENS1_24CollectiveEpilogueBwdGQAISD_fSG_Li256ELb0ELb0EEENS1_19SingleTileSchedulerILb0ELb0ELb0ELi80EEEEEEEEEvNT_6ParamsE --------------------------
	.section	.text._ZN7cutlass13device_kernelIN5flash11enable_sm90INS1_16FlashAttnBwdSm90INS1_25CollectiveMainloopBwdSm90ILi2ELi1ELi1EN4cute5tupleIJNS5_1CILi1EEES8_S8_EEENS6_IJNS7_ILi64EEENS7_ILi80EEENS7_ILi256EEEEEENS_10bfloat16_tEfNS_4arch4Sm90ELb0ELb0ELb1ELb0ELb0ELb0ELb1ELb1ELi2ELi1ELi1ELi1ELb0EEENS1_24CollectiveEpilogueBwdGQAISD_fSG_Li256ELb0ELb0EEENS1_19SingleTileSchedulerILb0ELb0ELb0ELi80EEEEEEEEEvNT_6ParamsE,"ax",@progbits
	.align	128
.text._ZN7cutlass13device_kernelIN5flash11enable_sm90INS1_16FlashAttnBwdSm90INS1_25CollectiveMainloopBwdSm90ILi2ELi1ELi1EN4cute5tupleIJNS5_1CILi1EEES8_S8_EEENS6_IJNS7_ILi64EEENS7_ILi80EEENS7_ILi256EEEEEENS_10bfloat16_tEfNS_4arch4Sm90ELb0ELb0ELb1ELb0ELb0ELb0ELb1ELb1ELi2ELi1ELi1ELi1ELb0EEENS1_24CollectiveEpilogueBwdGQAISD_fSG_Li256ELb0ELb0EEENS1_19SingleTileSchedulerILb0ELb0ELb0ELi80EEEEEEEEEvNT_6ParamsE:
        .type           _ZN7cutlass13device_kernelIN5flash11enable_sm90INS1_16FlashAttnBwdSm90INS1_25CollectiveMainloopBwdSm90ILi2ELi1ELi1EN4cute5tupleIJNS5_1CILi1EEES8_S8_EEENS6_IJNS7_ILi64EEENS7_ILi80EEENS7_ILi256EEEEEENS_10bfloat16_tEfNS_4arch4Sm90ELb0ELb0ELb1ELb0ELb0ELb0ELb1ELb1ELi2ELi1ELi1ELi1ELb0EEENS1_24CollectiveEpilogueBwdGQAISD_fSG_Li256ELb0ELb0EEENS1_19SingleTileSchedulerILb0ELb0ELb0ELi80EEEEEEEEEvNT_6ParamsE,@function
        .size           _ZN7cutlass13device_kernelIN5flash11enable_sm90INS1_16FlashAttnBwdSm90INS1_25CollectiveMainloopBwdSm90ILi2ELi1ELi1EN4cute5tupleIJNS5_1CILi1EEES8_S8_EEENS6_IJNS7_ILi64EEENS7_ILi80EEENS7_ILi256EEEEEENS_10bfloat16_tEfNS_4arch4Sm90ELb0ELb0ELb1ELb0ELb0ELb0ELb1ELb1ELi2ELi1ELi1ELi1ELb0EEENS1_24CollectiveEpilogueBwdGQAISD_fSG_Li256ELb0ELb0EEENS1_19SingleTileSchedulerILb0ELb0ELb0ELi80EEEEEEEEEvNT_6ParamsE,(.L_x_121 - _ZN7cutlass13device_kernelIN5flash11enable_sm90INS1_16FlashAttnBwdSm90INS1_25CollectiveMainloopBwdSm90ILi2ELi1ELi1EN4cute5tupleIJNS5_1CILi1EEES8_S8_EEENS6_IJNS7_ILi64EEENS7_ILi80EEENS7_ILi256EEEEEENS_10bfloat16_tEfNS_4arch4Sm90ELb0ELb0ELb1ELb0ELb0ELb0ELb1ELb1ELi2ELi1ELi1ELi1ELb0EEENS1_24CollectiveEpilogueBwdGQAISD_fSG_Li256ELb0ELb0EEENS1_19SingleTileSchedulerILb0ELb0ELb0ELi80EEEEEEEEEvNT_6ParamsE)
        .other          _ZN7cutlass13device_kernelIN5flash11enable_sm90INS1_16FlashAttnBwdSm90INS1_25CollectiveMainloopBwdSm90ILi2ELi1ELi1EN4cute5tupleIJNS5_1CILi1EEES8_S8_EEENS6_IJNS7_ILi64EEENS7_ILi80EEENS7_ILi256EEEEEENS_10bfloat16_tEfNS_4arch4Sm90ELb0ELb0ELb1ELb0ELb0ELb0ELb1ELb1ELi2ELi1ELi1ELi1ELb0EEENS1_24CollectiveEpilogueBwdGQAISD_fSG_Li256ELb0ELb0EEENS1_19SingleTileSchedulerILb0ELb0ELb0ELi80EEEEEEEEEvNT_6ParamsE,@"STO_CUDA_ENTRY STV_DEFAULT"
_ZN7cutlass13device_kernelIN5flash11enable_sm90INS1_16FlashAttnBwdSm90INS1_25CollectiveMainloopBwdSm90ILi2ELi1ELi1EN4cute5tupleIJNS5_1CILi1EEES8_S8_EEENS6_IJNS7_ILi64EEENS7_ILi80EEENS7_ILi256EEEEEENS_10bfloat16_tEfNS_4arch4Sm90ELb0ELb0ELb1ELb0ELb0ELb0ELb1ELb1ELi2ELi1ELi1ELi1ELb0EEENS1_24CollectiveEpilogueBwdGQAISD_fSG_Li256ELb0ELb0EEENS1_19SingleTileSchedulerILb0ELb0ELb0ELi80EEEEEEEEEvNT_6ParamsE:
[----:B------:R-:W-:Y:S01]  /*0000*/  LDC R1, c[0x0][0x37c] ;  /* 0x0000df00ff017b82 */ /* 0x000fe20000000800 */
[----:B------:R-:W-:Y:S05]  /*0010*/  EXIT ;  /* 0x000000000000794d */ /* 0x000fea0003800000 */
.L_x_1:
        /* <DEDUP_REMOVED lines=14> */
.L_x_121:


//--------------------- .text._ZN7cutlass13device_kernelIN5flash11enable_sm90INS1_16FlashAttnBwdSm90INS1_25CollectiveMainloopBwdSm90ILi2ELi1ELi1EN4cute5tupleIJNS5_1CILi1EEES8_S8_EEENS6_IJNS7_ILi64EEENS7_ILi80EEENS7_ILi256EEEEEENS_10bfloat16_tEfNS_4arch4Sm90ELb0ELb0ELb1ELb1ELb0ELb0ELb1ELb1ELi2ELi1ELi1ELi1ELb0EEENS1_21CollectiveEpilogueBwdISD_SE_SG_Li256ELb1ELb1ELi2EEENS1_19SingleTileSchedulerILb1ELb0ELb0ELi80EEEEEEEEEvNT_6ParamsE --------------------------
	.section	.text._ZN7cutlass13device_kernelIN5flash11enable_sm90INS1_16FlashAttnBwdSm90INS1_25CollectiveMainloopBwdSm90ILi2ELi1ELi1EN4cute5tupleIJNS5_1CILi1EEES8_S8_EEENS6_IJNS7_ILi64EEENS7_ILi80EEENS7_ILi256EEEEEENS_10bfloat16_tEfNS_4arch4Sm90ELb0ELb0ELb1ELb1ELb0ELb0ELb1ELb1ELi2ELi1ELi1ELi1ELb0EEENS1_21CollectiveEpilogueBwdISD_SE_SG_Li256ELb1ELb1ELi2EEENS1_19SingleTileSchedulerILb1ELb0ELb0ELi80EEEEEEEEEvNT_6ParamsE,"ax",@progbits
	.align	128
.text._ZN7cutlass13device_kernelIN5flash11enable_sm90INS1_16FlashAttnBwdSm90INS1_25CollectiveMainloopBwdSm90ILi2ELi1ELi1EN4cute5tupleIJNS5_1CILi1EEES8_S8_EEENS6_IJNS7_ILi64EEENS7_ILi80EEENS7_ILi256EEEEEENS_10bfloat16_tEfNS_4arch4Sm90ELb0ELb0ELb1ELb1ELb0ELb0ELb1ELb1ELi2ELi1ELi1ELi1ELb0EEENS1_21CollectiveEpilogueBwdISD_SE_SG_Li256ELb1ELb1ELi2EEENS1_19SingleTileSchedulerILb1ELb0ELb0ELi80EEEEEEEEEvNT_6ParamsE:
        .type           _ZN7cutlass13device_kernelIN5flash11enable_sm90INS1_16FlashAttnBwdSm90INS1_25CollectiveMainloopBwdSm90ILi2ELi1ELi1EN4cute5tupleIJNS5_1CILi1EEES8_S8_EEENS6_IJNS7_ILi64EEENS7_ILi80EEENS7_ILi256EEEEEENS_10bfloat16_tEfNS_4arch4Sm90ELb0ELb0ELb1ELb1ELb0ELb0ELb1ELb1ELi2ELi1ELi1ELi1ELb0EEENS1_21CollectiveEpilogueBwdISD_SE_SG_Li256ELb1ELb1ELi2EEENS1_19SingleTileSchedulerILb1ELb0ELb0ELi80EEEEEEEEEvNT_6ParamsE,@function
        .size           _ZN7cutlass13device_kernelIN5flash11enable_sm90INS1_16FlashAttnBwdSm90INS1_25CollectiveMainloopBwdSm90ILi2ELi1ELi1EN4cute5tupleIJNS5_1CILi1EEES8_S8_EEENS6_IJNS7_ILi64EEENS7_ILi80EEENS7_ILi256EEEEEENS_10bfloat16_tEfNS_4arch4Sm90ELb0ELb0ELb1ELb1ELb0ELb0ELb1ELb1ELi2ELi1ELi1ELi1ELb0EEENS1_21CollectiveEpilogueBwdISD_SE_SG_Li256ELb1ELb1ELi2EEENS1_19SingleTileSchedulerILb1ELb0ELb0ELi80EEEEEEEEEvNT_6ParamsE,(.L_x_122 - _ZN7cutlass13device_kernelIN5flash11enable_sm90INS1_16FlashAttnBwdSm90INS1_25CollectiveMainloopBwdSm90ILi2ELi1ELi1EN4cute5tupleIJNS5_1CILi1EEES8_S8_EEENS6_IJNS7_ILi64EEENS7_ILi80EEENS7_ILi256EEEEEENS_10bfloat16_tEfNS_4arch4Sm90ELb0ELb0ELb1ELb1ELb0ELb0ELb1ELb1ELi2ELi1ELi1ELi1ELb0EEENS1_21CollectiveEpilogueBwdISD_SE_SG_Li256ELb1ELb1ELi2EEENS1_19SingleTileSchedulerILb1ELb0ELb0ELi80EEEEEEEEEvNT_6ParamsE)
        .other          _ZN7cutlass13device_kernelIN5flash11enable_sm90INS1_16FlashAttnBwdSm90INS1_25CollectiveMainloopBwdSm90ILi2ELi1ELi1EN4cute5tupleIJNS5_1CILi1EEES8_S8_EEENS6_IJNS7_ILi64EEENS7_ILi80EEENS7_ILi256EEEEEENS_10bfloat16_tEfNS_4arch4Sm90ELb0ELb0ELb1ELb1ELb0ELb0ELb1ELb1ELi2ELi1ELi1ELi1ELb0EEENS1_21CollectiveEpilogueBwdISD_SE_SG_Li256ELb1ELb1ELi2EEENS1_19SingleTileSchedulerILb1ELb0ELb0ELi80EEEEEEEEEvNT_6ParamsE,@"STO_CUDA_ENTRY STV_DEFAULT"
_ZN7cutlass13device_kernelIN5flash11enable_sm90INS1_16FlashAttnBwdSm90INS1_25CollectiveMainloopBwdSm90ILi2ELi1ELi1EN4cute5tupleIJNS5_1CILi1EEES8_S8_EEENS6_IJNS7_ILi64EEENS7_ILi80EEENS7_ILi256EEEEEENS_10bfloat16_tEfNS_4arch4Sm90ELb0ELb0ELb1ELb1ELb0ELb0ELb1ELb1ELi2ELi1ELi1ELi1ELb0EEENS1_21CollectiveEpilogueBwdISD_SE_SG_Li256ELb1ELb1ELi2EEENS1_19SingleTileSchedulerILb1ELb0ELb0ELi80EEEEEEEEEvNT_6ParamsE:
[----:B------:R-:W-:Y:S01]  /*0000*/  LDC R1, c[0x0][0x37c] ;  /* 0x0000df00ff017b82 */ /* 0x000fe20000000800 */
[----:B------:R-:W-:Y:S05]  /*0010*/  EXIT ;  /* 0x000000000000794d */ /* 0x000fea0003800000 */
.L_x_2:
        /* <DEDUP_REMOVED lines=14> */
.L_x_122:


//--------------------- .text._ZN7cutlass13device_kernelIN5flash11enable_sm90INS1_16FlashAttnBwdSm90INS1_25CollectiveMainloopBwdSm90ILi2ELi1ELi1EN4cute5tupleIJNS5_1CILi1EEES8_S8_EEENS6_IJNS7_ILi64EEENS7_ILi80EEENS7_ILi256EEEEEENS_10bfloat16_tEfNS_4arch4Sm90ELb0ELb0ELb1ELb1ELb0ELb0ELb1ELb1ELi2ELi1ELi1ELi1ELb0EEENS1_24CollectiveEpilogueBwdGQAISD_fSG_Li256ELb1ELb0EEENS1_19SingleTileSchedulerILb1ELb0ELb0ELi80EEEEEEEEEvNT_6ParamsE --------------------------
	.section	.text._ZN7cutlass13device_kernelIN5flash11enable_sm90INS1_16FlashAttnBwdSm90INS1_25CollectiveMainloopBwdSm90ILi2ELi1ELi1EN4cute5tupleIJNS5_1CILi1EEES8_S8_EEENS6_IJNS7_ILi64EEENS7_ILi80EEENS7_ILi256EEEEEENS_10bfloat16_tEfNS_4arch4Sm90ELb0ELb0ELb1ELb1ELb0ELb0ELb1ELb1ELi2ELi1ELi1ELi1ELb0EEENS1_24CollectiveEpilogueBwdGQAISD_fSG_Li256ELb1ELb0EEENS1_19SingleTileSchedulerILb1ELb0ELb0ELi80EEEEEEEEEvNT_6ParamsE,"ax",@progbits
	.align	128
.text._ZN7cutlass13device_kernelIN5flash11enable_sm90INS1_16FlashAttnBwdSm90INS1_25CollectiveMainloopBwdSm90ILi2ELi1ELi1EN4cute5tupleIJNS5_1CILi1EEES8_S8_EEENS6_IJNS7_ILi64EEENS7_ILi80EEENS7_ILi256EEEEEENS_10bfloat16_tEfNS_4arch4Sm90ELb0ELb0ELb1ELb1ELb0ELb0ELb1ELb1ELi2ELi1ELi1ELi1ELb0EEENS1_24CollectiveEpilogueBwdGQAISD_fSG_Li256ELb1ELb0EEENS1_19SingleTileSchedulerILb1ELb0ELb0ELi80EEEEEEEEEvNT_6ParamsE:
        .type           _ZN7cutlass13device_kernelIN5flash11enable_sm90INS1_16FlashAttnBwdSm90INS1_25CollectiveMainloopBwdSm90ILi2ELi1ELi1EN4cute5tupleIJNS5_1CILi1EEES8_S8_EEENS6_IJNS7_ILi64EEENS7_ILi80EEENS7_ILi256EEEEEENS_10bfloat16_tEfNS_4arch4Sm90ELb0ELb0ELb1ELb1ELb0ELb0ELb1ELb1ELi2ELi1ELi1ELi1ELb0EEENS1_24CollectiveEpilogueBwdGQAISD_fSG_Li256ELb1ELb0EEENS1_19SingleTileSchedulerILb1ELb0ELb0ELi80EEEEEEEEEvNT_6ParamsE,@function
        .size           _ZN7cutlass13device_kernelIN5flash11enable_sm90INS1_16FlashAttnBwdSm90INS1_25CollectiveMainloopBwdSm90ILi2ELi1ELi1EN4cute5tupleIJNS5_1CILi1EEES8_S8_EEENS6_IJNS7_ILi64EEENS7_ILi80EEENS7_ILi256EEEEEENS_10bfloat16_tEfNS_4arch4Sm90ELb0ELb0ELb1ELb1ELb0ELb0ELb1ELb1ELi2ELi1ELi1ELi1ELb0EEENS1_24CollectiveEpilogueBwdGQAISD_fSG_Li256ELb1ELb0EEENS1_19SingleTileSchedulerILb1ELb0ELb0ELi80EEEEEEEEEvNT_6ParamsE,(.L_x_123 - _ZN7cutlass13device_kernelIN5flash11enable_sm90INS1_16FlashAttnBwdSm90INS1_25CollectiveMainloopBwdSm90ILi2ELi1ELi1EN4cute5tupleIJNS5_1CILi1EEES8_S8_EEENS6_IJNS7_ILi64EEENS7_ILi80EEENS7_ILi256EEEEEENS_10bfloat16_tEfNS_4arch4Sm90ELb0ELb0ELb1ELb1ELb0ELb0ELb1ELb1ELi2ELi1ELi1ELi1ELb0EEENS1_24CollectiveEpilogueBwdGQAISD_fSG_Li256ELb1ELb0EEENS1_19SingleTileSchedulerILb1ELb0ELb0ELi80EEEEEEEEEvNT_6ParamsE)
        .other          _ZN7cutlass13device_kernelIN5flash11enable_sm90INS1_16FlashAttnBwdSm90INS1_25CollectiveMainloopBwdSm90ILi2ELi1ELi1EN4cute5tupleIJNS5_1CILi1EEES8_S8_EEENS6_IJNS7_ILi64EEENS7_ILi80EEENS7_ILi256EEEEEENS_10bfloat16_tEfNS_4arch4Sm90ELb0ELb0ELb1ELb1ELb0ELb0ELb1ELb1ELi2ELi1ELi1ELi1ELb0EEENS1_24CollectiveEpilogueBwdGQAISD_fSG_Li256ELb1ELb0EEENS1_19SingleTileSchedulerILb1ELb0ELb0ELi80EEEEEEEEEvNT_6ParamsE,@"STO_CUDA_ENTRY STV_DEFAULT"
_ZN7cutlass13device_kernelIN5flash11enable_sm90INS1_16FlashAttnBwdSm90INS1_25CollectiveMainloopBwdSm90ILi2ELi1ELi1EN4cute5tupleIJNS5_1CILi1EEES8_S8_EEENS6_IJNS7_ILi64EEENS7_ILi80EEENS7_ILi256EEEEEENS_10bfloat16_tEfNS_4arch4Sm90ELb0ELb0ELb1ELb1ELb0ELb0ELb1ELb1ELi2ELi1ELi1ELi1ELb0EEENS1_24CollectiveEpilogueBwdGQAISD_fSG_Li256ELb1ELb0EEENS1_19SingleTileSchedulerILb1ELb0ELb0ELi80EEEEEEEEEvNT_6ParamsE:
[----:B------:R-:W-:Y:S01]  /*0000*/  LDC R1, c[0x0][0x37c] ;  /* 0x0000df00ff017b82 */ /* 0x000fe20000000800 */
[----:B------:R-:W-:Y:S05]  /*0010*/  EXIT ;  /* 0x000000000000794d */ /* 0x000fea0003800000 */
.L_x_3:
        /* <DEDUP_REMOVED lines=14> */
.L_x_123:


//--------------------- .text._ZN7cutlass13device_kernelIN5flash11enable_sm90INS1_16FlashAttnBwdSm90INS1_25CollectiveMainloopBwdSm90ILi2ELi1ELi1EN4cute5tupleIJNS5_1CILi1EEES8_S8_EEENS6_IJNS7_ILi64EEENS7_ILi80EEENS7_ILi256EEEEEENS_10bfloat16_tEfNS_4arch4Sm90ELb0ELb1ELb1ELb0ELb0ELb0ELb1ELb1ELi2ELi1ELi1ELi1ELb0EEENS1_21CollectiveEpilogueBwdISD_SE_SG_Li256ELb0ELb1ELi2EEENS1_19SingleTileSchedulerILb0ELb0ELb0ELi80EEEEEEEEEvNT_6ParamsE --------------------------
	.section	.text._ZN7cutlass13device_kernelIN5flash11enable_sm90INS1_16FlashAttnBwdSm90INS1_25CollectiveMainloopBwdSm90ILi2ELi1ELi1EN4cute5tupleIJNS5_1CILi1EEES8_S8_EEENS6_IJNS7_ILi64EEENS7_ILi80EEENS7_ILi256EEEEEENS_10bfloat16_tEfNS_4arch4Sm90ELb0ELb1ELb1ELb0ELb0ELb0ELb1ELb1ELi2ELi1ELi1ELi1ELb0EEENS1_21CollectiveEpilogueBwdISD_SE_SG_Li256ELb0ELb1ELi2EEENS1_19SingleTileSchedulerILb0ELb0ELb0ELi80EEEEEEEEEvNT_6ParamsE,"ax",@progbits
	.align	128
.text._ZN7cutlass13device_kernelIN5flash11enable_sm90INS1_16FlashAttnBwdSm90INS1_25CollectiveMainloopBwdSm90ILi2ELi1ELi1EN4cute5tupleIJNS5_1CILi1EEES8_S8_EEENS6_IJNS7_ILi64EEENS7_ILi80EEENS7_ILi256EEEEEENS_10bfloat16_tEfNS_4arch4Sm90ELb0ELb1ELb1ELb0ELb0ELb0ELb1ELb1ELi2ELi1ELi1ELi1ELb0EEENS1_21CollectiveEpilogueBwdISD_SE_SG_Li256ELb0ELb1ELi2EEENS1_19SingleTileSchedulerILb0ELb0ELb0ELi80EEEEEEEEEvNT_6ParamsE:
        .type           _ZN7cutlass13device_kernelIN5flash11enable_sm90INS1_16FlashAttnBwdSm90INS1_25CollectiveMainloopBwdSm90ILi2ELi1ELi1EN4cute5tupleIJNS5_1CILi1EEES8_S8_EEENS6_IJNS7_ILi64EEENS7_ILi80EEENS7_ILi256EEEEEENS_10bfloat16_tEfNS_4arch4Sm90ELb0ELb1ELb1ELb0ELb0ELb0ELb1ELb1ELi2ELi1ELi1ELi1ELb0EEENS1_21CollectiveEpilogueBwdISD_SE_SG_Li256ELb0ELb1ELi2EEENS1_19SingleTileSchedulerILb0ELb0ELb0ELi80EEEEEEEEEvNT_6ParamsE,@function
        .size           _ZN7cutlass13device_kernelIN5flash11enable_sm90INS1_16FlashAttnBwdSm90INS1_25CollectiveMainloopBwdSm90ILi2ELi1ELi1EN4cute5tupleIJNS5_1CILi1EEES8_S8_EEENS6_IJNS7_ILi64EEENS7_ILi80EEENS7_ILi256EEEEEENS_10bfloat16_tEfNS_4arch4Sm90ELb0ELb1ELb1ELb0ELb0ELb0ELb1ELb1ELi2ELi1ELi1ELi1ELb0EEENS1_21CollectiveEpilogueBwdISD_SE_SG_Li256ELb0ELb1ELi2EEENS1_19SingleTileSchedulerILb0ELb0ELb0ELi80EEEEEEEEEvNT_6ParamsE,(.L_x_124 - _ZN7cutlass13device_kernelIN5flash11enable_sm90INS1_16FlashAttnBwdSm90INS1_25CollectiveMainloopBwdSm90ILi2ELi1ELi1EN4cute5tupleIJNS5_1CILi1EEES8_S8_EEENS6_IJNS7_ILi64EEENS7_ILi80EEENS7_ILi256EEEEEENS_10bfloat16_tEfNS_4arch4Sm90ELb0ELb1ELb1ELb0ELb0ELb0ELb1ELb1ELi2ELi1ELi1ELi1ELb0EEENS1_21CollectiveEpilogueBwdISD_SE_SG_Li256ELb0ELb1ELi2EEENS1_19SingleTileSchedulerILb0ELb0ELb0ELi80EEEEEEEEEvNT_6ParamsE)
        .other          _ZN7cutlass13device_kernelIN5flash11enable_sm90INS1_16FlashAttnBwdSm90INS1_25CollectiveMainloopBwdSm90ILi2ELi1ELi1EN4cute5tupleIJNS5_1CILi1EEES8_S8_EEENS6_IJNS7_ILi64EEENS7_ILi80EEENS7_ILi256EEEEEENS_10bfloat16_tEfNS_4arch4Sm90ELb0ELb1ELb1ELb0ELb0ELb0ELb1ELb1ELi2ELi1ELi1ELi1ELb0EEENS1_21CollectiveEpilogueBwdISD_SE_SG_Li256ELb0ELb1ELi2EEENS1_19SingleTileSchedulerILb0ELb0ELb0ELi80EEEEEEEEEvNT_6ParamsE,@"STO_CUDA_ENTRY STV_DEFAULT"
_ZN7cutlass13device_kernelIN5flash11enable_sm90INS1_16FlashAttnBwdSm90INS1_25CollectiveMainloopBwdSm90ILi2ELi1ELi1EN4cute5tupleIJNS5_1CILi1EEES8_S8_EEENS6_IJNS7_ILi64EEENS7_ILi80EEENS7_ILi256EEEEEENS_10bfloat16_tEfNS_4arch4Sm90ELb0ELb1ELb1ELb0ELb0ELb0ELb1ELb1ELi2ELi1ELi1ELi1ELb0EEENS1_21CollectiveEpilogueBwdISD_SE_SG_Li256ELb0ELb1ELi2EEENS1_19SingleTileSchedulerILb0ELb0ELb0ELi80EEEEEEEEEvNT_6ParamsE:
[----:B------:R-:W-:Y:S01]  /*0000*/  LDC R1, c[0x0][0x37c] ;  /* 0x0000df00ff017b82 */ /* 0x000fe20000000800 */
[----:B------:R-:W-:Y:S05]  /*0010*/  EXIT ;  /* 0x000000000000794d */ /* 0x000fea0003800000 */
.L_x_4:
        /* <DEDUP_REMOVED lines=14> */
.L_x_124:


//--------------------- .text._ZN7cutlass13device_kernelIN5flash11enable_sm90INS1_16FlashAttnBwdSm90INS1_25CollectiveMainloopBwdSm90ILi2ELi1ELi1EN4cute5tupleIJNS5_1CILi1EEES8_S8_EEENS6_IJNS7_ILi64EEENS7_ILi80EEENS7_ILi256EEEEEENS_10bfloat16_tEfNS_4arch4Sm90ELb0ELb1ELb1ELb0ELb0ELb0ELb1ELb1ELi2ELi1ELi1ELi1ELb0EEENS1_24CollectiveEpilogueBwdGQAISD_fSG_Li256ELb0ELb0EEENS1_19SingleTileSchedulerILb0ELb0ELb0ELi80EEEEEEEEEvNT_6ParamsE --------------------------
	.section	.text._ZN7cutlass13device_kernelIN5flash11enable_sm90INS1_16FlashAttnBwdSm90INS1_25CollectiveMainloopBwdSm90ILi2ELi1ELi1EN4cute5tupleIJNS5_1CILi1EEES8_S8_EEENS6_IJNS7_ILi64EEENS7_ILi80EEENS7_ILi256EEEEEENS_10bfloat16_tEfNS_4arch4Sm90ELb0ELb1ELb1ELb0ELb0ELb0ELb1ELb1ELi2ELi1ELi1ELi1ELb0EEENS1_24CollectiveEpilogueBwdGQAISD_fSG_Li256ELb0ELb0EEENS1_19SingleTileSchedulerILb0ELb0ELb0ELi80EEEEEEEEEvNT_6ParamsE,"ax",@progbits
	.align	128
.text._ZN7cutlass13device_kernelIN5flash11enable_sm90INS1_16FlashAttnBwdSm90INS1_25CollectiveMainloopBwdSm90ILi2ELi1ELi1EN4cute5tupleIJNS5_1CILi1EEES8_S8_EEENS6_IJNS7_ILi64EEENS7_ILi80EEENS7_ILi256EEEEEENS_10bfloat16_tEfNS_4arch4Sm90ELb0ELb1ELb1ELb0ELb0ELb0ELb1ELb1ELi2ELi1ELi1ELi1ELb0EEENS1_24CollectiveEpilogueBwdGQAISD_fSG_Li256ELb0ELb0EEENS1_19SingleTileSchedulerILb0ELb0ELb0ELi80EEEEEEEEEvNT_6ParamsE:
        .type           _ZN7cutlass13device_kernelIN5flash11enable_sm90INS1_16FlashAttnBwdSm90INS1_25CollectiveMainloopBwdSm90ILi2ELi1ELi1EN4cute5tupleIJNS5_1CILi1EEES8_S8_EEENS6_IJNS7_ILi64EEENS7_ILi80EEENS7_ILi256EEEEEENS_10bfloat16_tEfNS_4arch4Sm90ELb0ELb1ELb1ELb0ELb0ELb0ELb1ELb1ELi2ELi1ELi1ELi1ELb0EEENS1_24CollectiveEpilogueBwdGQAISD_fSG_Li256ELb0ELb0EEENS1_19SingleTileSchedulerILb0ELb0ELb0ELi80EEEEEEEEEvNT_6ParamsE,@function
        .size           _ZN7cutlass13device_kernelIN5flash11enable_sm90INS1_16FlashAttnBwdSm90INS1_25CollectiveMainloopBwdSm90ILi2ELi1ELi1EN4cute5tupleIJNS5_1CILi1EEES8_S8_EEENS6_IJNS7_ILi64EEENS7_ILi80EEENS7_ILi256EEEEEENS_10bfloat16_tEfNS_4arch4Sm90ELb0ELb1ELb1ELb0ELb0ELb0ELb1ELb1ELi2ELi1ELi1ELi1ELb0EEENS1_24CollectiveEpilogueBwdGQAISD_fSG_Li256ELb0ELb0EEENS1_19SingleTileSchedulerILb0ELb0ELb0ELi80EEEEEEEEEvNT_6ParamsE,(.L_x_125 - _ZN7cutlass13device_kernelIN5flash11enable_sm90INS1_16FlashAttnBwdSm90INS1_25CollectiveMainloopBwdSm90ILi2ELi1ELi1EN4cute5tupleIJNS5_1CILi1EEES8_S8_EEENS6_IJNS7_ILi64EEENS7_ILi80EEENS7_ILi256EEEEEENS_10bfloat16_tEfNS_4arch4Sm90ELb0ELb1ELb1ELb0ELb0ELb0ELb1ELb1ELi2ELi1ELi1ELi1ELb0EEENS1_24CollectiveEpilogueBwdGQAISD_fSG_Li256ELb0ELb0EEENS1_19SingleTileSchedulerILb0ELb0ELb0ELi80EEEEEEEEEvNT_6ParamsE)
        .other          _ZN7cutlass13device_kernelIN5flash11enable_sm90INS1_16FlashAttnBwdSm90INS1_25CollectiveMainloopBwdSm90ILi2ELi1ELi1EN4cute5tupleIJNS5_1CILi1EEES8_S8_EEENS6_IJNS7_ILi64EEENS7_ILi80EEENS7_ILi256EEEEEENS_10bfloat16_tEfNS_4arch4Sm90ELb0ELb1ELb1ELb0ELb0ELb0ELb1ELb1ELi2ELi1ELi1ELi1ELb0EEENS1_24CollectiveEpilogueBwdGQAISD_fSG_Li256ELb0ELb0EEENS1_19SingleTileSchedulerILb0ELb0ELb0ELi80EEEEEEEEEvNT_6ParamsE,@"STO_CUDA_ENTRY STV_DEFAULT"
_ZN7cutlass13device_kernelIN5flash11enable_sm90INS1_16FlashAttnBwdSm90INS1_25CollectiveMainloopBwdSm90ILi2ELi1ELi1EN4cute5tupleIJNS5_1CILi1EEES8_S8_EEENS6_IJNS7_ILi64EEENS7_ILi80EEENS7_ILi256EEEEEENS_10bfloat16_tEfNS_4arch4Sm90ELb0ELb1ELb1ELb0ELb0ELb0ELb1ELb1ELi2ELi1ELi1ELi1ELb0EEENS1_24CollectiveEpilogueBwdGQAISD_fSG_Li256ELb0ELb0EEENS1_19SingleTileSchedulerILb0ELb0ELb0ELi80EEEEEEEEEvNT_6ParamsE:
[----:B------:R-:W-:Y:S01]  /*0000*/  LDC R1, c[0x0][0x37c] ;  /* 0x0000df00ff017b82 */ /* 0x000fe20000000800 */
[----:B------:R-:W-:Y:S05]  /*0010*/  EXIT ;  /* 0x000000000000794d */ /* 0x000fea0003800000 */
.L_x_5:
        /* <DEDUP_REMOVED lines=14> */
.L_x_125:


//--------------------- .text._ZN7cutlass13device_kernelIN5flash11enable_sm90INS1_16FlashAttnBwdSm90INS1_25CollectiveMainloopBwdSm90ILi2ELi1ELi1EN4cute5tupleIJNS5_1CILi1EEES8_S8_EEENS6_IJNS7_ILi64EEENS7_ILi80EEENS7_ILi256EEEEEENS_10bfloat16_tEfNS_4arch4Sm90ELb0ELb1ELb1ELb1ELb0ELb0ELb1ELb1ELi2ELi1ELi1ELi1ELb0EEENS1_21CollectiveEpilogueBwdISD_SE_SG_Li256ELb1ELb1ELi2EEENS1_19SingleTileSchedulerILb1ELb0ELb0ELi80EEEEEEEEEvNT_6ParamsE --------------------------
	.section	.text._ZN7cutlass13device_kernelIN5flash11enable_sm90INS1_16FlashAttnBwdSm90INS1_25CollectiveMainloopBwdSm90ILi2ELi1ELi1EN4cute5tupleIJNS5_1CILi1EEES8_S8_EEENS6_IJNS7_ILi64EEENS7_ILi80EEENS7_ILi256EEEEEENS_10bfloat16_tEfNS_4arch4Sm90ELb0ELb1ELb1ELb1ELb0ELb0ELb1ELb1ELi2ELi1ELi1ELi1ELb0EEENS1_21CollectiveEpilogueBwdISD_SE_SG_Li256ELb1ELb1ELi2EEENS1_19SingleTileSchedulerILb1ELb0ELb0ELi80EEEEEEEEEvNT_6ParamsE,"ax",@progbits
	.align	128
.text._ZN7cutlass13device_kernelIN5flash11enable_sm90INS1_16FlashAttnBwdSm90INS1_25CollectiveMainloopBwdSm90ILi2ELi1ELi1EN4cute5tupleIJNS5_1CILi1EEES8_S8_EEENS6_IJNS7_ILi64EEENS7_ILi80EEENS7_ILi256EEEEEENS_10bfloat16_tEfNS_4arch4Sm90ELb0ELb1ELb1ELb1ELb0ELb0ELb1ELb1ELi2ELi1ELi1ELi1ELb0EEENS1_21CollectiveEpilogueBwdISD_SE_SG_Li256ELb1ELb1ELi2EEENS1_19SingleTileSchedulerILb1ELb0ELb0ELi80EEEEEEEEEvNT_6ParamsE:
        .type           _ZN7cutlass13device_kernelIN5flash11enable_sm90INS1_16FlashAttnBwdSm90INS1_25CollectiveMainloopBwdSm90ILi2ELi1ELi1EN4cute5tupleIJNS5_1CILi1EEES8_S8_EEENS6_IJNS7_ILi64EEENS7_ILi80EEENS7_ILi256EEEEEENS_10bfloat16_tEfNS_4arch4Sm90ELb0ELb1ELb1ELb1ELb0ELb0ELb1ELb1ELi2ELi1ELi1ELi1ELb0EEENS1_21CollectiveEpilogueBwdISD_SE_SG_Li256ELb1ELb1ELi2EEENS1_19SingleTileSchedulerILb1ELb0ELb0ELi80EEEEEEEEEvNT_6ParamsE,@function
        .size           _ZN7cutlass13device_kernelIN5flash11enable_sm90INS1_16FlashAttnBwdSm90INS1_25CollectiveMainloopBwdSm90ILi2ELi1ELi1EN4cute5tupleIJNS5_1CILi1EEES8_S8_EEENS6_IJNS7_ILi64EEENS7_ILi80EEENS7_ILi256EEEEEENS_10bfloat16_tEfNS_4arch4Sm90ELb0ELb1ELb1ELb1ELb0ELb0ELb1ELb1ELi2ELi1ELi1ELi1ELb0EEENS1_21CollectiveEpilogueBwdISD_SE_SG_Li256ELb1ELb1ELi2EEENS1_19SingleTileSchedulerILb1ELb0ELb0ELi80EEEEEEEEEvNT_6ParamsE,(.L_x_126 - _ZN7cutlass13device_kernelIN5flash11enable_sm90INS1_16FlashAttnBwdSm90INS1_25CollectiveMainloopBwdSm90ILi2ELi1ELi1EN4cute5tupleIJNS5_1CILi1EEES8_S8_EEENS6_IJNS7_ILi64EEENS7_ILi80EEENS7_ILi256EEEEEENS_10bfloat16_tEfNS_4arch4Sm90ELb0ELb1ELb1ELb1ELb0ELb0ELb1ELb1ELi2ELi1ELi1ELi1ELb0EEENS1_21CollectiveEpilogueBwdISD_SE_SG_Li256ELb1ELb1ELi2EEENS1_19SingleTileSchedulerILb1ELb0ELb0ELi80EEEEEEEEEvNT_6ParamsE)
        .other          _ZN7cutlass13device_kernelIN5flash11enable_sm90INS1_16FlashAttnBwdSm90INS1_25CollectiveMainloopBwdSm90ILi2ELi1ELi1EN4cute5tupleIJNS5_1CILi1EEES8_S8_EEENS6_IJNS7_ILi64EEENS7_ILi80EEENS7_ILi256EEEEEENS_10bfloat16_tEfNS_4arch4Sm90ELb0ELb1ELb1ELb1ELb0ELb0ELb1ELb1ELi2ELi1ELi1ELi1ELb0EEENS1_21CollectiveEpilogueBwdISD_SE_SG_Li256ELb1ELb1ELi2EEENS1_19SingleTileSchedulerILb1ELb0ELb0ELi80EEEEEEEEEvNT_6ParamsE,@"STO_CUDA_ENTRY STV_DEFAULT"
_ZN7cutlass13device_kernelIN5flash11enable_sm90INS1_16FlashAttnBwdSm90INS1_25CollectiveMainloopBwdSm90ILi2ELi1ELi1EN4cute5tupleIJNS5_1CILi1EEES8_S8_EEENS6_IJNS7_ILi64EEENS7_ILi80EEENS7_ILi256EEEEEENS_10bfloat16_tEfNS_4arch4Sm90ELb0ELb1ELb1ELb1ELb0ELb0ELb1ELb1ELi2ELi1ELi1ELi1ELb0EEENS1_21CollectiveEpilogueBwdISD_SE_SG_Li256ELb1ELb1ELi2EEENS1_19SingleTileSchedulerILb1ELb0ELb0ELi80EEEEEEEEEvNT_6ParamsE:
[----:B------:R-:W-:Y:S01]  /*0000*/  LDC R1, c[0x0][0x37c] ;  /* 0x0000df00ff017b82 */ /* 0x000fe20000000800 */
[----:B------:R-:W-:Y:S05]  /*0010*/  EXIT ;  /* 0x000000000000794d */ /* 0x000fea0003800000 */
.L_x_6:
        /* <DEDUP_REMOVED lines=14> */
.L_x_126:


//--------------------- .text._ZN7cutlass13device_kernelIN5flash11enable_sm90INS1_16FlashAttnBwdSm90INS1_25CollectiveMainloopBwdSm90ILi2ELi1ELi1EN4cute5tupleIJNS5_1CILi1EEES8_S8_EEENS6_IJNS7_ILi64EEENS7_ILi80EEENS7_ILi256EEEEEENS_10bfloat16_tEfNS_4arch4Sm90ELb0ELb1ELb1ELb1ELb0ELb0ELb1ELb1ELi2ELi1ELi1ELi1ELb0EEENS1_24CollectiveEpilogueBwdGQAISD_fSG_Li256ELb1ELb0EEENS1_19SingleTileSchedulerILb1ELb0ELb0ELi80EEEEEEEEEvNT_6ParamsE --------------------------
	.section	.text._ZN7cutlass13device_kernelIN5flash11enable_sm90INS1_16FlashAttnBwdSm90INS1_25CollectiveMainloopBwdSm90ILi2ELi1ELi1EN4cute5tupleIJNS5_1CILi1EEES8_S8_EEENS6_IJNS7_ILi64EEENS7_ILi80EEENS7_ILi256EEEEEENS_10bfloat16_tEfNS_4arch4Sm90ELb0ELb1ELb1ELb1ELb0ELb0ELb1ELb1ELi2ELi1ELi1ELi1ELb0EEENS1_24CollectiveEpilogueBwdGQAISD_fSG_Li256ELb1ELb0EEENS1_19SingleTileSchedulerILb1ELb0ELb0ELi80EEEEEEEEEvNT_6ParamsE,"ax",@progbits
	.align	128
.text._ZN7cutlass13device_kernelIN5flash11enable_sm90INS1_16FlashAttnBwdSm90INS1_25CollectiveMainloopBwdSm90ILi2ELi1ELi1EN4cute5tupleIJNS5_1CILi1EEES8_S8_EEENS6_IJNS7_ILi64EEENS7_ILi80EEENS7_ILi256EEEEEENS_10bfloat16_tEfNS_4arch4Sm90ELb0ELb1ELb1ELb1ELb0ELb0ELb1ELb1ELi2ELi1ELi1ELi1ELb0EEENS1_24CollectiveEpilogueBwdGQAISD_fSG_Li256ELb1ELb0EEENS1_19SingleTileSchedulerILb1ELb0ELb0ELi80EEEEEEEEEvNT_6ParamsE:
        .type           _ZN7cutlass13device_kernelIN5flash11enable_sm90INS1_16FlashAttnBwdSm90INS1_25CollectiveMainloopBwdSm90ILi2ELi1ELi1EN4cute5tupleIJNS5_1CILi1EEES8_S8_EEENS6_IJNS7_ILi64EEENS7_ILi80EEENS7_ILi256EEEEEENS_10bfloat16_tEfNS_4arch4Sm90ELb0ELb1ELb1ELb1ELb0ELb0ELb1ELb1ELi2ELi1ELi1ELi1ELb0EEENS1_24CollectiveEpilogueBwdGQAISD_fSG_Li256ELb1ELb0EEENS1_19SingleTileSchedulerILb1ELb0ELb0ELi80EEEEEEEEEvNT_6ParamsE,@function
        .size           _ZN7cutlass13device_kernelIN5flash11enable_sm90INS1_16FlashAttnBwdSm90INS1_25CollectiveMainloopBwdSm90ILi2ELi1ELi1EN4cute5tupleIJNS5_1CILi1EEES8_S8_EEENS6_IJNS7_ILi64EEENS7_ILi80EEENS7_ILi256EEEEEENS_10bfloat16_tEfNS_4arch4Sm90ELb0ELb1ELb1ELb1ELb0ELb0ELb1ELb1ELi2ELi1ELi1ELi1ELb0EEENS1_24CollectiveEpilogueBwdGQAISD_fSG_Li256ELb1ELb0EEENS1_19SingleTileSchedulerILb1ELb0ELb0ELi80EEEEEEEEEvNT_6ParamsE,(.L_x_127 - _ZN7cutlass13device_kernelIN5flash11enable_sm90INS1_16FlashAttnBwdSm90INS1_25CollectiveMainloopBwdSm90ILi2ELi1ELi1EN4cute5tupleIJNS5_1CILi1EEES8_S8_EEENS6_IJNS7_ILi64EEENS7_ILi80EEENS7_ILi256EEEEEENS_10bfloat16_tEfNS_4arch4Sm90ELb0ELb1ELb1ELb1ELb0ELb0ELb1ELb1ELi2ELi1ELi1ELi1ELb0EEENS1_24CollectiveEpilogueBwdGQAISD_fSG_Li256ELb1ELb0EEENS1_19SingleTileSchedulerILb1ELb0ELb0ELi80EEEEEEEEEvNT_6ParamsE)
        .other          _ZN7cutlass13device_kernelIN5flash11enable_sm90INS1_16FlashAttnBwdSm90INS1_25CollectiveMainloopBwdSm90ILi2ELi1ELi1EN4cute5tupleIJNS5_1CILi1EEES8_S8_EEENS6_IJNS7_ILi64EEENS7_ILi80EEENS7_ILi256EEEEEENS_10bfloat16_tEfNS_4arch4Sm90ELb0ELb1ELb1ELb1ELb0ELb0ELb1ELb1ELi2ELi1ELi1ELi1ELb0EEENS1_24CollectiveEpilogueBwdGQAISD_fSG_Li256ELb1ELb0EEENS1_19SingleTileSchedulerILb1ELb0ELb0ELi80EEEEEEEEEvNT_6ParamsE,@"STO_CUDA_ENTRY STV_DEFAULT"
_ZN7cutlass13device_kernelIN5flash11enable_sm90INS1_16FlashAttnBwdSm90INS1_25CollectiveMainloopBwdSm90ILi2ELi1ELi1EN4cute5tupleIJNS5_1CILi1EEES8_S8_EEENS6_IJNS7_ILi64EEENS7_ILi80EEENS7_ILi256EEEEEENS_10bfloat16_tEfNS_4arch4Sm90ELb0ELb1ELb1ELb1ELb0ELb0ELb1ELb1ELi2ELi1ELi1ELi1ELb0EEENS1_24CollectiveEpilogueBwdGQAISD_fSG_Li256ELb1ELb0EEENS1_19SingleTileSchedulerILb1ELb0ELb0ELi80EEEEEEEEEvNT_6ParamsE:
[----:B------:R-:W-:Y:S01]  /*0000*/  LDC R1, c[0x0][0x37c] ;  /* 0x0000df00ff017b82 */ /* 0x000fe20000000800 */
[----:B------:R-:W-:Y:S05]  /*0010*/  EXIT ;  /* 0x000000000000794d */ /* 0x000fea0003800000 */
.L_x_7:
        /* <DEDUP_REMOVED lines=14> */
.L_x_127:


//--------------------- .text._ZN7cutlass13device_kernelIN5flash11enable_sm90INS1_16FlashAttnBwdSm90INS1_25CollectiveMainloopBwdSm90ILi2ELi1ELi1EN4cute5tupleIJNS5_1CILi1EEES8_S8_EEENS6_IJNS7_ILi64EEENS7_ILi80EEENS7_ILi256EEEEEENS_10bfloat16_tEfNS_4arch4Sm90ELb1ELb0ELb1ELb0ELb0ELb0ELb1ELb1ELi2ELi1ELi1ELi1ELb0EEENS1_21CollectiveEpilogueBwdISD_SE_SG_Li256ELb0ELb1ELi2EEENS1_25SingleTileBwdLPTSchedulerILb0ELi80ELb0EEEEEEEEEvNT_6ParamsE --------------------------
	.section	.text._ZN7cutlass13device_kernelIN5flash11enable_sm90INS1_16FlashAttnBwdSm90INS1_25CollectiveMainloopBwdSm90ILi2ELi1ELi1EN4cute5tupleIJNS5_1CILi1EEES8_S8_EEENS6_IJNS7_ILi64EEENS7_ILi80EEENS7_ILi256EEEEEENS_10bfloat16_tEfNS_4arch4Sm90ELb1ELb0ELb1ELb0ELb0ELb0ELb1ELb1ELi2ELi1ELi1ELi1ELb0EEENS1_21CollectiveEpilogueBwdISD_SE_SG_Li256ELb0ELb1ELi2EEENS1_25SingleTileBwdLPTSchedulerILb0ELi80ELb0EEEEEEEEEvNT_6ParamsE,"ax",@progbits
	.align	128
.text._ZN7cutlass13device_kernelIN5flash11enable_sm90INS1_16FlashAttnBwdSm90INS1_25CollectiveMainloopBwdSm90ILi2ELi1ELi1EN4cute5tupleIJNS5_1CILi1EEES8_S8_EEENS6_IJNS7_ILi64EEENS7_ILi80EEENS7_ILi256EEEEEENS_10bfloat16_tEfNS_4arch4Sm90ELb1ELb0ELb1ELb0ELb0ELb0ELb1ELb1ELi2ELi1ELi1ELi1ELb0EEENS1_21CollectiveEpilogueBwdISD_SE_SG_Li256ELb0ELb1ELi2EEENS1_25SingleTileBwdLPTSchedulerILb0ELi80ELb0EEEEEEEEEvNT_6ParamsE:
        .type           _ZN7cutlass13device_kernelIN5flash11enable_sm90INS1_16FlashAttnBwdSm90INS1_25CollectiveMainloopBwdSm90ILi2ELi1ELi1EN4cute5tupleIJNS5_1CILi1EEES8_S8_EEENS6_IJNS7_ILi64EEENS7_ILi80EEENS7_ILi256EEEEEENS_10bfloat16_tEfNS_4arch4Sm90ELb1ELb0ELb1ELb0ELb0ELb0ELb1ELb1ELi2ELi1ELi1ELi1ELb0EEENS1_21CollectiveEpilogueBwdISD_SE_SG_Li256ELb0ELb1ELi2EEENS1_25SingleTileBwdLPTSchedulerILb0ELi80ELb0EEEEEEEEEvNT_6ParamsE,@function
        .size           _ZN7cutlass13device_kernelIN5flash11enable_sm90INS1_16FlashAttnBwdSm90INS1_25CollectiveMainloopBwdSm90ILi2ELi1ELi1EN4cute5tupleIJNS5_1CILi1EEES8_S8_EEENS6_IJNS7_ILi64EEENS7_ILi80EEENS7_ILi256EEEEEENS_10bfloat16_tEfNS_4arch4Sm90ELb1ELb0ELb1ELb0ELb0ELb0ELb1ELb1ELi2ELi1ELi1ELi1ELb0EEENS1_21CollectiveEpilogueBwdISD_SE_SG_Li256ELb0ELb1ELi2EEENS1_25SingleTileBwdLPTSchedulerILb0ELi80ELb0EEEEEEEEEvNT_6ParamsE,(.L_x_128 - _ZN7cutlass13device_kernelIN5flash11enable_sm90INS1_16FlashAttnBwdSm90INS1_25CollectiveMainloopBwdSm90ILi2ELi1ELi1EN4cute5tupleIJNS5_1CILi1EEES8_S8_EEENS6_IJNS7_ILi64EEENS7_ILi80EEENS7_ILi256EEEEEENS_10bfloat16_tEfNS_4arch4Sm90ELb1ELb0ELb1ELb0ELb0ELb0ELb1ELb1ELi2ELi1ELi1ELi1ELb0EEENS1_21CollectiveEpilogueBwdISD_SE_SG_Li256ELb0ELb1ELi2EEENS1_25SingleTileBwdLPTSchedulerILb0ELi80ELb0EEEEEEEEEvNT_6ParamsE)
        .other          _ZN7cutlass13device_kernelIN5flash11enable_sm90INS1_16FlashAttnBwdSm90INS1_25CollectiveMainloopBwdSm90ILi2ELi1ELi1EN4cute5tupleIJNS5_1CILi1EEES8_S8_EEENS6_IJNS7_ILi64EEENS7_ILi80EEENS7_ILi256EEEEEENS_10bfloat16_tEfNS_4arch4Sm90ELb1ELb0ELb1ELb0ELb0ELb0ELb1ELb1ELi2ELi1ELi1ELi1ELb0EEENS1_21CollectiveEpilogueBwdISD_SE_SG_Li256ELb0ELb1ELi2EEENS1_25SingleTileBwdLPTSchedulerILb0ELi80ELb0EEEEEEEEEvNT_6ParamsE,@"STO_CUDA_ENTRY STV_DEFAULT"
_ZN7cutlass13device_kernelIN5flash11enable_sm90INS1_16FlashAttnBwdSm90INS1_25CollectiveMainloopBwdSm90ILi2ELi1ELi1EN4cute5tupleIJNS5_1CILi1EEES8_S8_EEENS6_IJNS7_ILi64EEENS7_ILi80EEENS7_ILi256EEEEEENS_10bfloat16_tEfNS_4arch4Sm90ELb1ELb0ELb1ELb0ELb0ELb0ELb1ELb1ELi2ELi1ELi1ELi1ELb0EEENS1_21CollectiveEpilogueBwdISD_SE_SG_Li256ELb0ELb1ELi2EEENS1_25SingleTileBwdLPTSchedulerILb0ELi80ELb0EEEEEEEEEvNT_6ParamsE:
[----:B------:R-:W-:Y:S01]  /*0000*/  LDC R1, c[0x0][0x37c] ;  /* 0x0000df00ff017b82 */ /* 0x000fe20000000800 */
[----:B------:R-:W-:Y:S05]  /*0010*/  EXIT ;  /* 0x000000000000794d */ /* 0x000fea0003800000 */
.L_x_8:
        /* <DEDUP_REMOVED lines=14> */
.L_x_128:


//--------------------- .text._ZN7cutlass13device_kernelIN5flash11enable_sm90INS1_16FlashAttnBwdSm90INS1_25CollectiveMainloopBwdSm90ILi2ELi1ELi1EN4cute5tupleIJNS5_1CILi1EEES8_S8_EEENS6_IJNS7_ILi64EEENS7_ILi80EEENS7_ILi256EEEEEENS_10bfloat16_tEfNS_4arch4Sm90ELb1ELb0ELb1ELb0ELb0ELb0ELb1ELb1ELi2ELi1ELi1ELi1ELb0EEENS1_24CollectiveEpilogueBwdGQAISD_fSG_Li256ELb0ELb0EEENS1_25SingleTileBwdLPTSchedulerILb0ELi80ELb0EEEEEEEEEvNT_6ParamsE --------------------------
	.section	.text._ZN7cutlass13device_kernelIN5flash11enable_sm90INS1_16FlashAttnBwdSm90INS1_25CollectiveMainloopBwdSm90ILi2ELi1ELi1EN4cute5tupleIJNS5_1CILi1EEES8_S8_EEENS6_IJNS7_ILi64EEENS7_ILi80EEENS7_ILi256EEEEEENS_10bfloat16_tEfNS_4arch4Sm90ELb1ELb0ELb1ELb0ELb0ELb0ELb1ELb1ELi2ELi1ELi1ELi1ELb0EEENS1_24CollectiveEpilogueBwdGQAISD_fSG_Li256ELb0ELb0EEENS1_25SingleTileBwdLPTSchedulerILb0ELi80ELb0EEEEEEEEEvNT_6ParamsE,"ax",@progbits
	.align	128
.text._ZN7cutlass13device_kernelIN5flash11enable_sm90INS1_16FlashAttnBwdSm90INS1_25CollectiveMainloopBwdSm90ILi2ELi1ELi1EN4cute5tupleIJNS5_1CILi1EEES8_S8_EEENS6_IJNS7_ILi64EEENS7_ILi80EEENS7_ILi256EEEEEENS_10bfloat16_tEfNS_4arch4Sm90ELb1ELb0ELb1ELb0ELb0ELb0ELb1ELb1ELi2ELi1ELi1ELi1ELb0EEENS1_24CollectiveEpilogueBwdGQAISD_fSG_Li256ELb0ELb0EEENS1_25SingleTileBwdLPTSchedulerILb0ELi80ELb0EEEEEEEEEvNT_6ParamsE:
        .type           _ZN7cutlass13device_kernelIN5flash11enable_sm90INS1_16FlashAttnBwdSm90INS1_25CollectiveMainloopBwdSm90ILi2ELi1ELi1EN4cute5tupleIJNS5_1CILi1EEES8_S8_EEENS6_IJNS7_ILi64EEENS7_ILi80EEENS7_ILi256EEEEEENS_10bfloat16_tEfNS_4arch4Sm90ELb1ELb0ELb1ELb0ELb0ELb0ELb1ELb1ELi2ELi1ELi1ELi1ELb0EEENS1_24CollectiveEpilogueBwdGQAISD_fSG_Li256ELb0ELb0EEENS1_25SingleTileBwdLPTSchedulerILb0ELi80ELb0EEEEEEEEEvNT_6ParamsE,@function
        .size           _ZN7cutlass13device_kernelIN5flash11enable_sm90INS1_16FlashAttnBwdSm90INS1_25CollectiveMainloopBwdSm90ILi2ELi1ELi1EN4cute5tupleIJNS5_1CILi1EEES8_S8_EEENS6_IJNS7_ILi64EEENS7_ILi80EEENS7_ILi256EEEEEENS_10bfloat16_tEfNS_4arch4Sm90ELb1ELb0ELb1ELb0ELb0ELb0ELb1ELb1ELi2ELi1ELi1ELi1ELb0EEENS1_24CollectiveEpilogueBwdGQAISD_fSG_Li256ELb0ELb0EEENS1_25SingleTileBwdLPTSchedulerILb0ELi80ELb0EEEEEEEEEvNT_6ParamsE,(.L_x_129 - _ZN7cutlass13device_kernelIN5flash11enable_sm90INS1_16FlashAttnBwdSm90INS1_25CollectiveMainloopBwdSm90ILi2ELi1ELi1EN4cute5tupleIJNS5_1CILi1EEES8_S8_EEENS6_IJNS7_ILi64EEENS7_ILi80EEENS7_ILi256EEEEEENS_10bfloat16_tEfNS_4arch4Sm90ELb1ELb0ELb1ELb0ELb0ELb0ELb1ELb1ELi2ELi1ELi1ELi1ELb0EEENS1_24CollectiveEpilogueBwdGQAISD_fSG_Li256ELb0ELb0EEENS1_25SingleTileBwdLPTSchedulerILb0ELi80ELb0EEEEEEEEEvNT_6ParamsE)
        .other          _ZN7cutlass13device_kernelIN5flash11enable_sm90INS1_16FlashAttnBwdSm90INS1_25CollectiveMainloopBwdSm90ILi2ELi1ELi1EN4cute5tupleIJNS5_1CILi1EEES8_S8_EEENS6_IJNS7_ILi64EEENS7_ILi80EEENS7_ILi256EEEEEENS_10bfloat16_tEfNS_4arch4Sm90ELb1ELb0ELb1ELb0ELb0ELb0ELb1ELb1ELi2ELi1ELi1ELi1ELb0EEENS1_24CollectiveEpilogueBwdGQAISD_fSG_Li256ELb0ELb0EEENS1_25SingleTileBwdLPTSchedulerILb0ELi80ELb0EEEEEEEEEvNT_6ParamsE,@"STO_CUDA_ENTRY STV_DEFAULT"
_ZN7cutlass13device_kernelIN5flash11enable_sm90INS1_16FlashAttnBwdSm90INS1_25CollectiveMainloopBwdSm90ILi2ELi1ELi1EN4cute5tupleIJNS5_1CILi1EEES8_S8_EEENS6_IJNS7_ILi64EEENS7_ILi80EEENS7_ILi256EEEEEENS_10bfloat16_tEfNS_4arch4Sm90ELb1ELb0ELb1ELb0ELb0ELb0ELb1ELb1ELi2ELi1ELi1ELi1ELb0EEENS1_24CollectiveEpilogueBwdGQAISD_fSG_Li256ELb0ELb0EEENS1_25SingleTileBwdLPTSchedulerILb0ELi80ELb0EEEEEEEEEvNT_6ParamsE:
[----:B------:R-:W-:Y:S01]  /*0000*/  LDC R1, c[0x0][0x37c] ;  /* 0x0000df00ff017b82 */ /* 0x000fe20000000800 */
[----:B------:R-:W-:Y:S05]  /*0010*/  EXIT ;  /* 0x000000000000794d */ /* 0x000fea0003800000 */
.L_x_9:
        /* <DEDUP_REMOVED lines=14> */
.L_x_129:


//--------------------- .text._ZN7cutlass13device_kernelIN5flash11enable_sm90INS1_16FlashAttnBwdSm90INS1_25CollectiveMainloopBwdSm90ILi2ELi1ELi1EN4cute5tupleIJNS5_1CILi1EEES8_S8_EEENS6_IJNS7_ILi64EEENS7_ILi80EEENS7_ILi256EEEEEENS_10bfloat16_tEfNS_4arch4Sm90ELb1ELb0ELb1ELb1ELb0ELb0ELb1ELb1ELi2ELi1ELi1ELi1ELb0EEENS1_21CollectiveEpilogueBwdISD_SE_SG_Li256ELb1ELb1ELi2EEENS1_25SingleTileBwdLPTSchedulerILb1ELi80ELb0EEEEEEEEEvNT_6ParamsE --------------------------
	.section	.text._ZN7cutlass13device_kernelIN5flash11enable_sm90INS1_16FlashAttnBwdSm90INS1_25CollectiveMainloopBwdSm90ILi2ELi1ELi1EN4cute5tupleIJNS5_1CILi1EEES8_S8_EEENS6_IJNS7_ILi64EEENS7_ILi80EEENS7_ILi256EEEEEENS_10bfloat16_tEfNS_4arch4Sm90ELb1ELb0ELb1ELb1ELb0ELb0ELb1ELb1ELi2ELi1ELi1ELi1ELb0EEENS1_21CollectiveEpilogueBwdISD_SE_SG_Li256ELb1ELb1ELi2EEENS1_25SingleTileBwdLPTSchedulerILb1ELi80ELb0EEEEEEEEEvNT_6ParamsE,"ax",@progbits
	.align	128
.text._ZN7cutlass13device_kernelIN5flash11enable_sm90INS1_16FlashAttnBwdSm90INS1_25CollectiveMainloopBwdSm90ILi2ELi1ELi1EN4cute5tupleIJNS5_1CILi1EEES8_S8_EEENS6_IJNS7_ILi64EEENS7_ILi80EEENS7_ILi256EEEEEENS_10bfloat16_tEfNS_4arch4Sm90ELb1ELb0ELb1ELb1ELb0ELb0ELb1ELb1ELi2ELi1ELi1ELi1ELb0EEENS1_21CollectiveEpilogueBwdISD_SE_SG_Li256ELb1ELb1ELi2EEENS1_25SingleTileBwdLPTSchedulerILb1ELi80ELb0EEEEEEEEEvNT_6ParamsE:
        .type           _ZN7cutlass13device_kernelIN5flash11enable_sm90INS1_16FlashAttnBwdSm90INS1_25CollectiveMainloopBwdSm90ILi2ELi1ELi1EN4cute5tupleIJNS5_1CILi1EEES8_S8_EEENS6_IJNS7_ILi64EEENS7_ILi80EEENS7_ILi256EEEEEENS_10bfloat16_tEfNS_4arch4Sm90ELb1ELb0ELb1ELb1ELb0ELb0ELb1ELb1ELi2ELi1ELi1ELi1ELb0EEENS1_21CollectiveEpilogueBwdISD_SE_SG_Li256ELb1ELb1ELi2EEENS1_25SingleTileBwdLPTSchedulerILb1ELi80ELb0EEEEEEEEEvNT_6ParamsE,@function
        .size           _ZN7cutlass13device_kernelIN5flash11enable_sm90INS1_16FlashAttnBwdSm90INS1_25CollectiveMainloopBwdSm90ILi2ELi1ELi1EN4cute5tupleIJNS5_1CILi1EEES8_S8_EEENS6_IJNS7_ILi64EEENS7_ILi80EEENS7_ILi256EEEEEENS_10bfloat16_tEfNS_4arch4Sm90ELb1ELb0ELb1ELb1ELb0ELb0ELb1ELb1ELi2ELi1ELi1ELi1ELb0EEENS1_21CollectiveEpilogueBwdISD_SE_SG_Li256ELb1ELb1ELi2EEENS1_25SingleTileBwdLPTSchedulerILb1ELi80ELb0EEEEEEEEEvNT_6ParamsE,(.L_x_130 - _ZN7cutlass13device_kernelIN5flash11enable_sm90INS1_16FlashAttnBwdSm90INS1_25CollectiveMainloopBwdSm90ILi2ELi1ELi1EN4cute5tupleIJNS5_1CILi1EEES8_S8_EEENS6_IJNS7_ILi64EEENS7_ILi80EEENS7_ILi256EEEEEENS_10bfloat16_tEfNS_4arch4Sm90ELb1ELb0ELb1ELb1ELb0ELb0ELb1ELb1ELi2ELi1ELi1ELi1ELb0EEENS1_21CollectiveEpilogueBwdISD_SE_SG_Li256ELb1ELb1ELi2EEENS1_25SingleTileBwdLPTSchedulerILb1ELi80ELb0EEEEEEEEEvNT_6ParamsE)
        .other          _ZN7cutlass13device_kernelIN5flash11enable_sm90INS1_16FlashAttnBwdSm90INS1_25CollectiveMainloopBwdSm90ILi2ELi1ELi1EN4cute5tupleIJNS5_1CILi1EEES8_S8_EEENS6_IJNS7_ILi64EEENS7_ILi80EEENS7_ILi256EEEEEENS_10bfloat16_tEfNS_4arch4Sm90ELb1ELb0ELb1ELb1ELb0ELb0ELb1ELb1ELi2ELi1ELi1ELi1ELb0EEENS1_21CollectiveEpilogueBwdISD_SE_SG_Li256ELb1ELb1ELi2EEENS1_25SingleTileBwdLPTSchedulerILb1ELi80ELb0EEEEEEEEEvNT_6ParamsE,@"STO_CUDA_ENTRY STV_DEFAULT"
_ZN7cutlass13device_kernelIN5flash11enable_sm90INS1_16FlashAttnBwdSm90INS1_25CollectiveMainloopBwdSm90ILi2ELi1ELi1EN4cute5tupleIJNS5_1CILi1EEES8_S8_EEENS6_IJNS7_ILi64EEENS7_ILi80EEENS7_ILi256EEEEEENS_10bfloat16_tEfNS_4arch4Sm90ELb1ELb0ELb1ELb1ELb0ELb0ELb1ELb1ELi2ELi1ELi1ELi1ELb0EEENS1_21CollectiveEpilogueBwdISD_SE_SG_Li256ELb1ELb1ELi2EEENS1_25SingleTileBwdLPTSchedulerILb1ELi80ELb0EEEEEEEEEvNT_6ParamsE:
[----:B------:R-:W-:Y:S01]  /*0000*/  LDC R1, c[0x0][0x37c] ;  /* 0x0000df00ff017b82 */ /* 0x000fe20000000800 */
[----:B------:R-:W-:Y:S05]  /*0010*/  EXIT ;  /* 0x000000000000794d */ /* 0x000fea0003800000 */
.L_x_10:
        /* <DEDUP_REMOVED lines=14> */
.L_x_130:


//--------------------- .text._ZN7cutlass13device_kernelIN5flash11enable_sm90INS1_16FlashAttnBwdSm90INS1_25CollectiveMainloopBwdSm90ILi2ELi1ELi1EN4cute5tupleIJNS5_1CILi1EEES8_S8_EEENS6_IJNS7_ILi64EEENS7_ILi80EEENS7_ILi256EEEEEENS_10bfloat16_tEfNS_4arch4Sm90ELb1ELb0ELb1ELb1ELb0ELb0ELb1ELb1ELi2ELi1ELi1ELi1ELb0EEENS1_24CollectiveEpilogueBwdGQAISD_fSG_Li256ELb1ELb0EEENS1_25SingleTileBwdLPTSchedulerILb1ELi80ELb0EEEEEEEEEvNT_6ParamsE --------------------------
	.section	.text._ZN7cutlass13device_kernelIN5flash11enable_sm90INS1_16FlashAttnBwdSm90INS1_25CollectiveMainloopBwdSm90ILi2ELi1ELi1EN4cute5tupleIJNS5_1CILi1EEES8_S8_EEENS6_IJNS7_ILi64EEENS7_ILi80EEENS7_ILi256EEEEEENS_10bfloat16_tEfNS_4arch4Sm90ELb1ELb0ELb1ELb1ELb0ELb0ELb1ELb1ELi2ELi1ELi1ELi1ELb0EEENS1_24CollectiveEpilogueBwdGQAISD_fSG_Li256ELb1ELb0EEENS1_25SingleTileBwdLPTSchedulerILb1ELi80ELb0EEEEEEEEEvNT_6ParamsE,"ax",@progbits
	.align	128
.text._ZN7cutlass13device_kernelIN5flash11enable_sm90INS1_16FlashAttnBwdSm90INS1_25CollectiveMainloopBwdSm90ILi2ELi1ELi1EN4cute5tupleIJNS5_1CILi1EEES8_S8_EEENS6_IJNS7_ILi64EEENS7_ILi80EEENS7_ILi256EEEEEENS_10bfloat16_tEfNS_4arch4Sm90ELb1ELb0ELb1ELb1ELb0ELb0ELb1ELb1ELi2ELi1ELi1ELi1ELb0EEENS1_24CollectiveEpilogueBwdGQAISD_fSG_Li256ELb1ELb0EEENS1_25SingleTileBwdLPTSchedulerILb1ELi80ELb0EEEEEEEEEvNT_6ParamsE:
        .type           _ZN7cutlass13device_kernelIN5flash11enable_sm90INS1_16FlashAttnBwdSm90INS1_25CollectiveMainloopBwdSm90ILi2ELi1ELi1EN4cute5tupleIJNS5_1CILi1EEES8_S8_EEENS6_IJNS7_ILi64EEENS7_ILi80EEENS7_ILi256EEEEEENS_10bfloat16_tEfNS_4arch4Sm90ELb1ELb0ELb1ELb1ELb0ELb0ELb1ELb1ELi2ELi1ELi1ELi1ELb0EEENS1_24CollectiveEpilogueBwdGQAISD_fSG_Li256ELb1ELb0EEENS1_25SingleTileBwdLPTSchedulerILb1ELi80ELb0EEEEEEEEEvNT_6ParamsE,@function
        .size           _ZN7cutlass13device_kernelIN5flash11enable_sm90INS1_16FlashAttnBwdSm90INS1_25CollectiveMainloopBwdSm90ILi2ELi1ELi1EN4cute5tupleIJNS5_1CILi1EEES8_S8_EEENS6_IJNS7_ILi64EEENS7_ILi80EEENS7_ILi256EEEEEENS_10bfloat16_tEfNS_4arch4Sm90ELb1ELb0ELb1ELb1ELb0ELb0ELb1ELb1ELi2ELi1ELi1ELi1ELb0EEENS1_24CollectiveEpilogueBwdGQAISD_fSG_Li256ELb1ELb0EEENS1_25SingleTileBwdLPTSchedulerILb1ELi80ELb0EEEEEEEEEvNT_6ParamsE,(.L_x_131 - _ZN7cutlass13device_kernelIN5flash11enable_sm90INS1_16FlashAttnBwdSm90INS1_25CollectiveMainloopBwdSm90ILi2ELi1ELi1EN4cute5tupleIJNS5_1CILi1EEES8_S8_EEENS6_IJNS7_ILi64EEENS7_ILi80EEENS7_ILi256EEEEEENS_10bfloat16_tEfNS_4arch4Sm90ELb1ELb0ELb1ELb1ELb0ELb0ELb1ELb1ELi2ELi1ELi1ELi1ELb0EEENS1_24CollectiveEpilogueBwdGQAISD_fSG_Li256ELb1ELb0EEENS1_25SingleTileBwdLPTSchedulerILb1ELi80ELb0EEEEEEEEEvNT_6ParamsE)
        .other          _ZN7cutlass13device_kernelIN5flash11enable_sm90INS1_16FlashAttnBwdSm90INS1_25CollectiveMainloopBwdSm90ILi2ELi1ELi1EN4cute5tupleIJNS5_1CILi1EEES8_S8_EEENS6_IJNS7_ILi64EEENS7_ILi80EEENS7_ILi256EEEEEENS_10bfloat16_tEfNS_4arch4Sm90ELb1ELb0ELb1ELb1ELb0ELb0ELb1ELb1ELi2ELi1ELi1ELi1ELb0EEENS1_24CollectiveEpilogueBwdGQAISD_fSG_Li256ELb1ELb0EEENS1_25SingleTileBwdLPTSchedulerILb1ELi80ELb0EEEEEEEEEvNT_6ParamsE,@"STO_CUDA_ENTRY STV_DEFAULT"
_ZN7cutlass13device_kernelIN5flash11enable_sm90INS1_16FlashAttnBwdSm90INS1_25CollectiveMainloopBwdSm90ILi2ELi1ELi1EN4cute5tupleIJNS5_1CILi1EEES8_S8_EEENS6_IJNS7_ILi64EEENS7_ILi80EEENS7_ILi256EEEEEENS_10bfloat16_tEfNS_4arch4Sm90ELb1ELb0ELb1ELb1ELb0ELb0ELb1ELb1ELi2ELi1ELi1ELi1ELb0EEENS1_24CollectiveEpilogueBwdGQAISD_fSG_Li256ELb1ELb0EEENS1_25SingleTileBwdLPTSchedulerILb1ELi80ELb0EEEEEEEEEvNT_6ParamsE:
[----:B------:R-:W-:Y:S01]  /*0000*/  LDC R1, c[0x0][0x37c] ;  /* 0x0000df00ff017b82 */ /* 0x000fe20000000800 */
[----:B------:R-:W-:Y:S05]  /*0010*/  EXIT ;  /* 0x000000000000794d */ /* 0x000fea0003800000 */
.L_x_11:
        /* <DEDUP_REMOVED lines=14> */
.L_x_131:


//--------------------- .text._ZN7cutlass13device_kernelIN5flash11enable_sm90INS1_16FlashAttnBwdSm90INS1_25CollectiveMainloopBwdSm90ILi2ELi1ELi1EN4cute5tupleIJNS5_1CILi1EEES8_S8_EEENS6_IJNS7_ILi64EEENS7_ILi80EEENS7_ILi256EEEEEENS_10bfloat16_tEfNS_4arch4Sm90ELb0ELb0ELb0ELb0ELb0ELb0ELb1ELb1ELi2ELi1ELi1ELi1ELb0EEENS1_21CollectiveEpilogueBwdISD_SE_SG_Li256ELb0ELb1ELi2EEENS1_19SingleTileSchedulerILb0ELb0ELb0ELi80EEEEEEEEEvNT_6ParamsE --------------------------
	.section	.text._ZN7cutlass13device_kernelIN5flash11enable_sm90INS1_16FlashAttnBwdSm90INS1_25CollectiveMainloopBwdSm90ILi2ELi1ELi1EN4cute5tupleIJNS5_1CILi1EEES8_S8_EEENS6_IJNS7_ILi64EEENS7_ILi80EEENS7_ILi256EEEEEENS_10bfloat16_tEfNS_4arch4Sm90ELb0ELb0ELb0ELb0ELb0ELb0ELb1ELb1ELi2ELi1ELi1ELi1ELb0EEENS1_21CollectiveEpilogueBwdISD_SE_SG_Li256ELb0ELb1ELi2EEENS1_19SingleTileSchedulerILb0ELb0ELb0ELi80EEEEEEEEEvNT_6ParamsE,"ax",@progbits
	.align	128
.text._ZN7cutlass13device_kernelIN5flash11enable_sm90INS1_16FlashAttnBwdSm90INS1_25CollectiveMainloopBwdSm90ILi2ELi1ELi1EN4cute5tupleIJNS5_1CILi1EEES8_S8_EEENS6_IJNS7_ILi64EEENS7_ILi80EEENS7_ILi256EEEEEENS_10bfloat16_tEfNS_4arch4Sm90ELb0ELb0ELb0ELb0ELb0ELb0ELb1ELb1ELi2ELi1ELi1ELi1ELb0EEENS1_21CollectiveEpilogueBwdISD_SE_SG_Li256ELb0ELb1ELi2EEENS1_19SingleTileSchedulerILb0ELb0ELb0ELi80EEEEEEEEEvNT_6ParamsE:
        .type           _ZN7cutlass13device_kernelIN5flash11enable_sm90INS1_16FlashAttnBwdSm90INS1_25CollectiveMainloopBwdSm90ILi2ELi1ELi1EN4cute5tupleIJNS5_1CILi1EEES8_S8_EEENS6_IJNS7_ILi64EEENS7_ILi80EEENS7_ILi256EEEEEENS_10bfloat16_tEfNS_4arch4Sm90ELb0ELb0ELb0ELb0ELb0ELb0ELb1ELb1ELi2ELi1ELi1ELi1ELb0EEENS1_21CollectiveEpilogueBwdISD_SE_SG_Li256ELb0ELb1ELi2EEENS1_19SingleTileSchedulerILb0ELb0ELb0ELi80EEEEEEEEEvNT_6ParamsE,@function
        .size           _ZN7cutlass13device_kernelIN5flash11enable_sm90INS1_16FlashAttnBwdSm90INS1_25CollectiveMainloopBwdSm90ILi2ELi1ELi1EN4cute5tupleIJNS5_1CILi1EEES8_S8_EEENS6_IJNS7_ILi64EEENS7_ILi80EEENS7_ILi256EEEEEENS_10bfloat16_tEfNS_4arch4Sm90ELb0ELb0ELb0ELb0ELb0ELb0ELb1ELb1ELi2ELi1ELi1ELi1ELb0EEENS1_21CollectiveEpilogueBwdISD_SE_SG_Li256ELb0ELb1ELi2EEENS1_19SingleTileSchedulerILb0ELb0ELb0ELi80EEEEEEEEEvNT_6ParamsE,(.L_x_132 - _ZN7cutlass13device_kernelIN5flash11enable_sm90INS1_16FlashAttnBwdSm90INS1_25CollectiveMainloopBwdSm90ILi2ELi1ELi1EN4cute5tupleIJNS5_1CILi1EEES8_S8_EEENS6_IJNS7_ILi64EEENS7_ILi80EEENS7_ILi256EEEEEENS_10bfloat16_tEfNS_4arch4Sm90ELb0ELb0ELb0ELb0ELb0ELb0ELb1ELb1ELi2ELi1ELi1ELi1ELb0EEENS1_21CollectiveEpilogueBwdISD_SE_SG_Li256ELb0ELb1ELi2EEENS1_19SingleTileSchedulerILb0ELb0ELb0ELi80EEEEEEEEEvNT_6ParamsE)
        .other          _ZN7cutlass13device_kernelIN5flash11enable_sm90INS1_16FlashAttnBwdSm90INS1_25CollectiveMainloopBwdSm90ILi2ELi1ELi1EN4cute5tupleIJNS5_1CILi1EEES8_S8_EEENS6_IJNS7_ILi64EEENS7_ILi80EEENS7_ILi256EEEEEENS_10bfloat16_tEfNS_4arch4Sm90ELb0ELb0ELb0ELb0ELb0ELb0ELb1ELb1ELi2ELi1ELi1ELi1ELb0EEENS1_21CollectiveEpilogueBwdISD_SE_SG_Li256ELb0ELb1ELi2EEENS1_19SingleTileSchedulerILb0ELb0ELb0ELi80EEEEEEEEEvNT_6ParamsE,@"STO_CUDA_ENTRY STV_DEFAULT"
_ZN7cutlass13device_kernelIN5flash11enable_sm90INS1_16FlashAttnBwdSm90INS1_25CollectiveMainloopBwdSm90ILi2ELi1ELi1EN4cute5tupleIJNS5_1CILi1EEES8_S8_EEENS6_IJNS7_ILi64EEENS7_ILi80EEENS7_ILi256EEEEEENS_10bfloat16_tEfNS_4arch4Sm90ELb0ELb0ELb0ELb0ELb0ELb0ELb1ELb1ELi2ELi1ELi1ELi1ELb0EEENS1_21CollectiveEpilogueBwdISD_SE_SG_Li256ELb0ELb1ELi2EEENS1_19SingleTileSchedulerILb0ELb0ELb0ELi80EEEEEEEEEvNT_6ParamsE:
[----:B------:R-:W-:Y:S01]  /*0000*/  LDC R1, c[0x0][0x37c] ;  /* 0x0000df00ff017b82 */ /* 0x000fe20000000800 */
[----:B------:R-:W-:Y:S05]  /*0010*/  EXIT ;  /* 0x000000000000794d */ /* 0x000fea0003800000 */
.L_x_12:
        /* <DEDUP_REMOVED lines=14> */
.L_x_132:


//--------------------- .text._ZN7cutlass13device_kernelIN5flash11enable_sm90INS1_16FlashAttnBwdSm90INS1_25CollectiveMainloopBwdSm90ILi2ELi1ELi1EN4cute5tupleIJNS5_1CILi1EEES8_S8_EEENS6_IJNS7_ILi64EEENS7_ILi80EEENS7_ILi256EEEEEENS_10bfloat16_tEfNS_4arch4Sm90ELb0ELb0ELb0ELb0ELb0ELb0ELb1ELb1ELi2ELi1ELi1ELi1ELb0EEENS1_24CollectiveEpilogueBwdGQAISD_fSG_Li256ELb0ELb0EEENS1_19SingleTileSchedulerILb0ELb0ELb0ELi80EEEEEEEEEvNT_6ParamsE --------------------------
	.section	.text._ZN7cutlass13device_kernelIN5flash11enable_sm90INS1_16FlashAttnBwdSm90INS1_25CollectiveMainloopBwdSm90ILi2ELi1ELi1EN4cute5tupleIJNS5_1CILi1EEES8_S8_EEENS6_IJNS7_ILi64EEENS7_ILi80EEENS7_ILi256EEEEEENS_10bfloat16_tEfNS_4arch4Sm90ELb0ELb0ELb0ELb0ELb0ELb0ELb1ELb1ELi2ELi1ELi1ELi1ELb0EEENS1_24CollectiveEpilogueBwdGQAISD_fSG_Li256ELb0ELb0EEENS1_19SingleTileSchedulerILb0ELb0ELb0ELi80EEEEEEEEEvNT_6ParamsE,"ax",@progbits
	.align	128
.text._ZN7cutlass13device_kernelIN5flash11enable_sm90INS1_16FlashAttnBwdSm90INS1_25CollectiveMainloopBwdSm90ILi2ELi1ELi1EN4cute5tupleIJNS5_1CILi1EEES8_S8_EEENS6_IJNS7_ILi64EEENS7_ILi80EEENS7_ILi256EEEEEENS_10bfloat16_tEfNS_4arch4Sm90ELb0ELb0ELb0ELb0ELb0ELb0ELb1ELb1ELi2ELi1ELi1ELi1ELb0EEENS1_24CollectiveEpilogueBwdGQAISD_fSG_Li256ELb0ELb0EEENS1_19SingleTileSchedulerILb0ELb0ELb0ELi80EEEEEEEEEvNT_6ParamsE:
        .type           _ZN7cutlass13device_kernelIN5flash11enable_sm90INS1_16FlashAttnBwdSm90INS1_25CollectiveMainloopBwdSm90ILi2ELi1ELi1EN4cute5tupleIJNS5_1CILi1EEES8_S8_EEENS6_IJNS7_ILi64EEENS7_ILi80EEENS7_ILi256EEEEEENS_10bfloat16_tEfNS_4arch4Sm90ELb0ELb0ELb0ELb0ELb0ELb0ELb1ELb1ELi2ELi1ELi1ELi1ELb0EEENS1_24CollectiveEpilogueBwdGQAISD_fSG_Li256ELb0ELb0EEENS1_19SingleTileSchedulerILb0ELb0ELb0ELi80EEEEEEEEEvNT_6ParamsE,@function
        .size           _ZN7cutlass13device_kernelIN5flash11enable_sm90INS1_16FlashAttnBwdSm90INS1_25CollectiveMainloopBwdSm90ILi2ELi1ELi1EN4cute5tupleIJNS5_1CILi1EEES8_S8_EEENS6_IJNS7_ILi64EEENS7_ILi80EEENS7_ILi256EEEEEENS_10bfloat16_tEfNS_4arch4Sm90ELb0ELb0ELb0ELb0ELb0ELb0ELb1ELb1ELi2ELi1ELi1ELi1ELb0EEENS1_24CollectiveEpilogueBwdGQAISD_fSG_Li256ELb0ELb0EEENS1_19SingleTileSchedulerILb0ELb0ELb0ELi80EEEEEEEEEvNT_6ParamsE,(.L_x_133 - _ZN7cutlass13device_kernelIN5flash11enable_sm90INS1_16FlashAttnBwdSm90INS1_25CollectiveMainloopBwdSm90ILi2ELi1ELi1EN4cute5tupleIJNS5_1CILi1EEES8_S8_EEENS6_IJNS7_ILi64EEENS7_ILi80EEENS7_ILi256EEEEEENS_10bfloat16_tEfNS_4arch4Sm90ELb0ELb0ELb0ELb0ELb0ELb0ELb1ELb1ELi2ELi1ELi1ELi1ELb0EEENS1_24CollectiveEpilogueBwdGQAISD_fSG_Li256ELb0ELb0EEENS1_19SingleTileSchedulerILb0ELb0ELb0ELi80EEEEEEEEEvNT_6ParamsE)
        .other          _ZN7cutlass13device_kernelIN5flash11enable_sm90INS1_16FlashAttnBwdSm90INS1_25CollectiveMainloopBwdSm90ILi2ELi1ELi1EN4cute5tupleIJNS5_1CILi1EEES8_S8_EEENS6_IJNS7_ILi64EEENS7_ILi80EEENS7_ILi256EEEEEENS_10bfloat16_tEfNS_4arch4Sm90ELb0ELb0ELb0ELb0ELb0ELb0ELb1ELb1ELi2ELi1ELi1ELi1ELb0EEENS1_24CollectiveEpilogueBwdGQAISD_fSG_Li256ELb0ELb0EEENS1_19SingleTileSchedulerILb0ELb0ELb0ELi80EEEEEEEEEvNT_6ParamsE,@"STO_CUDA_ENTRY STV_DEFAULT"
_ZN7cutlass13device_kernelIN5flash11enable_sm90INS1_16FlashAttnBwdSm90INS1_25CollectiveMainloopBwdSm90ILi2ELi1ELi1EN4cute5tupleIJNS5_1CILi1EEES8_S8_EEENS6_IJNS7_ILi64EEENS7_ILi80EEENS7_ILi256EEEEEENS_10bfloat16_tEfNS_4arch4Sm90ELb0ELb0ELb0ELb0ELb0ELb0ELb1ELb1ELi2ELi1ELi1ELi1ELb0EEENS1_24CollectiveEpilogueBwdGQAISD_fSG_Li256ELb0ELb0EEENS1_19SingleTileSchedulerILb0ELb0ELb0ELi80EEEEEEEEEvNT_6ParamsE:
[----:B------:R-:W-:Y:S01]  /*0000*/  LDC R1, c[0x0][0x37c] ;  /* 0x0000df00ff017b82 */ /* 0x000fe20000000800 */
[----:B------:R-:W-:Y:S05]  /*0010*/  EXIT ;  /* 0x000000000000794d */ /* 0x000fea0003800000 */
.L_x_13:
        /* <DEDUP_REMOVED lines=14> */
.L_x_133:


//--------------------- .text._ZN7cutlass13device_kernelIN5flash11enable_sm90INS1_16FlashAttnBwdSm90INS1_25CollectiveMainloopBwdSm90ILi2ELi1ELi1EN4cute5tupleIJNS5_1CILi1EEES8_S8_EEENS6_IJNS7_ILi64EEENS7_ILi80EEENS7_ILi256EEEEEENS_10bfloat16_tEfNS_4arch4Sm90ELb0ELb0ELb0ELb1ELb0ELb0ELb1ELb1ELi2ELi1ELi1ELi1ELb0EEENS1_21CollectiveEpilogueBwdISD_SE_SG_Li256ELb1ELb1ELi2EEENS1_19SingleTileSchedulerILb1ELb0ELb0ELi80EEEEEEEEEvNT_6ParamsE --------------------------
	.section	.text._ZN7cutlass13device_kernelIN5flash11enable_sm90INS1_16FlashAttnBwdSm90INS1_25CollectiveMainloopBwdSm90ILi2ELi1ELi1EN4cute5tupleIJNS5_1CILi1EEES8_S8_EEENS6_IJNS7_ILi64EEENS7_ILi80EEENS7_ILi256EEEEEENS_10bfloat16_tEfNS_4arch4Sm90ELb0ELb0ELb0ELb1ELb0ELb0ELb1ELb1ELi2ELi1ELi1ELi1ELb0EEENS1_21CollectiveEpilogueBwdISD_SE_SG_Li256ELb1ELb1ELi2EEENS1_19SingleTileSchedulerILb1ELb0ELb0ELi80EEEEEEEEEvNT_6ParamsE,"ax",@progbits
	.align	128
.text._ZN7cutlass13device_kernelIN5flash11enable_sm90INS1_16FlashAttnBwdSm90INS1_25CollectiveMainloopBwdSm90ILi2ELi1ELi1EN4cute5tupleIJNS5_1CILi1EEES8_S8_EEENS6_IJNS7_ILi64EEENS7_ILi80EEENS7_ILi256EEEEEENS_10bfloat16_tEfNS_4arch4Sm90ELb0ELb0ELb0ELb1ELb0ELb0ELb1ELb1ELi2ELi1ELi1ELi1ELb0EEENS1_21CollectiveEpilogueBwdISD_SE_SG_Li256ELb1ELb1ELi2EEENS1_19SingleTileSchedulerILb1ELb0ELb0ELi80EEEEEEEEEvNT_6ParamsE:
        .type           _ZN7cutlass13device_kernelIN5flash11enable_sm90INS1_16FlashAttnBwdSm90INS1_25CollectiveMainloopBwdSm90ILi2ELi1ELi1EN4cute5tupleIJNS5_1CILi1EEES8_S8_EEENS6_IJNS7_ILi64EEENS7_ILi80EEENS7_ILi256EEEEEENS_10bfloat16_tEfNS_4arch4Sm90ELb0ELb0ELb0ELb1ELb0ELb0ELb1ELb1ELi2ELi1ELi1ELi1ELb0EEENS1_21CollectiveEpilogueBwdISD_SE_SG_Li256ELb1ELb1ELi2EEENS1_19SingleTileSchedulerILb1ELb0ELb0ELi80EEEEEEEEEvNT_6ParamsE,@function
        .size           _ZN7cutlass13device_kernelIN5flash11enable_sm90INS1_16FlashAttnBwdSm90INS1_25CollectiveMainloopBwdSm90ILi2ELi1ELi1EN4cute5tupleIJNS5_1CILi1EEES8_S8_EEENS6_IJNS7_ILi64EEENS7_ILi80EEENS7_ILi256EEEEEENS_10bfloat16_tEfNS_4arch4Sm90ELb0ELb0ELb0ELb1ELb0ELb0ELb1ELb1ELi2ELi1ELi1ELi1ELb0EEENS1_21CollectiveEpilogueBwdISD_SE_SG_Li256ELb1ELb1ELi2EEENS1_19SingleTileSchedulerILb1ELb0ELb0ELi80EEEEEEEEEvNT_6ParamsE,(.L_x_134 - _ZN7cutlass13device_kernelIN5flash11enable_sm90INS1_16FlashAttnBwdSm90INS1_25CollectiveMainloopBwdSm90ILi2ELi1ELi1EN4cute5tupleIJNS5_1CILi1EEES8_S8_EEENS6_IJNS7_ILi64EEENS7_ILi80EEENS7_ILi256EEEEEENS_10bfloat16_tEfNS_4arch4Sm90ELb0ELb0ELb0ELb1ELb0ELb0ELb1ELb1ELi2ELi1ELi1ELi1ELb0EEENS1_21CollectiveEpilogueBwdISD_SE_SG_Li256ELb1ELb1ELi2EEENS1_19SingleTileSchedulerILb1ELb0ELb0ELi80EEEEEEEEEvNT_6ParamsE)
        .other          _ZN7cutlass13device_kernelIN5flash11enable_sm90INS1_16FlashAttnBwdSm90INS1_25CollectiveMainloopBwdSm90ILi2ELi1ELi1EN4cute5tupleIJNS5_1CILi1EEES8_S8_EEENS6_IJNS7_ILi64EEENS7_ILi80EEENS7_ILi256EEEEEENS_10bfloat16_tEfNS_4arch4Sm90ELb0ELb0ELb0ELb1ELb0ELb0ELb1ELb1ELi2ELi1ELi1ELi1ELb0EEENS1_21CollectiveEpilogueBwdISD_SE_SG_Li256ELb1ELb1ELi2EEENS1_19SingleTileSchedulerILb1ELb0ELb0ELi80EEEEEEEEEvNT_6ParamsE,@"STO_CUDA_ENTRY STV_DEFAULT"
_ZN7cutlass13device_kernelIN5flash11enable_sm90INS1_16FlashAttnBwdSm90INS1_25CollectiveMainloopBwdSm90ILi2ELi1ELi1EN4cute5tupleIJNS5_1CILi1EEES8_S8_EEENS6_IJNS7_ILi64EEENS7_ILi80EEENS7_ILi256EEEEEENS_10bfloat16_tEfNS_4arch4Sm90ELb0ELb0ELb0ELb1ELb0ELb0ELb1ELb1ELi2ELi1ELi1ELi1ELb0EEENS1_21CollectiveEpilogueBwdISD_SE_SG_Li256ELb1ELb1ELi2EEENS1_19SingleTileSchedulerILb1ELb0ELb0ELi80EEEEEEEEEvNT_6ParamsE:
[----:B------:R-:W-:Y:S01]  /*0000*/  LDC R1, c[0x0][0x37c] ;  /* 0x0000df00ff017b82 */ /* 0x000fe20000000800 */
[----:B------:R-:W-:Y:S05]  /*0010*/  EXIT ;  /* 0x000000000000794d */ /* 0x000fea0003800000 */
.L_x_14:
        /* <DEDUP_REMOVED lines=14> */
.L_x_134:


//--------------------- .text._ZN7cutlass13device_kernelIN5flash11enable_sm90INS1_16FlashAttnBwdSm90INS1_25CollectiveMainloopBwdSm90ILi2ELi1ELi1EN4cute5tupleIJNS5_1CILi1EEES8_S8_EEENS6_IJNS7_ILi64EEENS7_ILi80EEENS7_ILi256EEEEEENS_10bfloat16_tEfNS_4arch4Sm90ELb0ELb0ELb0ELb1ELb0ELb0ELb1ELb1ELi2ELi1ELi1ELi1ELb0EEENS1_24CollectiveEpilogueBwdGQAISD_fSG_Li256ELb1ELb0EEENS1_19SingleTileSchedulerILb1ELb0ELb0ELi80EEEEEEEEEvNT_6ParamsE --------------------------
	.section	.text._ZN7cutlass13device_kernelIN5flash11enable_sm90INS1_16FlashAttnBwdSm90INS1_25CollectiveMainloopBwdSm90ILi2ELi1ELi1EN4cute5tupleIJNS5_1CILi1EEES8_S8_EEENS6_IJNS7_ILi64EEENS7_ILi80EEENS7_ILi256EEEEEENS_10bfloat16_tEfNS_4arch4Sm90ELb0ELb0ELb0ELb1ELb0ELb0ELb1ELb1ELi2ELi1ELi1ELi1ELb0EEENS1_24CollectiveEpilogueBwdGQAISD_fSG_Li256ELb1ELb0EEENS1_19SingleTileSchedulerILb1ELb0ELb0ELi80EEEEEEEEEvNT_6ParamsE,"ax",@progbits
	.align	128
.text._ZN7cutlass13device_kernelIN5flash11enable_sm90INS1_16FlashAttnBwdSm90INS1_25CollectiveMainloopBwdSm90ILi2ELi1ELi1EN4cute5tupleIJNS5_1CILi1EEES8_S8_EEENS6_IJNS7_ILi64EEENS7_ILi80EEENS7_ILi256EEEEEENS_10bfloat16_tEfNS_4arch4Sm90ELb0ELb0ELb0ELb1ELb0ELb0ELb1ELb1ELi2ELi1ELi1ELi1ELb0EEENS1_24CollectiveEpilogueBwdGQAISD_fSG_Li256ELb1ELb0EEENS1_19SingleTileSchedulerILb1ELb0ELb0ELi80EEEEEEEEEvNT_6ParamsE:
        .type           _ZN7cutlass13device_kernelIN5flash11enable_sm90INS1_16FlashAttnBwdSm90INS1_25CollectiveMainloopBwdSm90ILi2ELi1ELi1EN4cute5tupleIJNS5_1CILi1EEES8_S8_EEENS6_IJNS7_ILi64EEENS7_ILi80EEENS7_ILi256EEEEEENS_10bfloat16_tEfNS_4arch4Sm90ELb0ELb0ELb0ELb1ELb0ELb0ELb1ELb1ELi2ELi1ELi1ELi1ELb0EEENS1_24CollectiveEpilogueBwdGQAISD_fSG_Li256ELb1ELb0EEENS1_19SingleTileSchedulerILb1ELb0ELb0ELi80EEEEEEEEEvNT_6ParamsE,@function
        .size           _ZN7cutlass13device_kernelIN5flash11enable_sm90INS1_16FlashAttnBwdSm90INS1_25CollectiveMainloopBwdSm90ILi2ELi1ELi1EN4cute5tupleIJNS5_1CILi1EEES8_S8_EEENS6_IJNS7_ILi64EEENS7_ILi80EEENS7_ILi256EEEEEENS_10bfloat16_tEfNS_4arch4Sm90ELb0ELb0ELb0ELb1ELb0ELb0ELb1ELb1ELi2ELi1ELi1ELi1ELb0EEENS1_24CollectiveEpilogueBwdGQAISD_fSG_Li256ELb1ELb0EEENS1_19SingleTileSchedulerILb1ELb0ELb0ELi80EEEEEEEEEvNT_6ParamsE,(.L_x_135 - _ZN7cutlass13device_kernelIN5flash11enable_sm90INS1_16FlashAttnBwdSm90INS1_25CollectiveMainloopBwdSm90ILi2ELi1ELi1EN4cute5tupleIJNS5_1CILi1EEES8_S8_EEENS6_IJNS7_ILi64EEENS7_ILi80EEENS7_ILi256EEEEEENS_10bfloat16_tEfNS_4arch4Sm90ELb0ELb0ELb0ELb1ELb0ELb0ELb1ELb1ELi2ELi1ELi1ELi1ELb0EEENS1_24CollectiveEpilogueBwdGQAISD_fSG_Li256ELb1ELb0EEENS1_19SingleTileSchedulerILb1ELb0ELb0ELi80EEEEEEEEEvNT_6ParamsE)
        .other          _ZN7cutlass13device_kernelIN5flash11enable_sm90INS1_16FlashAttnBwdSm90INS1_25CollectiveMainloopBwdSm90ILi2ELi1ELi1EN4cute5tupleIJNS5_1CILi1EEES8_S8_EEENS6_IJNS7_ILi64EEENS7_ILi80EEENS7_ILi256EEEEEENS_10bfloat16_tEfNS_4arch4Sm90ELb0ELb0ELb0ELb1ELb0ELb0ELb1ELb1ELi2ELi1ELi1ELi1ELb0EEENS1_24CollectiveEpilogueBwdGQAISD_fSG_Li256ELb1ELb0EEENS1_19SingleTileSchedulerILb1ELb0ELb0ELi80EEEEEEEEEvNT_6ParamsE,@"STO_CUDA_ENTRY STV_DEFAULT"
_ZN7cutlass13device_kernelIN5flash11enable_sm90INS1_16FlashAttnBwdSm90INS1_25CollectiveMainloopBwdSm90ILi2ELi1ELi1EN4cute5tupleIJNS5_1CILi1EEES8_S8_EEENS6_IJNS7_ILi64EEENS7_ILi80EEENS7_ILi256EEEEEENS_10bfloat16_tEfNS_4arch4Sm90ELb0ELb0ELb0ELb1ELb0ELb0ELb1ELb1ELi2ELi1ELi1ELi1ELb0EEENS1_24CollectiveEpilogueBwdGQAISD_fSG_Li256ELb1ELb0EEENS1_19SingleTileSchedulerILb1ELb0ELb0ELi80EEEEEEEEEvNT_6ParamsE:
[----:B------:R-:W-:Y:S01]  /*0000*/  LDC R1, c[0x0][0x37c] ;  /* 0x0000df00ff017b82 */ /* 0x000fe20000000800 */
[----:B------:R-:W-:Y:S05]  /*0010*/  EXIT ;  /* 0x000000000000794d */ /* 0x000fea0003800000 */
.L_x_15:
        /* <DEDUP_REMOVED lines=14> */
.L_x_135:


//--------------------- .text._ZN7cutlass13device_kernelIN5flash11enable_sm90INS1_16FlashAttnBwdSm90INS1_25CollectiveMainloopBwdSm90ILi2ELi1ELi1EN4cute5tupleIJNS5_1CILi1EEES8_S8_EEENS6_IJNS7_ILi64EEENS7_ILi80EEENS7_ILi256EEEEEENS_10bfloat16_tEfNS_4arch4Sm90ELb0ELb1ELb0ELb0ELb0ELb0ELb1ELb1ELi2ELi1ELi1ELi1ELb0EEENS1_21CollectiveEpilogueBwdISD_SE_SG_Li256ELb0ELb1ELi2EEENS1_19SingleTileSchedulerILb0ELb0ELb0ELi80EEEEEEEEEvNT_6ParamsE --------------------------
	.section	.text._ZN7cutlass13device_kernelIN5flash11enable_sm90INS1_16FlashAttnBwdSm90INS1_25CollectiveMainloopBwdSm90ILi2ELi1ELi1EN4cute5tupleIJNS5_1CILi1EEES8_S8_EEENS6_IJNS7_ILi64EEENS7_ILi80EEENS7_ILi256EEEEEENS_10bfloat16_tEfNS_4arch4Sm90ELb0ELb1ELb0ELb0ELb0ELb0ELb1ELb1ELi2ELi1ELi1ELi1ELb0EEENS1_21CollectiveEpilogueBwdISD_SE_SG_Li256ELb0ELb1ELi2EEENS1_19SingleTileSchedulerILb0ELb0ELb0ELi80EEEEEEEEEvNT_6ParamsE,"ax",@progbits
	.align	128
.text._ZN7cutlass13device_kernelIN5flash11enable_sm90INS1_16FlashAttnBwdSm90INS1_25CollectiveMainloopBwdSm90ILi2ELi1ELi1EN4cute5tupleIJNS5_1CILi1EEES8_S8_EEENS6_IJNS7_ILi64EEENS7_ILi80EEENS7_ILi256EEEEEENS_10bfloat16_tEfNS_4arch4Sm90ELb0ELb1ELb0ELb0ELb0ELb0ELb1ELb1ELi2ELi1ELi1ELi1ELb0EEENS1_21CollectiveEpilogueBwdISD_SE_SG_Li256ELb0ELb1ELi2EEENS1_19SingleTileSchedulerILb0ELb0ELb0ELi80EEEEEEEEEvNT_6ParamsE:
        .type           _ZN7cutlass13device_kernelIN5flash11enable_sm90INS1_16FlashAttnBwdSm90INS1_25CollectiveMainloopBwdSm90ILi2ELi1ELi1EN4cute5tupleIJNS5_1CILi1EEES8_S8_EEENS6_IJNS7_ILi64EEENS7_ILi80EEENS7_ILi256EEEEEENS_10bfloat16_tEfNS_4arch4Sm90ELb0ELb1ELb0ELb0ELb0ELb0ELb1ELb1ELi2ELi1ELi1ELi1ELb0EEENS1_21CollectiveEpilogueBwdISD_SE_SG_Li256ELb0ELb1ELi2EEENS1_19SingleTileSchedulerILb0ELb0ELb0ELi80EEEEEEEEEvNT_6ParamsE,@function
        .size           _ZN7cutlass13device_kernelIN5flash11enable_sm90INS1_16FlashAttnBwdSm90INS1_25CollectiveMainloopBwdSm90ILi2ELi1ELi1EN4cute5tupleIJNS5_1CILi1EEES8_S8_EEENS6_IJNS7_ILi64EEENS7_ILi80EEENS7_ILi256EEEEEENS_10bfloat16_tEfNS_4arch4Sm90ELb0ELb1ELb0ELb0ELb0ELb0ELb1ELb1ELi2ELi1ELi1ELi1ELb0EEENS1_21CollectiveEpilogueBwdISD_SE_SG_Li256ELb0ELb1ELi2EEENS1_19SingleTileSchedulerILb0ELb0ELb0ELi80EEEEEEEEEvNT_6ParamsE,(.L_x_136 - _ZN7cutlass13device_kernelIN5flash11enable_sm90INS1_16FlashAttnBwdSm90INS1_25CollectiveMainloopBwdSm90ILi2ELi1ELi1EN4cute5tupleIJNS5_1CILi1EEES8_S8_EEENS6_IJNS7_ILi64EEENS7_ILi80EEENS7_ILi256EEEEEENS_10bfloat16_tEfNS_4arch4Sm90ELb0ELb1ELb0ELb0ELb0ELb0ELb1ELb1ELi2ELi1ELi1ELi1ELb0EEENS1_21CollectiveEpilogueBwdISD_SE_SG_Li256ELb0ELb1ELi2EEENS1_19SingleTileSchedulerILb0ELb0ELb0ELi80EEEEEEEEEvNT_6ParamsE)
        .other          _ZN7cutlass13device_kernelIN5flash11enable_sm90INS1_16FlashAttnBwdSm90INS1_25CollectiveMainloopBwdSm90ILi2ELi1ELi1EN4cute5tupleIJNS5_1CILi1EEES8_S8_EEENS6_IJNS7_ILi64EEENS7_ILi80EEENS7_ILi256EEEEEENS_10bfloat16_tEfNS_4arch4Sm90ELb0ELb1ELb0ELb0ELb0ELb0ELb1ELb1ELi2ELi1ELi1ELi1ELb0EEENS1_21CollectiveEpilogueBwdISD_SE_SG_Li256ELb0ELb1ELi2EEENS1_19SingleTileSchedulerILb0ELb0ELb0ELi80EEEEEEEEEvNT_6ParamsE,@"STO_CUDA_ENTRY STV_DEFAULT"
_ZN7cutlass13device_kernelIN5flash11enable_sm90INS1_16FlashAttnBwdSm90INS1_25CollectiveMainloopBwdSm90ILi2ELi1ELi1EN4cute5tupleIJNS5_1CILi1EEES8_S8_EEENS6_IJNS7_ILi64EEENS7_ILi80EEENS7_ILi256EEEEEENS_10bfloat16_tEfNS_4arch4Sm90ELb0ELb1ELb0ELb0ELb0ELb0ELb1ELb1ELi2ELi1ELi1ELi1ELb0EEENS1_21CollectiveEpilogueBwdISD_SE_SG_Li256ELb0ELb1ELi2EEENS1_19SingleTileSchedulerILb0ELb0ELb0ELi80EEEEEEEEEvNT_6ParamsE:
[----:B------:R-:W-:Y:S01]  /*0000*/  LDC R1, c[0x0][0x37c] ;  /* 0x0000df00ff017b82 */ /* 0x000fe20000000800 */
[----:B------:R-:W-:Y:S05]  /*0010*/  EXIT ;  /* 0x000000000000794d */ /* 0x000fea0003800000 */
.L_x_16:
        /* <DEDUP_REMOVED lines=14> */
.L_x_136:


//--------------------- .text._ZN7cutlass13device_kernelIN5flash11enable_sm90INS1_16FlashAttnBwdSm90INS1_25CollectiveMainloopBwdSm90ILi2ELi1ELi1EN4cute5tupleIJNS5_1CILi1EEES8_S8_EEENS6_IJNS7_ILi64EEENS7_ILi80EEENS7_ILi256EEEEEENS_10bfloat16_tEfNS_4arch4Sm90ELb0ELb1ELb0ELb0ELb0ELb0ELb1ELb1ELi2ELi1ELi1ELi1ELb0EEENS1_24CollectiveEpilogueBwdGQAISD_fSG_Li256ELb0ELb0EEENS1_19SingleTileSchedulerILb0ELb0ELb0ELi80EEEEEEEEEvNT_6ParamsE --------------------------
	.section	.text._ZN7cutlass13device_kernelIN5flash11enable_sm90INS1_16FlashAttnBwdSm90INS1_25CollectiveMainloopBwdSm90ILi2ELi1ELi1EN4cute5tupleIJNS5_1CILi1EEES8_S8_EEENS6_IJNS7_ILi64EEENS7_ILi80EEENS7_ILi256EEEEEENS_10bfloat16_tEfNS_4arch4Sm90ELb0ELb1ELb0ELb0ELb0ELb0ELb1ELb1ELi2ELi1ELi1ELi1ELb0EEENS1_24CollectiveEpilogueBwdGQAISD_fSG_Li256ELb0ELb0EEENS1_19SingleTileSchedulerILb0ELb0ELb0ELi80EEEEEEEEEvNT_6ParamsE,"ax",@progbits
	.align	128
.text._ZN7cutlass13device_kernelIN5flash11enable_sm90INS1_16FlashAttnBwdSm90INS1_25CollectiveMainloopBwdSm90ILi2ELi1ELi1EN4cute5tupleIJNS5_1CILi1EEES8_S8_EEENS6_IJNS7_ILi64EEENS7_ILi80EEENS7_ILi256EEEEEENS_10bfloat16_tEfNS_4arch4Sm90ELb0ELb1ELb0ELb0ELb0ELb0ELb1ELb1ELi2ELi1ELi1ELi1ELb0EEENS1_24CollectiveEpilogueBwdGQAISD_fSG_Li256ELb0ELb0EEENS1_19SingleTileSchedulerILb0ELb0ELb0ELi80EEEEEEEEEvNT_6ParamsE:
        .type           _ZN7cutlass13device_kernelIN5flash11enable_sm90INS1_16FlashAttnBwdSm90INS1_25CollectiveMainloopBwdSm90ILi2ELi1ELi1EN4cute5tupleIJNS5_1CILi1EEES8_S8_EEENS6_IJNS7_ILi64EEENS7_ILi80EEENS7_ILi256EEEEEENS_10bfloat16_tEfNS_4arch4Sm90ELb0ELb1ELb0ELb0ELb0ELb0ELb1ELb1ELi2ELi1ELi1ELi1ELb0EEENS1_24CollectiveEpilogueBwdGQAISD_fSG_Li256ELb0ELb0EEENS1_19SingleTileSchedulerILb0ELb0ELb0ELi80EEEEEEEEEvNT_6ParamsE,@function
        .size           _ZN7cutlass13device_kernelIN5flash11enable_sm90INS1_16FlashAttnBwdSm90INS1_25CollectiveMainloopBwdSm90ILi2ELi1ELi1EN4cute5tupleIJNS5_1CILi1EEES8_S8_EEENS6_IJNS7_ILi64EEENS7_ILi80EEENS7_ILi256EEEEEENS_10bfloat16_tEfNS_4arch4Sm90ELb0ELb1ELb0ELb0ELb0ELb0ELb1ELb1ELi2ELi1ELi1ELi1ELb0EEENS1_24CollectiveEpilogueBwdGQAISD_fSG_Li256ELb0ELb0EEENS1_19SingleTileSchedulerILb0ELb0ELb0ELi80EEEEEEEEEvNT_6ParamsE,(.L_x_137 - _ZN7cutlass13device_kernelIN5flash11enable_sm90INS1_16FlashAttnBwdSm90INS1_25CollectiveMainloopBwdSm90ILi2ELi1ELi1EN4cute5tupleIJNS5_1CILi1EEES8_S8_EEENS6_IJNS7_ILi64EEENS7_ILi80EEENS7_ILi256EEEEEENS_10bfloat16_tEfNS_4arch4Sm90ELb0ELb1ELb0ELb0ELb0ELb0ELb1ELb1ELi2ELi1ELi1ELi1ELb0EEENS1_24CollectiveEpilogueBwdGQAISD_fSG_Li256ELb0ELb0EEENS1_19SingleTileSchedulerILb0ELb0ELb0ELi80EEEEEEEEEvNT_6ParamsE)
        .other          _ZN7cutlass13device_kernelIN5flash11enable_sm90INS1_16FlashAttnBwdSm90INS1_25CollectiveMainloopBwdSm90ILi2ELi1ELi1EN4cute5tupleIJNS5_1CILi1EEES8_S8_EEENS6_IJNS7_ILi64EEENS7_ILi80EEENS7_ILi256EEEEEENS_10bfloat16_tEfNS_4arch4Sm90ELb0ELb1ELb0ELb0ELb0ELb0ELb1ELb1ELi2ELi1ELi1ELi1ELb0EEENS1_24CollectiveEpilogueBwdGQAISD_fSG_Li256ELb0ELb0EEENS1_19SingleTileSchedulerILb0ELb0ELb0ELi80EEEEEEEEEvNT_6ParamsE,@"STO_CUDA_ENTRY STV_DEFAULT"
_ZN7cutlass13device_kernelIN5flash11enable_sm90INS1_16FlashAttnBwdSm90INS1_25CollectiveMainloopBwdSm90ILi2ELi1ELi1EN4cute5tupleIJNS5_1CILi1EEES8_S8_EEENS6_IJNS7_ILi64EEENS7_ILi80EEENS7_ILi256EEEEEENS_10bfloat16_tEfNS_4arch4Sm90ELb0ELb1ELb0ELb0ELb0ELb0ELb1ELb1ELi2ELi1ELi1ELi1ELb0EEENS1_24CollectiveEpilogueBwdGQAISD_fSG_Li256ELb0ELb0EEENS1_19SingleTileSchedulerILb0ELb0ELb0ELi80EEEEEEEEEvNT_6ParamsE:
[----:B------:R-:W-:Y:S01]  /*0000*/  LDC R1, c[0x0][0x37c] ;  /* 0x0000df00ff017b82 */ /* 0x000fe20000000800 */
[----:B------:R-:W-:Y:S05]  /*0010*/  EXIT ;  /* 0x000000000000794d */ /* 0x000fea0003800000 */
.L_x_17:
        /* <DEDUP_REMOVED lines=14> */
.L_x_137:


//--------------------- .text._ZN7cutlass13device_kernelIN5flash11enable_sm90INS1_16FlashAttnBwdSm90INS1_25CollectiveMainloopBwdSm90ILi2ELi1ELi1EN4cute5tupleIJNS5_1CILi1EEES8_S8_EEENS6_IJNS7_ILi64EEENS7_ILi80EEENS7_ILi256EEEEEENS_10bfloat16_tEfNS_4arch4Sm90ELb0ELb1ELb0ELb1ELb0ELb0ELb1ELb1ELi2ELi1ELi1ELi1ELb0EEENS1_21CollectiveEpilogueBwdISD_SE_SG_Li256ELb1ELb1ELi2EEENS1_19SingleTileSchedulerILb1ELb0ELb0ELi80EEEEEEEEEvNT_6ParamsE --------------------------
	.section	.text._ZN7cutlass13device_kernelIN5flash11enable_sm90INS1_16FlashAttnBwdSm90INS1_25CollectiveMainloopBwdSm90ILi2ELi1ELi1EN4cute5tupleIJNS5_1CILi1EEES8_S8_EEENS6_IJNS7_ILi64EEENS7_ILi80EEENS7_ILi256EEEEEENS_10bfloat16_tEfNS_4arch4Sm90ELb0ELb1ELb0ELb1ELb0ELb0ELb1ELb1ELi2ELi1ELi1ELi1ELb0EEENS1_21CollectiveEpilogueBwdISD_SE_SG_Li256ELb1ELb1ELi2EEENS1_19SingleTileSchedulerILb1ELb0ELb0ELi80EEEEEEEEEvNT_6ParamsE,"ax",@progbits
	.align	128
.text._ZN7cutlass13device_kernelIN5flash11enable_sm90INS1_16FlashAttnBwdSm90INS1_25CollectiveMainloopBwdSm90ILi2ELi1ELi1EN4cute5tupleIJNS5_1CILi1EEES8_S8_EEENS6_IJNS7_ILi64EEENS7_ILi80EEENS7_ILi256EEEEEENS_10bfloat16_tEfNS_4arch4Sm90ELb0ELb1ELb0ELb1ELb0ELb0ELb1ELb1ELi2ELi1ELi1ELi1ELb0EEENS1_21CollectiveEpilogueBwdISD_SE_SG_Li256ELb1ELb1ELi2EEENS1_19SingleTileSchedulerILb1ELb0ELb0ELi80EEEEEEEEEvNT_6ParamsE:
        .type           _ZN7cutlass13device_kernelIN5flash11enable_sm90INS1_16FlashAttnBwdSm90INS1_25CollectiveMainloopBwdSm90ILi2ELi1ELi1EN4cute5tupleIJNS5_1CILi1EEES8_S8_EEENS6_IJNS7_ILi64EEENS7_ILi80EEENS7_ILi256EEEEEENS_10bfloat16_tEfNS_4arch4Sm90ELb0ELb1ELb0ELb1ELb0ELb0ELb1ELb1ELi2ELi1ELi1ELi1ELb0EEENS1_21CollectiveEpilogueBwdISD_SE_SG_Li256ELb1ELb1ELi2EEENS1_19SingleTileSchedulerILb1ELb0ELb0ELi80EEEEEEEEEvNT_6ParamsE,@function
        .size           _ZN7cutlass13device_kernelIN5flash11enable_sm90INS1_16FlashAttnBwdSm90INS1_25CollectiveMainloopBwdSm90ILi2ELi1ELi1EN4cute5tupleIJNS5_1CILi1EEES8_S8_EEENS6_IJNS7_ILi64EEENS7_ILi80EEENS7_ILi256EEEEEENS_10bfloat16_tEfNS_4arch4Sm90ELb0ELb1ELb0ELb1ELb0ELb0ELb1ELb1ELi2ELi1ELi1ELi1ELb0EEENS1_21CollectiveEpilogueBwdISD_SE_SG_Li256ELb1ELb1ELi2EEENS1_19SingleTileSchedulerILb1ELb0ELb0ELi80EEEEEEEEEvNT_6ParamsE,(.L_x_138 - _ZN7cutlass13device_kernelIN5flash11enable_sm90INS1_16FlashAttnBwdSm90INS1_25CollectiveMainloopBwdSm90ILi2ELi1ELi1EN4cute5tupleIJNS5_1CILi1EEES8_S8_EEENS6_IJNS7_ILi64EEENS7_ILi80EEENS7_ILi256EEEEEENS_10bfloat16_tEfNS_4arch4Sm90ELb0ELb1ELb0ELb1ELb0ELb0ELb1ELb1ELi2ELi1ELi1ELi1ELb0EEENS1_21CollectiveEpilogueBwdISD_SE_SG_Li256ELb1ELb1ELi2EEENS1_19SingleTileSchedulerILb1ELb0ELb0ELi80EEEEEEEEEvNT_6ParamsE)
        .other          _ZN7cutlass13device_kernelIN5flash11enable_sm90INS1_16FlashAttnBwdSm90INS1_25CollectiveMainloopBwdSm90ILi2ELi1ELi1EN4cute5tupleIJNS5_1CILi1EEES8_S8_EEENS6_IJNS7_ILi64EEENS7_ILi80EEENS7_ILi256EEEEEENS_10bfloat16_tEfNS_4arch4Sm90ELb0ELb1ELb0ELb1ELb0ELb0ELb1ELb1ELi2ELi1ELi1ELi1ELb0EEENS1_21CollectiveEpilogueBwdISD_SE_SG_Li256ELb1ELb1ELi2EEENS1_19SingleTileSchedulerILb1ELb0ELb0ELi80EEEEEEEEEvNT_6ParamsE,@"STO_CUDA_ENTRY STV_DEFAULT"
_ZN7cutlass13device_kernelIN5flash11enable_sm90INS1_16FlashAttnBwdSm90INS1_25CollectiveMainloopBwdSm90ILi2ELi1ELi1EN4cute5tupleIJNS5_1CILi1EEES8_S8_EEENS6_IJNS7_ILi64EEENS7_ILi80EEENS7_ILi256EEEEEENS_10bfloat16_tEfNS_4arch4Sm90ELb0ELb1ELb0ELb1ELb0ELb0ELb1ELb1ELi2ELi1ELi1ELi1ELb0EEENS1_21CollectiveEpilogueBwdISD_SE_SG_Li256ELb1ELb1ELi2EEENS1_19SingleTileSchedulerILb1ELb0ELb0ELi80EEEEEEEEEvNT_6ParamsE:
[----:B------:R-:W-:Y:S01]  /*0000*/  LDC R1, c[0x0][0x37c] ;  /* 0x0000df00ff017b82 */ /* 0x000fe20000000800 */
[----:B------:R-:W-:Y:S05]  /*0010*/  EXIT ;  /* 0x000000000000794d */ /* 0x000fea0003800000 */
.L_x_18:
        /* <DEDUP_REMOVED lines=14> */
.L_x_138:


//--------------------- .text._ZN7cutlass13device_kernelIN5flash11enable_sm90INS1_16FlashAttnBwdSm90INS1_25CollectiveMainloopBwdSm90ILi2ELi1ELi1EN4cute5tupleIJNS5_1CILi1EEES8_S8_EEENS6_IJNS7_ILi64EEENS7_ILi80EEENS7_ILi256EEEEEENS_10bfloat16_tEfNS_4arch4Sm90ELb0ELb1ELb0ELb1ELb0ELb0ELb1ELb1ELi2ELi1ELi1ELi1ELb0EEENS1_24CollectiveEpilogueBwdGQAISD_fSG_Li256ELb1ELb0EEENS1_19SingleTileSchedulerILb1ELb0ELb0ELi80EEEEEEEEEvNT_6ParamsE --------------------------
	.section	.text._ZN7cutlass13device_kernelIN5flash11enable_sm90INS1_16FlashAttnBwdSm90INS1_25CollectiveMainloopBwdSm90ILi2ELi1ELi1EN4cute5tupleIJNS5_1CILi1EEES8_S8_EEENS6_IJNS7_ILi64EEENS7_ILi80EEENS7_ILi256EEEEEENS_10bfloat16_tEfNS_4arch4Sm90ELb0ELb1ELb0ELb1ELb0ELb0ELb1ELb1ELi2ELi1ELi1ELi1ELb0EEENS1_24CollectiveEpilogueBwdGQAISD_fSG_Li256ELb1ELb0EEENS1_19SingleTileSchedulerILb1ELb0ELb0ELi80EEEEEEEEEvNT_6ParamsE,"ax",@progbits
	.align	128
.text._ZN7cutlass13device_kernelIN5flash11enable_sm90INS1_16FlashAttnBwdSm90INS1_25CollectiveMainloopBwdSm90ILi2ELi1ELi1EN4cute5tupleIJNS5_1CILi1EEES8_S8_EEENS6_IJNS7_ILi64EEENS7_ILi80EEENS7_ILi256EEEEEENS_10bfloat16_tEfNS_4arch4Sm90ELb0ELb1ELb0ELb1ELb0ELb0ELb1ELb1ELi2ELi1ELi1ELi1ELb0EEENS1_24CollectiveEpilogueBwdGQAISD_fSG_Li256ELb1ELb0EEENS1_19SingleTileSchedulerILb1ELb0ELb0ELi80EEEEEEEEEvNT_6ParamsE:
        .type           _ZN7cutlass13device_kernelIN5flash11enable_sm90INS1_16FlashAttnBwdSm90INS1_25CollectiveMainloopBwdSm90ILi2ELi1ELi1EN4cute5tupleIJNS5_1CILi1EEES8_S8_EEENS6_IJNS7_ILi64EEENS7_ILi80EEENS7_ILi256EEEEEENS_10bfloat16_tEfNS_4arch4Sm90ELb0ELb1ELb0ELb1ELb0ELb0ELb1ELb1ELi2ELi1ELi1ELi1ELb0EEENS1_24CollectiveEpilogueBwdGQAISD_fSG_Li256ELb1ELb0EEENS1_19SingleTileSchedulerILb1ELb0ELb0ELi80EEEEEEEEEvNT_6ParamsE,@function
        .size           _ZN7cutlass13device_kernelIN5flash11enable_sm90INS1_16FlashAttnBwdSm90INS1_25CollectiveMainloopBwdSm90ILi2ELi1ELi1EN4cute5tupleIJNS5_1CILi1EEES8_S8_EEENS6_IJNS7_ILi64EEENS7_ILi80EEENS7_ILi256EEEEEENS_10bfloat16_tEfNS_4arch4Sm90ELb0ELb1ELb0ELb1ELb0ELb0ELb1ELb1ELi2ELi1ELi1ELi1ELb0EEENS1_24CollectiveEpilogueBwdGQAISD_fSG_Li256ELb1ELb0EEENS1_19SingleTileSchedulerILb1ELb0ELb0ELi80EEEEEEEEEvNT_6ParamsE,(.L_x_139 - _ZN7cutlass13device_kernelIN5flash11enable_sm90INS1_16FlashAttnBwdSm90INS1_25CollectiveMainloopBwdSm90ILi2ELi1ELi1EN4cute5tupleIJNS5_1CILi1EEES8_S8_EEENS6_IJNS7_ILi64EEENS7_ILi80EEENS7_ILi256EEEEEENS_10bfloat16_tEfNS_4arch4Sm90ELb0ELb1ELb0ELb1ELb0ELb0ELb1ELb1ELi2ELi1ELi1ELi1ELb0EEENS1_24CollectiveEpilogueBwdGQAISD_fSG_Li256ELb1ELb0EEENS1_19SingleTileSchedulerILb1ELb0ELb0ELi80EEEEEEEEEvNT_6ParamsE)
        .other          _ZN7cutlass13device_kernelIN5flash11enable_sm90INS1_16FlashAttnBwdSm90INS1_25CollectiveMainloopBwdSm90ILi2ELi1ELi1EN4cute5tupleIJNS5_1CILi1EEES8_S8_EEENS6_IJNS7_ILi64EEENS7_ILi80EEENS7_ILi256EEEEEENS_10bfloat16_tEfNS_4arch4Sm90ELb0ELb1ELb0ELb1ELb0ELb0ELb1ELb1ELi2ELi1ELi1ELi1ELb0EEENS1_24CollectiveEpilogueBwdGQAISD_fSG_Li256ELb1ELb0EEENS1_19SingleTileSchedulerILb1ELb0ELb0ELi80EEEEEEEEEvNT_6ParamsE,@"STO_CUDA_ENTRY STV_DEFAULT"
_ZN7cutlass13device_kernelIN5flash11enable_sm90INS1_16FlashAttnBwdSm90INS1_25CollectiveMainloopBwdSm90ILi2ELi1ELi1EN4cute5tupleIJNS5_1CILi1EEES8_S8_EEENS6_IJNS7_ILi64EEENS7_ILi80EEENS7_ILi256EEEEEENS_10bfloat16_tEfNS_4arch4Sm90ELb0ELb1ELb0ELb1ELb0ELb0ELb1ELb1ELi2ELi1ELi1ELi1ELb0EEENS1_24CollectiveEpilogueBwdGQAISD_fSG_Li256ELb1ELb0EEENS1_19SingleTileSchedulerILb1ELb0ELb0ELi80EEEEEEEEEvNT_6ParamsE:
[----:B------:R-:W-:Y:S01]  /*0000*/  LDC R1, c[0x0][0x37c] ;  /* 0x0000df00ff017b82 */ /* 0x000fe20000000800 */
[----:B------:R-:W-:Y:S05]  /*0010*/  EXIT ;  /* 0x000000000000794d */ /* 0x000fea0003800000 */
.L_x_19:
        /* <DEDUP_REMOVED lines=14> */
.L_x_139:


//--------------------- .text._ZN7cutlass13device_kernelIN5flash11enable_sm90INS1_16FlashAttnBwdSm90INS1_25CollectiveMainloopBwdSm90ILi2ELi1ELi1EN4cute5tupleIJNS5_1CILi1EEES8_S8_EEENS6_IJNS7_ILi64EEENS7_ILi80EEENS7_ILi256EEEEEENS_10bfloat16_tEfNS_4arch4Sm90ELb1ELb0ELb0ELb0ELb0ELb0ELb1ELb1ELi2ELi1ELi1ELi1ELb0EEENS1_21CollectiveEpilogueBwdISD_SE_SG_Li256ELb0ELb1ELi2EEENS1_25SingleTileBwdLPTSchedulerILb0ELi80ELb0EEEEEEEEEvNT_6ParamsE --------------------------
	.section	.text._ZN7cutlass13device_kernelIN5flash11enable_sm90INS1_16FlashAttnBwdSm90INS1_25CollectiveMainloopBwdSm90ILi2ELi1ELi1EN4cute5tupleIJNS5_1CILi1EEES8_S8_EEENS6_IJNS7_ILi64EEENS7_ILi80EEENS7_ILi256EEEEEENS_10bfloat16_tEfNS_4arch4Sm90ELb1ELb0ELb0ELb0ELb0ELb0ELb1ELb1ELi2ELi1ELi1ELi1ELb0EEENS1_21CollectiveEpilogueBwdISD_SE_SG_Li256ELb0ELb1ELi2EEENS1_25SingleTileBwdLPTSchedulerILb0ELi80ELb0EEEEEEEEEvNT_6ParamsE,"ax",@progbits
	.align	128
.text._ZN7cutlass13device_kernelIN5flash11enable_sm90INS1_16FlashAttnBwdSm90INS1_25CollectiveMainloopBwdSm90ILi2ELi1ELi1EN4cute5tupleIJNS5_1CILi1EEES8_S8_EEENS6_IJNS7_ILi64EEENS7_ILi80EEENS7_ILi256EEEEEENS_10bfloat16_tEfNS_4arch4Sm90ELb1ELb0ELb0ELb0ELb0ELb0ELb1ELb1ELi2ELi1ELi1ELi1ELb0EEENS1_21CollectiveEpilogueBwdISD_SE_SG_Li256ELb0ELb1ELi2EEENS1_25SingleTileBwdLPTSchedulerILb0ELi80ELb0EEEEEEEEEvNT_6ParamsE:
        .type           _ZN7cutlass13device_kernelIN5flash11enable_sm90INS1_16FlashAttnBwdSm90INS1_25CollectiveMainloopBwdSm90ILi2ELi1ELi1EN4cute5tupleIJNS5_1CILi1EEES8_S8_EEENS6_IJNS7_ILi64EEENS7_ILi80EEENS7_ILi256EEEEEENS_10bfloat16_tEfNS_4arch4Sm90ELb1ELb0ELb0ELb0ELb0ELb0ELb1ELb1ELi2ELi1ELi1ELi1ELb0EEENS1_21CollectiveEpilogueBwdISD_SE_SG_Li256ELb0ELb1ELi2EEENS1_25SingleTileBwdLPTSchedulerILb0ELi80ELb0EEEEEEEEEvNT_6ParamsE,@function
        .size           _ZN7cutlass13device_kernelIN5flash11enable_sm90INS1_16FlashAttnBwdSm90INS1_25CollectiveMainloopBwdSm90ILi2ELi1ELi1EN4cute5tupleIJNS5_1CILi1EEES8_S8_EEENS6_IJNS7_ILi64EEENS7_ILi80EEENS7_ILi256EEEEEENS_10bfloat16_tEfNS_4arch4Sm90ELb1ELb0ELb0ELb0ELb0ELb0ELb1ELb1ELi2ELi1ELi1ELi1ELb0EEENS1_21CollectiveEpilogueBwdISD_SE_SG_Li256ELb0ELb1ELi2EEENS1_25SingleTileBwdLPTSchedulerILb0ELi80ELb0EEEEEEEEEvNT_6ParamsE,(.L_x_140 - _ZN7cutlass13device_kernelIN5flash11enable_sm90INS1_16FlashAttnBwdSm90INS1_25CollectiveMainloopBwdSm90ILi2ELi1ELi1EN4cute5tupleIJNS5_1CILi1EEES8_S8_EEENS6_IJNS7_ILi64EEENS7_ILi80EEENS7_ILi256EEEEEENS_10bfloat16_tEfNS_4arch4Sm90ELb1ELb0ELb0ELb0ELb0ELb0ELb1ELb1ELi2ELi1ELi1ELi1ELb0EEENS1_21CollectiveEpilogueBwdISD_SE_SG_Li256ELb0ELb1ELi2EEENS1_25SingleTileBwdLPTSchedulerILb0ELi80ELb0EEEEEEEEEvNT_6ParamsE)
        .other          _ZN7cutlass13device_kernelIN5flash11enable_sm90INS1_16FlashAttnBwdSm90INS1_25CollectiveMainloopBwdSm90ILi2ELi1ELi1EN4cute5tupleIJNS5_1CILi1EEES8_S8_EEENS6_IJNS7_ILi64EEENS7_ILi80EEENS7_ILi256EEEEEENS_10bfloat16_tEfNS_4arch4Sm90ELb1ELb0ELb0ELb0ELb0ELb0ELb1ELb1ELi2ELi1ELi1ELi1ELb0EEENS1_21CollectiveEpilogueBwdISD_SE_SG_Li256ELb0ELb1ELi2EEENS1_25SingleTileBwdLPTSchedulerILb0ELi80ELb0EEEEEEEEEvNT_6ParamsE,@"STO_CUDA_ENTRY STV_DEFAULT"
_ZN7cutlass13device_kernelIN5flash11enable_sm90INS1_16FlashAttnBwdSm90INS1_25CollectiveMainloopBwdSm90ILi2ELi1ELi1EN4cute5tupleIJNS5_1CILi1EEES8_S8_EEENS6_IJNS7_ILi64EEENS7_ILi80EEENS7_ILi256EEEEEENS_10bfloat16_tEfNS_4arch4Sm90ELb1ELb0ELb0ELb0ELb0ELb0ELb1ELb1ELi2ELi1ELi1ELi1ELb0EEENS1_21CollectiveEpilogueBwdISD_SE_SG_Li256ELb0ELb1ELi2EEENS1_25SingleTileBwdLPTSchedulerILb0ELi80ELb0EEEEEEEEEvNT_6ParamsE:
[----:B------:R-:W-:Y:S01]  /*0000*/  LDC R1, c[0x0][0x37c] ;  /* 0x0000df00ff017b82 */ /* 0x000fe20000000800 */
[----:B------:R-:W-:Y:S05]  /*0010*/  EXIT ;  /* 0x000000000000794d */ /* 0x000fea0003800000 */
.L_x_20:
        /* <DEDUP_REMOVED lines=14> */
.L_x_140:


//--------------------- .text._ZN7cutlass13device_kernelIN5flash11enable_sm90INS1_16FlashAttnBwdSm90INS1_25CollectiveMainloopBwdSm90ILi2ELi1ELi1EN4cute5tupleIJNS5_1CILi1EEES8_S8_EEENS6_IJNS7_ILi64EEENS7_ILi80EEENS7_ILi256EEEEEENS_10bfloat16_tEfNS_4arch4Sm90ELb1ELb0ELb0ELb0ELb0ELb0ELb1ELb1ELi2ELi1ELi1ELi1ELb0EEENS1_24CollectiveEpilogueBwdGQAISD_fSG_Li256ELb0ELb0EEENS1_25SingleTileBwdLPTSchedulerILb0ELi80ELb0EEEEEEEEEvNT_6ParamsE --------------------------
	.section	.text._ZN7cutlass13device_kernelIN5flash11enable_sm90INS1_16FlashAttnBwdSm90INS1_25CollectiveMainloopBwdSm90ILi2ELi1ELi1EN4cute5tupleIJNS5_1CILi1EEES8_S8_EEENS6_IJNS7_ILi64EEENS7_ILi80EEENS7_ILi256EEEEEENS_10bfloat16_tEfNS_4arch4Sm90ELb1ELb0ELb0ELb0ELb0ELb0ELb1ELb1ELi2ELi1ELi1ELi1ELb0EEENS1_24CollectiveEpilogueBwdGQAISD_fSG_Li256ELb0ELb0EEENS1_25SingleTileBwdLPTSchedulerILb0ELi80ELb0EEEEEEEEEvNT_6ParamsE,"ax",@progbits
	.align	128
.text._ZN7cutlass13device_kernelIN5flash11enable_sm90INS1_16FlashAttnBwdSm90INS1_25CollectiveMainloopBwdSm90ILi2ELi1ELi1EN4cute5tupleIJNS5_1CILi1EEES8_S8_EEENS6_IJNS7_ILi64EEENS7_ILi80EEENS7_ILi256EEEEEENS_10bfloat16_tEfNS_4arch4Sm90ELb1ELb0ELb0ELb0ELb0ELb0ELb1ELb1ELi2ELi1ELi1ELi1ELb0EEENS1_24CollectiveEpilogueBwdGQAISD_fSG_Li256ELb0ELb0EEENS1_25SingleTileBwdLPTSchedulerILb0ELi80ELb0EEEEEEEEEvNT_6ParamsE:
        .type           _ZN7cutlass13device_kernelIN5flash11enable_sm90INS1_16FlashAttnBwdSm90INS1_25CollectiveMainloopBwdSm90ILi2ELi1ELi1EN4cute5tupleIJNS5_1CILi1EEES8_S8_EEENS6_IJNS7_ILi64EEENS7_ILi80EEENS7_ILi256EEEEEENS_10bfloat16_tEfNS_4arch4Sm90ELb1ELb0ELb0ELb0ELb0ELb0ELb1ELb1ELi2ELi1ELi1ELi1ELb0EEENS1_24CollectiveEpilogueBwdGQAISD_fSG_Li256ELb0ELb0EEENS1_25SingleTileBwdLPTSchedulerILb0ELi80ELb0EEEEEEEEEvNT_6ParamsE,@function
        .size           _ZN7cutlass13device_kernelIN5flash11enable_sm90INS1_16FlashAttnBwdSm90INS1_25CollectiveMainloopBwdSm90ILi2ELi1ELi1EN4cute5tupleIJNS5_1CILi1EEES8_S8_EEENS6_IJNS7_ILi64EEENS7_ILi80EEENS7_ILi256EEEEEENS_10bfloat16_tEfNS_4arch4Sm90ELb1ELb0ELb0ELb0ELb0ELb0ELb1ELb1ELi2ELi1ELi1ELi1ELb0EEENS1_24CollectiveEpilogueBwdGQAISD_fSG_Li256ELb0ELb0EEENS1_25SingleTileBwdLPTSchedulerILb0ELi80ELb0EEEEEEEEEvNT_6ParamsE,(.L_x_141 - _ZN7cutlass13device_kernelIN5flash11enable_sm90INS1_16FlashAttnBwdSm90INS1_25CollectiveMainloopBwdSm90ILi2ELi1ELi1EN4cute5tupleIJNS5_1CILi1EEES8_S8_EEENS6_IJNS7_ILi64EEENS7_ILi80EEENS7_ILi256EEEEEENS_10bfloat16_tEfNS_4arch4Sm90ELb1ELb0ELb0ELb0ELb0ELb0ELb1ELb1ELi2ELi1ELi1ELi1ELb0EEENS1_24CollectiveEpilogueBwdGQAISD_fSG_Li256ELb0ELb0EEENS1_25SingleTileBwdLPTSchedulerILb0ELi80ELb0EEEEEEEEEvNT_6ParamsE)
        .other          _ZN7cutlass13device_kernelIN5flash11enable_sm90INS1_16FlashAttnBwdSm90INS1_25CollectiveMainloopBwdSm90ILi2ELi1ELi1EN4cute5tupleIJNS5_1CILi1EEES8_S8_EEENS6_IJNS7_ILi64EEENS7_ILi80EEENS7_ILi256EEEEEENS_10bfloat16_tEfNS_4arch4Sm90ELb1ELb0ELb0ELb0ELb0ELb0ELb1ELb1ELi2ELi1ELi1ELi1ELb0EEENS1_24CollectiveEpilogueBwdGQAISD_fSG_Li256ELb0ELb0EEENS1_25SingleTileBwdLPTSchedulerILb0ELi80ELb0EEEEEEEEEvNT_6ParamsE,@"STO_CUDA_ENTRY STV_DEFAULT"
_ZN7cutlass13device_kernelIN5flash11enable_sm90INS1_16FlashAttnBwdSm90INS1_25CollectiveMainloopBwdSm90ILi2ELi1ELi1EN4cute5tupleIJNS5_1CILi1EEES8_S8_EEENS6_IJNS7_ILi64EEENS7_ILi80EEENS7_ILi256EEEEEENS_10bfloat16_tEfNS_4arch4Sm90ELb1ELb0ELb0ELb0ELb0ELb0ELb1ELb1ELi2ELi1ELi1ELi1ELb0EEENS1_24CollectiveEpilogueBwdGQAISD_fSG_Li256ELb0ELb0EEENS1_25SingleTileBwdLPTSchedulerILb0ELi80ELb0EEEEEEEEEvNT_6ParamsE:
[----:B------:R-:W-:Y:S01]  /*0000*/  LDC R1, c[0x0][0x37c] ;  /* 0x0000df00ff017b82 */ /* 0x000fe20000000800 */
[----:B------:R-:W-:Y:S05]  /*0010*/  EXIT ;  /* 0x000000000000794d */ /* 0x000fea0003800000 */
.L_x_21:
        /* <DEDUP_REMOVED lines=14> */
.L_x_141:


//--------------------- .text._ZN7cutlass13device_kernelIN5flash22FlashAttnBwdPreprocessIN4cute5tupleIJNS3_1CILi64EEENS5_ILi256EEEEEENS_10bfloat16_tEfNS_4arch4Sm90ELb1ELb0EEEEEvNT_6ParamsE --------------------------
	.section	.text._ZN7cutlass13device_kernelIN5flash22FlashAttnBwdPreprocessIN4cute5tupleIJNS3_1CILi64EEENS5_ILi256EEEEEENS_10bfloat16_tEfNS_4arch4Sm90ELb1ELb0EEEEEvNT_6ParamsE,"ax",@progbits
	.align	128
.text._ZN7cutlass13device_kernelIN5flash22FlashAttnBwdPreprocessIN4cute5tupleIJNS3_1CILi64EEENS5_ILi256EEEEEENS_10bfloat16_tEfNS_4arch4Sm90ELb1ELb0EEEEEvNT_6ParamsE:
        .type           _ZN7cutlass13device_kernelIN5flash22FlashAttnBwdPreprocessIN4cute5tupleIJNS3_1CILi64EEENS5_ILi256EEEEEENS_10bfloat16_tEfNS_4arch4Sm90ELb1ELb0EEEEEvNT_6ParamsE,@function
        .size           _ZN7cutlass13device_kernelIN5flash22FlashAttnBwdPreprocessIN4cute5tupleIJNS3_1CILi64EEENS5_ILi256EEEEEENS_10bfloat16_tEfNS_4arch4Sm90ELb1ELb0EEEEEvNT_6ParamsE,(.L_x_142 - _ZN7cutlass13device_kernelIN5flash22FlashAttnBwdPreprocessIN4cute5tupleIJNS3_1CILi64EEENS5_ILi256EEEEEENS_10bfloat16_tEfNS_4arch4Sm90ELb1ELb0EEEEEvNT_6ParamsE)
        .other          _ZN7cutlass13device_kernelIN5flash22FlashAttnBwdPreprocessIN4cute5tupleIJNS3_1CILi64EEENS5_ILi256EEEEEENS_10bfloat16_tEfNS_4arch4Sm90ELb1ELb0EEEEEvNT_6ParamsE,@"STO_CUDA_ENTRY STV_DEFAULT"
_ZN7cutlass13device_kernelIN5flash22FlashAttnBwdPreprocessIN4cute5tupleIJNS3_1CILi64EEENS5_ILi256EEEEEENS_10bfloat16_tEfNS_4arch4Sm90ELb1ELb0EEEEEvNT_6ParamsE:
[----:B------:R-:W-:Y:S08]  /*0000*/  LDC R1, c[0x0][0x37c] ;  /* 0x0000df00ff017b82 */ /* 0x000ff00000000800 */
[----:B------:R-:W0:Y:S01]  /*0010*/  S2UR UR12, SR_CTAID.X ;  /* 0x00000000000c79c3 */ /* 0x000e220000002500 */
[----:B------:R-:W1:Y:S01]  /*0020*/  S2R R73, SR_TID.X ;  /* 0x0000000000497919 */ /* 0x000e620000002100 */
[----:B------:R-:W2:Y:S01]  /*0030*/  LDCU UR6, c[0x0][0x388] ;  /* 0x00007100ff0677ac */ /* 0x000ea20008000800 */
[----:B------:R-:W-:Y:S01]  /*0040*/  IMAD.MOV.U32 R96, RZ, RZ, 0x7f800000 ;  /* 0x7f800000ff607424 */ /* 0x000fe200078e00ff */
[----:B------:R-:W3:Y:S01]  /*0050*/  S2R R0, SR_CTAID.Z ;  /* 0x0000000000007919 */ /* 0x000ee20000002700 */
[----:B------:R-:W4:Y:S03]  /*0060*/  LDCU.64 UR10, c[0x0][0x358] ;  /* 0x00006b00ff0a77ac */ /* 0x000f260008000a00 */
[----:B------:R-:W4:Y:S08]  /*0070*/  S2UR UR13, SR_CTAID.Y ;  /* 0x00000000000d79c3 */ /* 0x000f300000002600 */
[----:B------:R-:W4:Y:S01]  /*0080*/  LDC.64 R4, c[0x0][0x400] ;  /* 0x00010000ff047b82 */ /* 0x000f220000000a00 */
[----:B0-----:R-:W-:-:S07]  /*0090*/  USHF.L.U32 UR4, UR12, 0x6, URZ ;  /* 0x000000060c047899 */ /* 0x001fce00080006ff */
[----:B------:R-:W3:Y:S01]  /*00a0*/  LDC.64 R6, c[0x0][0x408] ;  /* 0x00010200ff067b82 */ /* 0x000ee20000000a00 */
[----:B--2---:R-:W-:-:S07]  /*00b0*/  UIADD3 UR5, UPT, UPT, -UR4, UR6, URZ ;  /* 0x0000000604057290 */ /* 0x004fce000fffe1ff */
[----:B------:R-:W0:Y:S01]  /*00c0*/  LDC.64 R10, c[0x0][0x3a0] ;  /* 0x0000e800ff0a7b82 */ /* 0x000e220000000a00 */
[----:B-1----:R-:W-:-:S04]  /*00d0*/  ISETP.GE.AND P0, PT, R73, UR5, PT ;  /* 0x0000000549007c0c */ /* 0x002fc8000bf06270 */
[----:B------:R-:W-:-:S03]  /*00e0*/  ISETP.GT.U32.OR P0, PT, R73, 0x3f, P0 ;  /* 0x0000003f4900780c */ /* 0x000fc60000704470 */
[----:B------:R-:W1:Y:S08]  /*00f0*/  LDC.64 R12, c[0x0][0x3c0] ;  /* 0x0000f000ff0c7b82 */ /* 0x000e700000000a00 */
[----:B------:R-:W2:Y:S02]  /*0100*/  LDC.64 R18, c[0x0][0x3a8] ;  /* 0x0000ea00ff127b82 */ /* 0x000ea40000000a00 */
[----:B------:R-:W-:-:S02]  /*0110*/  @!P0 VIADD R2, R73, UR4 ;  /* 0x0000000449028c36 */ /* 0x000fc40008000000 */
[----:B------:R-:W-:-:S04]  /*0120*/  @!P0 IMAD.MOV.U32 R3, RZ, RZ, RZ ;  /* 0x000000ffff038224 */ /* 0x000fc800078e00ff */
[----:B------:R-:W0:Y:S01]  /*0130*/  @!P0 LDC.64 R8, c[0x0][0x3f8] ;  /* 0x0000fe00ff088b82 */ /* 0x000e220000000a00 */
[----:B----4-:R-:W-:-:S04]  /*0140*/  @!P0 IMAD.WIDE.U32 R2, R4, UR13, R2 ;  /* 0x0000000d04028c25 */ /* 0x010fc8000f8e0002 */
[----:B------:R-:W-:-:S03]  /*0150*/  @!P0 IMAD R3, R5, UR13, R3 ;  /* 0x0000000d05038c24 */ /* 0x000fc6000f8e0203 */
[----:B------:R-:W4:Y:S01]  /*0160*/  LDC.64 R66, c[0x0][0x3c8] ;  /* 0x0000f200ff427b82 */ /* 0x000f220000000a00 */
[----:B---3--:R-:W-:-:S04]  /*0170*/  @!P0 IMAD.WIDE.U32 R2, R0, R6, R2 ;  /* 0x0000000600028225 */ /* 0x008fc800078e0002 */
[----:B------:R-:W-:Y:S01]  /*0180*/  @!P0 IMAD R3, R0, R7, R3 ;  /* 0x0000000700038224 */ /* 0x000fe200078e0203 */
[----:B0-----:R-:W-:-:S04]  /*0190*/  @!P0 LEA R4, P1, R2, R8, 0x2 ;  /* 0x0000000802048211 */ /* 0x001fc800078210ff */
[----:B------:R-:W-:Y:S02]  /*01a0*/  @!P0 LEA.HI.X R5, R2, R9, R3, 0x2, P1 ;  /* 0x0000000902058211 */ /* 0x000fe400008f1403 */
[----:B------:R-:W-:Y:S02]  /*01b0*/  SHF.L.U32 R2, R73, 0x3, RZ ;  /* 0x0000000349027819 */ /* 0x000fe400000006ff */
[----:B------:R-:W-:Y:S01]  /*01c0*/  SHF.R.U32.HI R73, RZ, 0x4, R73 ;  /* 0x00000004ff497819 */ /* 0x000fe20000011649 */
[----:B------:R-:W-:Y:S01]  /*01d0*/  IMAD.MOV.U32 R3, RZ, RZ, RZ ;  /* 0x000000ffff037224 */ /* 0x000fe200078e00ff */
[----:B------:R-:W-:Y:S01]  /*01e0*/  LOP3.LUT R2, R2, 0x78, RZ, 0xc0, !PT ;  /* 0x0000007802027812 */ /* 0x000fe200078ec0ff */
[----:B------:R0:W5:Y:S01]  /*01f0*/  @!P0 LDG.E R96, desc[UR10][R4.64] ;  /* 0x0000000a04608981 */ /* 0x000162000c1e1900 */
[----:B------:R-:W-:Y:S01]  /*0200*/  ISETP.GE.AND P3, PT, R73, UR5, PT ;  /* 0x0000000549007c0c */ /* 0x000fe2000bf66270 */
[----:B------:R-:W-:Y:S01]  /*0210*/  UIMAD.WIDE.U32 UR8, UR12, 0x40, URZ ;  /* 0x000000400c0878a5 */ /* 0x000fe2000f8e00ff */
[----:B------:R-:W-:Y:S01]  /*0220*/  BSSY.RECONVERGENT B0, `(.L_x_22) ;  /* 0x0000030000007945 */ /* 0x000fe20003800200 */
[----:B------:R-:W-:Y:S01]  /*0230*/  IMAD.WIDE.U32 R6, R10, UR13, R2 ;  /* 0x0000000d0a067c25 */ /* 0x000fe2000f8e0002 */
[----:B------:R-:W-:-:S02]  /*0240*/  CS2R R68, SRZ ;  /* 0x0000000000447805 */ /* 0x000fc4000001ff00 */
[----:B------:R-:W-:Y:S02]  /*0250*/  CS2R R70, SRZ ;  /* 0x0000000000467805 */ /* 0x000fe4000001ff00 */
[----:B------:R-:W-:Y:S01]  /*0260*/  CS2R R48, SRZ ;  /* 0x0000000000307805 */ /* 0x000fe2000001ff00 */
[----:B-1----:R-:W-:Y:S01]  /*0270*/  IMAD.WIDE.U32 R8, R12, UR13, R2 ;  /* 0x0000000d0c087c25 */ /* 0x002fe2000f8e0002 */
[----:B------:R-:W-:Y:S02]  /*0280*/  CS2R R50, SRZ ;  /* 0x0000000000327805 */ /* 0x000fe4000001ff00 */
[C---:B0-----:R-:W-:Y:S02]  /*0290*/  IADD3 R5, PT, PT, R73.reuse, 0x30, RZ ;  /* 0x0000003049057810 */ /* 0x041fe40007ffe0ff */
[----:B------:R-:W-:Y:S01]  /*02a0*/  CS2R R60, SRZ ;  /* 0x00000000003c7805 */ /* 0x000fe2000001ff00 */
[----:B------:R-:W-:Y:S01]  /*02b0*/  VIADD R4, R73, 0x10 ;  /* 0x0000001049047836 */ /* 0x000fe20000000000 */
[----:B------:R-:W-:Y:S01]  /*02c0*/  CS2R R62, SRZ ;  /* 0x00000000003e7805 */ /* 0x000fe2000001ff00 */
[----:B------:R-:W-:Y:S01]  /*02d0*/  IMAD R7, R11, UR13, R7 ;  /* 0x0000000d0b077c24 */ /* 0x000fe2000f8e0207 */
[----:B------:R-:W-:Y:S01]  /*02e0*/  ISETP.GE.AND P2, PT, R5, UR5, PT ;  /* 0x0000000505007c0c */ /* 0x000fe2000bf46270 */
[----:B------:R-:W-:Y:S01]  /*02f0*/  IMAD R9, R13, UR13, R9 ;  /* 0x0000000d0d097c24 */ /* 0x000fe2000f8e0209 */
[----:B------:R-:W-:Y:S01]  /*0300*/  ISETP.GE.AND P0, PT, R4, UR5, PT ;  /* 0x0000000504007c0c */ /* 0x000fe2000bf06270 */
[----:B------:R-:W-:Y:S01]  /*0310*/  VIADD R4, R73, 0x20 ;  /* 0x0000002049047836 */ /* 0x000fe20000000000 */
[----:B------:R-:W-:Y:S01]  /*0320*/  CS2R R40, SRZ ;  /* 0x0000000000287805 */ /* 0x000fe2000001ff00 */
[----:B--2---:R-:W-:Y:S01]  /*0330*/  IMAD.WIDE.U32 R10, R0, R18, R6 ;  /* 0x00000012000a7225 */ /* 0x004fe200078e0006 */
[----:B------:R-:W-:-:S02]  /*0340*/  CS2R R42, SRZ ;  /* 0x00000000002a7805 */ /* 0x000fc4000001ff00 */
[----:B------:R-:W-:Y:S02]  /*0350*/  CS2R R12, SRZ ;  /* 0x00000000000c7805 */ /* 0x000fe4000001ff00 */
[----:B------:R-:W-:Y:S01]  /*0360*/  ISETP.GE.AND P1, PT, R4, UR5, PT ;  /* 0x0000000504007c0c */ /* 0x000fe2000bf26270 */
[C---:B----4-:R-:W-:Y:S01]  /*0370*/  IMAD.WIDE.U32 R64, R0.reuse, R66, R8 ;  /* 0x0000004200407225 */ /* 0x050fe200078e0008 */
[----:B------:R-:W-:Y:S02]  /*0380*/  CS2R R14, SRZ ;  /* 0x00000000000e7805 */ /* 0x000fe4000001ff00 */
[----:B------:R-:W-:Y:S02]  /*0390*/  CS2R R32, SRZ ;  /* 0x0000000000207805 */ /* 0x000fe4000001ff00 */
[----:B------:R-:W-:Y:S01]  /*03a0*/  CS2R R34, SRZ ;  /* 0x0000000000227805 */ /* 0x000fe2000001ff00 */
[C---:B------:R-:W-:Y:S01]  /*03b0*/  IMAD R19, R0.reuse, R19, R11 ;  /* 0x0000001300137224 */ /* 0x040fe200078e020b */
[----:B------:R-:W-:Y:S01]  /*03c0*/  CS2R R4, SRZ ;  /* 0x0000000000047805 */ /* 0x000fe2000001ff00 */
[----:B------:R-:W-:Y:S01]  /*03d0*/  IMAD R67, R0, R67, R65 ;  /* 0x0000004300437224 */ /* 0x000fe200078e0241 */
[----:B------:R-:W-:-:S02]  /*03e0*/  CS2R R6, SRZ ;  /* 0x0000000000067805 */ /* 0x000fc4000001ff00 */
[----:B------:R-:W-:Y:S02]  /*03f0*/  CS2R R24, SRZ ;  /* 0x0000000000187805 */ /* 0x000fe4000001ff00 */
[----:B------:R-:W-:Y:S02]  /*0400*/  CS2R R26, SRZ ;  /* 0x00000000001a7805 */ /* 0x000fe4000001ff00 */
[----:B------:R-:W-:Y:S02]  /*0410*/  LOP3.LUT R73, R73, UR8, RZ, 0xfc, !PT ;  /* 0x0000000849497c12 */ /* 0x000fe4000f8efcff */
[----:B------:R-:W-:Y:S01]  /*0420*/  LOP3.LUT R78, R2, 0x80, RZ, 0xfc, !PT ;  /* 0x00000080024e7812 */ /* 0x000fe200078efcff */
[----:B------:R-:W-:Y:S06]  /*0430*/  @P3 BRA `(.L_x_23) ;  /* 0x0000000000383947 */ /* 0x000fec0003800000 */
[----:B------:R-:W0:Y:S01]  /*0440*/  LDC.64 R20, c[0x0][0x398] ;  /* 0x0000e600ff147b82 */ /* 0x000e220000000a00 */
[----:B------:R-:W1:Y:S01]  /*0450*/  LDCU UR4, c[0x0][0x38c] ;  /* 0x00007180ff0477ac */ /* 0x000e620008000800 */
[----:B------:R-:W-:Y:S01]  /*0460*/  IMAD.MOV.U32 R18, RZ, RZ, R10 ;  /* 0x000000ffff127224 */ /* 0x000fe200078e000a */
[----:B------:R-:W2:Y:S01]  /*0470*/  LDCU.64 UR14, c[0x0][0x380] ;  /* 0x00007000ff0e77ac */ /* 0x000ea20008000a00 */
[----:B-1----:R-:W-:Y:S02]  /*0480*/  ISETP.GE.AND P4, PT, R2, UR4, PT ;  /* 0x0000000402007c0c */ /* 0x002fe4000bf86270 */
[----:B------:R-:W-:Y:S01]  /*0490*/  ISETP.GE.AND P5, PT, R78, UR4, PT ;  /* 0x000000044e007c0c */ /* 0x000fe2000bfa6270 */
[----:B0-----:R-:W-:Y:S02]  /*04a0*/  IMAD R8, R20, UR9, RZ ;  /* 0x0000000914087c24 */ /* 0x001fe4000f8e02ff */
[----:B------:R-:W-:-:S04]  /*04b0*/  IMAD.WIDE.U32 R16, R73, R20, R18 ;  /* 0x0000001449107225 */ /* 0x000fc800078e0012 */
[----:B------:R-:W-:Y:S01]  /*04c0*/  IMAD R9, R73, R21, R8 ;  /* 0x0000001549097224 */ /* 0x000fe200078e0208 */
[----:B--2---:R-:W-:-:S03]  /*04d0*/  LEA R8, P6, R16, UR14, 0x1 ;  /* 0x0000000e10087c11 */ /* 0x004fc6000f8c08ff */
[----:B------:R-:W-:-:S05]  /*04e0*/  IMAD.IADD R9, R17, 0x1, R9 ;  /* 0x0000000111097824 */ /* 0x000fca00078e0209 */
[----:B------:R-:W-:-:S05]  /*04f0*/  LEA.HI.X R9, R16, UR15, R9, 0x1, P6 ;  /* 0x0000000f10097c11 */ /* 0x000fca000b0f0c09 */
[----:B------:R0:W5:Y:S04]  /*0500*/  @!P4 LDG.E.128 R68, desc[UR10][R8.64] ;  /* 0x0000000a0844c981 */ /* 0x000168000c1e1d00 */
[----:B------:R0:W5:Y:S02]  /*0510*/  @!P5 LDG.E.128 R48, desc[UR10][R8.64+0x100] ;  /* 0x0001000a0830d981 */ /* 0x000164000c1e1d00 */
.L_x_23:
[----:B------:R-:W-:Y:S05]  /*0520*/  BSYNC.RECONVERGENT B0 ;  /* 0x0000000000007941 */ /* 0x000fea0003800200 */
.L_x_22:
[----:B------:R-:W-:Y:S04]  /*0530*/  BSSY.RECONVERGENT B0, `(.L_x_24) ;  /* 0x0000013000007945 */ /* 0x000fe80003800200 */
[----:B------:R-:W-:Y:S05]  /*0540*/  @P0 BRA `(.L_x_25) ;  /* 0x0000000000440947 */ /* 0x000fea0003800000 */
[----:B------:R-:W1:Y:S01]  /*0550*/  LDCU.64 UR14, c[0x0][0x398] ;  /* 0x00007300ff0e77ac */ /* 0x000e620008000a00 */
[----:B0-----:R-:W-:Y:S01]  /*0560*/  IADD3 R9, P4, PT, R73, 0x10, RZ ;  /* 0x0000001049097810 */ /* 0x001fe20007f9e0ff */
[----:B------:R-:W-:Y:S01]  /*0570*/  IMAD.MOV.U32 R17, RZ, RZ, R19 ;  /* 0x000000ffff117224 */ /* 0x000fe200078e0013 */
[----:B------:R-:W-:Y:S01]  /*0580*/  MOV R16, R10 ;  /* 0x0000000a00107202 */ /* 0x000fe20000000f00 */
[----:B------:R-:W0:Y:S02]  /*0590*/  LDCU UR4, c[0x0][0x38c] ;  /* 0x00007180ff0477ac */ /* 0x000e240008000800 */
[----:B------:R-:W-:Y:S01]  /*05a0*/  IMAD.X R8, RZ, RZ, UR9, P4 ;  /* 0x00000009ff087e24 */ /* 0x000fe2000a0e06ff */
[----:B------:R-:W2:Y:S03]  /*05b0*/  LDCU.64 UR16, c[0x0][0x380] ;  /* 0x00007000ff1077ac */ /* 0x000ea60008000a00 */
[----:B-1----:R-:W-:-:S02]  /*05c0*/  IMAD R8, R8, UR14, RZ ;  /* 0x0000000e08087c24 */ /* 0x002fc4000f8e02ff */
[----:B------:R-:W-:Y:S01]  /*05d0*/  IMAD.WIDE.U32 R16, R9, UR14, R16 ;  /* 0x0000000e09107c25 */ /* 0x000fe2000f8e0010 */
[----:B0-----:R-:W-:-:S03]  /*05e0*/  ISETP.GE.AND P5, PT, R2, UR4, PT ;  /* 0x0000000402007c0c */ /* 0x001fc6000bfa6270 */
[----:B------:R-:W-:Y:S01]  /*05f0*/  IMAD R9, R9, UR15, R8 ;  /* 0x0000000f09097c24 */ /* 0x000fe2000f8e0208 */
[----:B------:R-:W-:Y:S02]  /*0600*/  ISETP.GE.AND P6, PT, R78, UR4, PT ;  /* 0x000000044e007c0c */ /* 0x000fe4000bfc6270 */
[----:B--2---:R-:W-:Y:S01]  /*0610*/  LEA R8, P4, R16, UR16, 0x1 ;  /* 0x0000001010087c11 */ /* 0x004fe2000f8808ff */
[----:B------:R-:W-:-:S05]  /*0620*/  IMAD.IADD R9, R17, 0x1, R9 ;  /* 0x0000000111097824 */ /* 0x000fca00078e0209 */
[----:B------:R-:W-:-:S05]  /*0630*/  LEA.HI.X R9, R16, UR17, R9, 0x1, P4 ;  /* 0x0000001110097c11 */ /* 0x000fca000a0f0c09 */
[----:B------:R1:W5:Y:S04]  /*0640*/  @!P5 LDG.E.128 R60, desc[UR10][R8.64] ;  /* 0x0000000a083cd981 */ /* 0x000368000c1e1d00 */
[----:B------:R1:W5:Y:S02]  /*0650*/  @!P6 LDG.E.128 R40, desc[UR10][R8.64+0x100] ;  /* 0x0001000a0828e981 */ /* 0x000364000c1e1d00 */
.L_x_25:
[----:B------:R-:W-:Y:S05]  /*0660*/  BSYNC.RECONVERGENT B0 ;  /* 0x0000000000007941 */ /* 0x000fea0003800200 */
.L_x_24:
[----:B------:R-:W-:Y:S04]  /*0670*/  BSSY.RECONVERGENT B0, `(.L_x_26) ;  /* 0x0000013000007945 */ /* 0x000fe80003800200 */
[----:B------:R-:W-:Y:S05]  /*0680*/  @P1 BRA `(.L_x_27) ;  /* 0x0000000000441947 */ /* 0x000fea0003800000 */
[----:B------:R-:W2:Y:S01]  /*0690*/  LDCU.64 UR14, c[0x0][0x398] ;  /* 0x00007300ff0e77ac */ /* 0x000ea20008000a00 */
[----:B01----:R-:W-:Y:S01]  /*06a0*/  IADD3 R9, P4, PT, R73, 0x20, RZ ;  /* 0x0000002049097810 */ /* 0x003fe20007f9e0ff */
[----:B------:R-:W-:Y:S01]  /*06b0*/  IMAD.MOV.U32 R17, RZ, RZ, R19 ;  /* 0x000000ffff117224 */ /* 0x000fe200078e0013 */
[----:B------:R-:W-:Y:S01]  /*06c0*/  MOV R16, R10 ;  /* 0x0000000a00107202 */ /* 0x000fe20000000f00 */
[----:B------:R-:W0:Y:S02]  /*06d0*/  LDCU UR4, c[0x0][0x38c] ;  /* 0x00007180ff0477ac */ /* 0x000e240008000800 */
[----:B------:R-:W-:Y:S01]  /*06e0*/  IMAD.X R8, RZ, RZ, UR9, P4 ;  /* 0x00000009ff087e24 */ /* 0x000fe2000a0e06ff */
[----:B------:R-:W1:Y:S03]  /*06f0*/  LDCU.64 UR16, c[0x0][0x380] ;  /* 0x00007000ff1077ac */ /* 0x000e660008000a00 */
[----:B--2---:R-:W-:-:S02]  /*0700*/  IMAD R8, R8, UR14, RZ ;  /* 0x0000000e08087c24 */ /* 0x004fc4000f8e02ff */
[----:B------:R-:W-:Y:S01]  /*0710*/  IMAD.WIDE.U32 R16, R9, UR14, R16 ;  /* 0x0000000e09107c25 */ /* 0x000fe2000f8e0010 */
[----:B0-----:R-:W-:-:S03]  /*0720*/  ISETP.GE.AND P5, PT, R2, UR4, PT ;  /* 0x0000000402007c0c */ /* 0x001fc6000bfa6270 */
[----:B------:R-:W-:Y:S01]  /*0730*/  IMAD R9, R9, UR15, R8 ;  /* 0x0000000f09097c24 */ /* 0x000fe2000f8e0208 */
[----:B------:R-:W-:Y:S02]  /*0740*/  ISETP.GE.AND P6, PT, R78, UR4, PT ;  /* 0x000000044e007c0c */ /* 0x000fe4000bfc6270 */
[----:B-1----:R-:W-:Y:S01]  /*0750*/  LEA R8, P4, R16, UR16, 0x1 ;  /* 0x0000001010087c11 */ /* 0x002fe2000f8808ff */
[----:B------:R-:W-:-:S05]  /*0760*/  IMAD.IADD R9, R17, 0x1, R9 ;  /* 0x0000000111097824 */ /* 0x000fca00078e0209 */
[----:B------:R-:W-:-:S05]  /*0770*/  LEA.HI.X R9, R16, UR17, R9, 0x1, P4 ;  /* 0x0000001110097c11 */ /* 0x000fca000a0f0c09 */
[----:B------:R2:W5:Y:S04]  /*0780*/  @!P5 LDG.E.128 R12, desc[UR10][R8.64] ;  /* 0x0000000a080cd981 */ /* 0x000568000c1e1d00 */
[----:B------:R2:W5:Y:S02]  /*0790*/  @!P6 LDG.E.128 R32, desc[UR10][R8.64+0x100] ;  /* 0x0001000a0820e981 */ /* 0x000564000c1e1d00 */
.L_x_27:
[----:B------:R-:W-:Y:S05]  /*07a0*/  BSYNC.RECONVERGENT B0 ;  /* 0x0000000000007941 */ /* 0x000fea0003800200 */
.L_x_26:
[----:B------:R-:W-:Y:S04]  /*07b0*/  BSSY.RECONVERGENT B0, `(.L_x_28) ;  /* 0x0000012000007945 */ /* 0x000fe80003800200 */
[----:B------:R-:W-:Y:S05]  /*07c0*/  @P2 BRA `(.L_x_29) ;  /* 0x0000000000402947 */ /* 0x000fea0003800000 */
[----:B------:R-:W3:Y:S01]  /*07d0*/  LDCU.64 UR14, c[0x0][0x398] ;  /* 0x00007300ff0e77ac */ /* 0x000ee20008000a00 */
[----:B012---:R-:W-:Y:S01]  /*07e0*/  IADD3 R9, P4, PT, R73, 0x30, RZ ;  /* 0x0000003049097810 */ /* 0x007fe20007f9e0ff */
[----:B------:R-:W-:Y:S01]  /*07f0*/  IMAD.MOV.U32 R11, RZ, RZ, R19 ;  /* 0x000000ffff0b7224 */ /* 0x000fe200078e0013 */
[----:B------:R-:W0:Y:S02]  /*0800*/  LDCU UR4, c[0x0][0x38c] ;  /* 0x00007180ff0477ac */ /* 0x000e240008000800 */
[----:B------:R-:W-:Y:S01]  /*0810*/  IADD3.X R8, PT, PT, RZ, UR9, RZ, P4, !PT ;  /* 0x00000009ff087c10 */ /* 0x000fe2000a7fe4ff */
[----:B------:R-:W1:Y:S04]  /*0820*/  LDCU.64 UR16, c[0x0][0x380] ;  /* 0x00007000ff1077ac */ /* 0x000e680008000a00 */
[----:B---3--:R-:W-:-:S02]  /*0830*/  IMAD R8, R8, UR14, RZ ;  /* 0x0000000e08087c24 */ /* 0x008fc4000f8e02ff */
        /* <DEDUP_REMOVED lines=9> */
.L_x_29:
[----:B------:R-:W-:Y:S05]  /*08d0*/  BSYNC.RECONVERGENT B0 ;  /* 0x0000000000007941 */ /* 0x000fea0003800200 */
.L_x_28:
[----:B------:R-:W-:Y:S01]  /*08e0*/  BSSY.RECONVERGENT B0, `(.L_x_30) ;  /* 0x0000020000007945 */ /* 0x000fe20003800200 */
[----:B------:R-:W-:Y:S02]  /*08f0*/  CS2R R16, SRZ ;  /* 0x0000000000107805 */ /* 0x000fe4000001ff00 */
[----:B------:R-:W-:Y:S02]  /*0900*/  CS2R R18, SRZ ;  /* 0x0000000000127805 */ /* 0x000fe4000001ff00 */
[----:B------:R-:W-:Y:S02]  /*0910*/  CS2R R52, SRZ ;  /* 0x0000000000347805 */ /* 0x000fe4000001ff00 */
[----:B------:R-:W-:Y:S02]  /*0920*/  CS2R R54, SRZ ;  /* 0x0000000000367805 */ /* 0x000fe4000001ff00 */
[----:B------:R-:W-:Y:S02]  /*0930*/  CS2R R56, SRZ ;  /* 0x0000000000387805 */ /* 0x000fe4000001ff00 */
[----:B------:R-:W-:-:S02]  /*0940*/  CS2R R58, SRZ ;  /* 0x00000000003a7805 */ /* 0x000fc4000001ff00 */
[----:B------:R-:W-:Y:S02]  /*0950*/  CS2R R44, SRZ ;  /* 0x00000000002c7805 */ /* 0x000fe4000001ff00 */
[----:B------:R-:W-:Y:S02]  /*0960*/  CS2R R46, SRZ ;  /* 0x00000000002e7805 */ /* 0x000fe4000001ff00 */
[----:B0123--:R-:W-:Y:S02]  /*0970*/  CS2R R8, SRZ ;  /* 0x0000000000087805 */ /* 0x00ffe4000001ff00 */
[----:B------:R-:W-:Y:S02]  /*0980*/  CS2R R10, SRZ ;  /* 0x00000000000a7805 */ /* 0x000fe4000001ff00 */
[----:B------:R-:W-:Y:S02]  /*0990*/  CS2R R36, SRZ ;  /* 0x0000000000247805 */ /* 0x000fe4000001ff00 */
[----:B------:R-:W-:-:S02]  /*09a0*/  CS2R R38, SRZ ;  /* 0x0000000000267805 */ /* 0x000fc4000001ff00 */
[----:B------:R-:W-:Y:S02]  /*09b0*/  CS2R R20, SRZ ;  /* 0x0000000000147805 */ /* 0x000fe4000001ff00 */
[----:B------:R-:W-:Y:S02]  /*09c0*/  CS2R R22, SRZ ;  /* 0x0000000000167805 */ /* 0x000fe4000001ff00 */
[----:B------:R-:W-:Y:S02]  /*09d0*/  CS2R R28, SRZ ;  /* 0x00000000001c7805 */ /* 0x000fe4000001ff00 */
[----:B------:R-:W-:Y:S01]  /*09e0*/  CS2R R30, SRZ ;  /* 0x00000000001e7805 */ /* 0x000fe2000001ff00 */
[----:B------:R-:W-:Y:S06]  /*09f0*/  @P3 BRA `(.L_x_31) ;  /* 0x0000000000383947 */ /* 0x000fec0003800000 */
[----:B------:R-:W0:Y:S01]  /*0a00*/  LDC.64 R74, c[0x0][0x3b8] ;  /* 0x0000ee00ff4a7b82 */ /* 0x000e220000000a00 */
[----:B------:R-:W1:Y:S01]  /*0a10*/  LDCU UR4, c[0x0][0x38c] ;  /* 0x00007180ff0477ac */ /* 0x000e620008000800 */
[----:B------:R-:W-:-:S06]  /*0a20*/  MOV R66, R64 ;  /* 0x0000004000427202 */ /* 0x000fcc0000000f00 */
[----:B------:R-:W2:Y:S01]  /*0a30*/  LDC.64 R80, c[0x0][0x3b0] ;  /* 0x0000ec00ff507b82 */ /* 0x000ea20000000a00 */
[----:B-1----:R-:W-:Y:S02]  /*0a40*/  ISETP.GE.AND P4, PT, R2, UR4, PT ;  /* 0x0000000402007c0c */ /* 0x002fe4000bf86270 */
[----:B------:R-:W-:Y:S01]  /*0a50*/  ISETP.GE.AND P5, PT, R78, UR4, PT ;  /* 0x000000044e007c0c */ /* 0x000fe2000bfa6270 */
[----:B0-----:R-:W-:Y:S02]  /*0a60*/  IMAD R72, R74, UR9, RZ ;  /* 0x000000094a487c24 */ /* 0x001fe4000f8e02ff */
[----:B------:R-:W-:-:S04]  /*0a70*/  IMAD.WIDE.U32 R76, R73, R74, R66 ;  /* 0x0000004a494c7225 */ /* 0x000fc800078e0042 */
[----:B------:R-:W-:Y:S01]  /*0a80*/  IMAD R75, R73, R75, R72 ;  /* 0x0000004b494b7224 */ /* 0x000fe200078e0248 */
[----:B--2---:R-:W-:-:S03]  /*0a90*/  LEA R74, P3, R76, R80, 0x1 ;  /* 0x000000504c4a7211 */ /* 0x004fc600078608ff */
[----:B------:R-:W-:-:S05]  /*0aa0*/  IMAD.IADD R72, R77, 0x1, R75 ;  /* 0x000000014d487824 */ /* 0x000fca00078e024b */
[----:B------:R-:W-:-:S05]  /*0ab0*/  LEA.HI.X R75, R76, R81, R72, 0x1, P3 ;  /* 0x000000514c4b7211 */ /* 0x000fca00018f0c48 */
[----:B------:R0:W5:Y:S04]  /*0ac0*/  @!P4 LDG.E.128 R16, desc[UR10][R74.64] ;  /* 0x0000000a4a10c981 */ /* 0x000168000c1e1d00 */
[----:B------:R0:W5:Y:S02]  /*0ad0*/  @!P5 LDG.E.128 R52, desc[UR10][R74.64+0x100] ;  /* 0x0001000a4a34d981 */ /* 0x000164000c1e1d00 */
.L_x_31:
[----:B------:R-:W-:Y:S05]  /*0ae0*/  BSYNC.RECONVERGENT B0 ;  /* 0x0000000000007941 */ /* 0x000fea0003800200 */
.L_x_30:
[----:B------:R-:W-:Y:S04]  /*0af0*/  BSSY.RECONVERGENT B0, `(.L_x_32) ;  /* 0x0000012000007945 */ /* 0x000fe80003800200 */
[----:B------:R-:W-:Y:S05]  /*0b00*/  @P0 BRA `(.L_x_33) ;  /* 0x0000000000400947 */ /* 0x000fea0003800000 */
[----:B------:R-:W1:Y:S01]  /*0b10*/  LDCU.128 UR16, c[0x0][0x3b0] ;  /* 0x00007600ff1077ac */ /* 0x000e620008000c00 */
[----:B0-----:R-:W-:Y:S01]  /*0b20*/  IADD3 R75, P0, PT, R73, 0x10, RZ ;  /* 0x00000010494b7810 */ /* 0x001fe20007f1e0ff */
[----:B------:R-:W-:Y:S01]  /*0b30*/  IMAD.MOV.U32 R77, RZ, RZ, R67 ;  /* 0x000000ffff4d7224 */ /* 0x000fe200078e0043 */
[----:B------:R-:W-:Y:S01]  /*0b40*/  MOV R76, R64 ;  /* 0x00000040004c7202 */ /* 0x000fe20000000f00 */
[----:B------:R-:W0:Y:S02]  /*0b50*/  LDCU UR4, c[0x0][0x38c] ;  /* 0x00007180ff0477ac */ /* 0x000e240008000800 */
[----:B------:R-:W-:-:S04]  /*0b60*/  IMAD.X R72, RZ, RZ, UR9, P0 ;  /* 0x00000009ff487e24 */ /* 0x000fc800080e06ff */
[----:B-1----:R-:W-:Y:S02]  /*0b70*/  IMAD R72, R72, UR18, RZ ;  /* 0x0000001248487c24 */ /* 0x002fe4000f8e02ff */
[----:B------:R-:W-:Y:S01]  /*0b80*/  IMAD.WIDE.U32 R76, R75, UR18, R76 ;  /* 0x000000124b4c7c25 */ /* 0x000fe2000f8e004c */
[----:B0-----:R-:W-:-:S03]  /*0b90*/  ISETP.GE.AND P3, PT, R2, UR4, PT ;  /* 0x0000000402007c0c */ /* 0x001fc6000bf66270 */
[----:B------:R-:W-:Y:S01]  /*0ba0*/  IMAD R75, R75, UR19, R72 ;  /* 0x000000134b4b7c24 */ /* 0x000fe2000f8e0248 */
[----:B------:R-:W-:Y:S02]  /*0bb0*/  ISETP.GE.AND P4, PT, R78, UR4, PT ;  /* 0x000000044e007c0c */ /* 0x000fe4000bf86270 */
[----:B------:R-:W-:Y:S01]  /*0bc0*/  LEA R74, P0, R76, UR16, 0x1 ;  /* 0x000000104c4a7c11 */ /* 0x000fe2000f8008ff */
[----:B------:R-:W-:-:S05]  /*0bd0*/  IMAD.IADD R75, R77, 0x1, R75 ;  /* 0x000000014d4b7824 */ /* 0x000fca00078e024b */
[----:B------:R-:W-:-:S05]  /*0be0*/  LEA.HI.X R75, R76, UR17, R75, 0x1, P0 ;  /* 0x000000114c4b7c11 */ /* 0x000fca00080f0c4b */
[----:B------:R1:W5:Y:S04]  /*0bf0*/  @!P3 LDG.E.128 R56, desc[UR10][R74.64] ;  /* 0x0000000a4a38b981 */ /* 0x000368000c1e1d00 */
[----:B------:R1:W5:Y:S02]  /*0c00*/  @!P4 LDG.E.128 R44, desc[UR10][R74.64+0x100] ;  /* 0x0001000a4a2cc981 */ /* 0x000364000c1e1d00 */
.L_x_33:
[----:B------:R-:W-:Y:S05]  /*0c10*/  BSYNC.RECONVERGENT B0 ;  /* 0x0000000000007941 */ /* 0x000fea0003800200 */
.L_x_32:
[----:B------:R-:W-:Y:S04]  /*0c20*/  BSSY.RECONVERGENT B0, `(.L_x_34) ;  /* 0x0000012000007945 */ /* 0x000fe80003800200 */
[----:B------:R-:W-:Y:S05]  /*0c30*/  @P1 BRA `(.L_x_35) ;  /* 0x0000000000401947 */ /* 0x000fea0003800000 */
[----:B------:R-:W2:Y:S01]  /*0c40*/  LDCU.128 UR16, c[0x0][0x3b0] ;  /* 0x00007600ff1077ac */ /* 0x000ea20008000c00 */
[----:B01----:R-:W-:Y:S01]  /*0c50*/  IADD3 R75, P0, PT, R73, 0x20, RZ ;  /* 0x00000020494b7810 */ /* 0x003fe20007f1e0ff */
[----:B------:R-:W-:Y:S01]  /*0c60*/  IMAD.MOV.U32 R76, RZ, RZ, R64 ;  /* 0x000000ffff4c7224 */ /* 0x000fe200078e0040 */
[----:B------:R-:W0:Y:S02]  /*0c70*/  LDCU UR4, c[0x0][0x38c] ;  /* 0x00007180ff0477ac */ /* 0x000e240008000800 */
[----:B------:R-:W-:Y:S01]  /*0c80*/  IADD3.X R72, PT, PT, RZ, UR9, RZ, P0, !PT ;  /* 0x00000009ff487c10 */ /* 0x000fe200087fe4ff */
[----:B------:R-:W-:-:S04]  /*0c90*/  IMAD.MOV.U32 R77, RZ, RZ, R67 ;  /* 0x000000ffff4d7224 */ /* 0x000fc800078e0043 */
[----:B--2---:R-:W-:Y:S02]  /*0ca0*/  IMAD R72, R72, UR18, RZ ;  /* 0x0000001248487c24 */ /* 0x004fe4000f8e02ff */
[----:B------:R-:W-:Y:S01]  /*0cb0*/  IMAD.WIDE.U32 R76, R75, UR18, R76 ;  /* 0x000000124b4c7c25 */ /* 0x000fe2000f8e004c */
[----:B0-----:R-:W-:-:S03]  /*0cc0*/  ISETP.GE.AND P1, PT, R2, UR4, PT ;  /* 0x0000000402007c0c */ /* 0x001fc6000bf26270 */
[----:B------:R-:W-:Y:S01]  /*0cd0*/  IMAD R75, R75, UR19, R72 ;  /* 0x000000134b4b7c24 */ /* 0x000fe2000f8e0248 */
[----:B------:R-:W-:Y:S02]  /*0ce0*/  ISETP.GE.AND P3, PT, R78, UR4, PT ;  /* 0x000000044e007c0c */ /* 0x000fe4000bf66270 */
[----:B------:R-:W-:Y:S02]  /*0cf0*/  LEA R74, P0, R76, UR16, 0x1 ;  /* 0x000000104c4a7c11 */ /* 0x000fe4000f8008ff */
[----:B------:R-:W-:-:S04]  /*0d00*/  IADD3 R75, PT, PT, R77, R75, RZ ;  /* 0x0000004b4d4b7210 */ /* 0x000fc80007ffe0ff */
[----:B------:R-:W-:-:S05]  /*0d10*/  LEA.HI.X R75, R76, UR17, R75, 0x1, P0 ;  /* 0x000000114c4b7c11 */ /* 0x000fca00080f0c4b */
[----:B------:R2:W5:Y:S04]  /*0d20*/  @!P1 LDG.E.128 R8, desc[UR10][R74.64] ;  /* 0x0000000a4a089981 */ /* 0x000568000c1e1d00 */
[----:B------:R2:W5:Y:S02]  /*0d30*/  @!P3 LDG.E.128 R36, desc[UR10][R74.64+0x100] ;  /* 0x0001000a4a24b981 */ /* 0x000564000c1e1d00 */
.L_x_35:
[----:B------:R-:W-:Y:S05]  /*0d40*/  BSYNC.RECONVERGENT B0 ;  /* 0x0000000000007941 */ /* 0x000fea0003800200 */
.L_x_34:
[----:B------:R-:W-:Y:S04]  /*0d50*/  BSSY.RECONVERGENT B0, `(.L_x_36) ;  /* 0x0000011000007945 */ /* 0x000fe80003800200 */
[----:B------:R-:W-:Y:S05]  /*0d60*/  @P2 BRA `(.L_x_37) ;  /* 0x00000000003c2947 */ /* 0x000fea0003800000 */
[----:B------:R-:W3:Y:S01]  /*0d70*/  LDCU.128 UR16, c[0x0][0x3b0] ;  /* 0x00007600ff1077ac */ /* 0x000ee20008000c00 */
[----:B------:R-:W-:Y:S01]  /*0d80*/  IADD3 R73, P0, PT, R73, 0x30, RZ ;  /* 0x0000003049497810 */ /* 0x000fe20007f1e0ff */
[----:B------:R-:W-:Y:S01]  /*0d90*/  IMAD.MOV.U32 R65, RZ, RZ, R67 ;  /* 0x000000ffff417224 */ /* 0x000fe200078e0043 */
[----:B------:R-:W4:Y:S03]  /*0da0*/  LDCU UR4, c[0x0][0x38c] ;  /* 0x00007180ff0477ac */ /* 0x000f260008000800 */
[----:B------:R-:W-:-:S04]  /*0db0*/  IMAD.X R3, RZ, RZ, UR9, P0 ;  /* 0x00000009ff037e24 */ /* 0x000fc800080e06ff */
[----:B---3--:R-:W-:Y:S02]  /*0dc0*/  IMAD R3, R3, UR18, RZ ;  /* 0x0000001203037c24 */ /* 0x008fe4000f8e02ff */
[----:B------:R-:W-:Y:S01]  /*0dd0*/  IMAD.WIDE.U32 R64, R73, UR18, R64 ;  /* 0x0000001249407c25 */ /* 0x000fe2000f8e0040 */
[----:B----4-:R-:W-:-:S03]  /*0de0*/  ISETP.GE.AND P1, PT, R2, UR4, PT ;  /* 0x0000000402007c0c */ /* 0x010fc6000bf26270 */
[----:B------:R-:W-:Y:S01]  /*0df0*/  IMAD R3, R73, UR19, R3 ;  /* 0x0000001349037c24 */ /* 0x000fe2000f8e0203 */
[----:B------:R-:W-:Y:S02]  /*0e00*/  ISETP.GE.AND P2, PT, R78, UR4, PT ;  /* 0x000000044e007c0c */ /* 0x000fe4000bf46270 */
[----:B------:R-:W-:Y:S02]  /*0e10*/  LEA R2, P0, R64, UR16, 0x1 ;  /* 0x0000001040027c11 */ /* 0x000fe4000f8008ff */
[----:B------:R-:W-:-:S04]  /*0e20*/  IADD3 R3, PT, PT, R65, R3, RZ ;  /* 0x0000000341037210 */ /* 0x000fc80007ffe0ff */
[----:B------:R-:W-:-:S05]  /*0e30*/  LEA.HI.X R3, R64, UR17, R3, 0x1, P0 ;  /* 0x0000001140037c11 */ /* 0x000fca00080f0c03 */
[----:B------:R3:W5:Y:S04]  /*0e40*/  @!P1 LDG.E.128 R20, desc[UR10][R2.64] ;  /* 0x0000000a02149981 */ /* 0x000768000c1e1d00 */
[----:B------:R3:W5:Y:S02]  /*0e50*/  @!P2 LDG.E.128 R28, desc[UR10][R2.64+0x100] ;  /* 0x0001000a021ca981 */ /* 0x000764000c1e1d00 */
.L_x_37:
[----:B------:R-:W-:Y:S05]  /*0e60*/  BSYNC.RECONVERGENT B0 ;  /* 0x0000000000007941 */ /* 0x000fea0003800200 */
.L_x_36:
[----:B-----5:R-:W-:Y:S01]  /*0e70*/  LOP3.LUT R82, R60, 0xffff0000, RZ, 0xc0, !PT ;  /* 0xffff00003c527812 */ /* 0x020fe200078ec0ff */
[----:B------:R-:W-:Y:S01]  /*0e80*/  IMAD.U32 R66, R68, 0x10000, RZ ;  /* 0x0001000044427824 */ /* 0x000fe200078e00ff */
[----:B------:R-:W-:Y:S01]  /*0e90*/  LOP3.LUT R87, R56, 0xffff0000, RZ, 0xc0, !PT ;  /* 0xffff000038577812 */ /* 0x000fe200078ec0ff */
[----:B------:R-:W-:Y:S01]  /*0ea0*/  IMAD.U32 R83, R55, 0x10000, RZ ;  /* 0x0001000037537824 */ /* 0x000fe200078e00ff */
[----:B---3--:R-:W-:Y:S01]  /*0eb0*/  LOP3.LUT R2, R68, 0xffff0000, RZ, 0xc0, !PT ;  /* 0xffff000044027812 */ /* 0x008fe200078ec0ff */
[C---:B------:R-:W-:Y:S01]  /*0ec0*/  IMAD.U32 R68, R71.reuse, 0x10000, RZ ;  /* 0x0001000047447824 */ /* 0x040fe200078e00ff */
[----:B------:R-:W-:Y:S01]  /*0ed0*/  LOP3.LUT R67, R71, 0xffff0000, RZ, 0xc0, !PT ;  /* 0xffff000047437812 */ /* 0x000fe200078ec0ff */
[----:B------:R-:W-:Y:S01]  /*0ee0*/  FMUL.FTZ R114, R82, R87 ;  /* 0x0000005752727220 */ /* 0x000fe20000410000 */
[----:B------:R-:W-:Y:S01]  /*0ef0*/  LOP3.LUT R71, R16, 0xffff0000, RZ, 0xc0, !PT ;  /* 0xffff000010477812 */ /* 0x000fe200078ec0ff */
[----:B------:R-:W-:Y:S01]  /*0f00*/  IMAD.U32 R99, R47, 0x10000, RZ ;  /* 0x000100002f637824 */ /* 0x000fe200078e00ff */
[----:B------:R-:W-:Y:S01]  /*0f10*/  LOP3.LUT R80, R55, 0xffff0000, RZ, 0xc0, !PT ;  /* 0xffff000037507812 */ /* 0x000fe200078ec0ff */
[----:B------:R-:W-:Y:S01]  /*0f20*/  IMAD.U32 R55, R60, 0x10000, RZ ;  /* 0x000100003c377824 */ /* 0x000fe200078e00ff */
[----:B------:R-:W-:Y:S01]  /*0f30*/  SHF.L.U32 R86, R56, 0x10, RZ ;  /* 0x0000001038567819 */ /* 0x000fe200000006ff */
[----:B------:R-:W-:Y:S01]  /*0f40*/  IMAD.U32 R65, R16, 0x10000, RZ ;  /* 0x0001000010417824 */ /* 0x000fe200078e00ff */
[----:B------:R-:W-:Y:S01]  /*0f50*/  LOP3.LUT R100, R12, 0xffff0000, RZ, 0xc0, !PT ;  /* 0xffff00000c647812 */ /* 0x000fe200078ec0ff */
[----:B------:R-:W-:Y:S01]  /*0f60*/  FMUL.FTZ R115, R2, R71 ;  /* 0x0000004702737220 */ /* 0x000fe20000410000 */
[----:B------:R-:W-:Y:S01]  /*0f70*/  LOP3.LUT R113, R8, 0xffff0000, RZ, 0xc0, !PT ;  /* 0xffff000008717812 */ /* 0x000fe200078ec0ff */
[----:B------:R-:W-:Y:S01]  /*0f80*/  FFMA.FTZ R55, R55, R86, R114 ;  /* 0x0000005637377223 */ /* 0x000fe20000010072 */
[----:B------:R-:W-:Y:S01]  /*0f90*/  LOP3.LUT R82, R4, 0xffff0000, RZ, 0xc0, !PT ;  /* 0xffff000004527812 */ /* 0x000fe200078ec0ff */
[----:B------:R-:W-:Y:S01]  /*0fa0*/  IMAD.U32 R104, R8, 0x10000, RZ ;  /* 0x0001000008687824 */ /* 0x000fe200078e00ff */
[----:B------:R-:W-:Y:S01]  /*0fb0*/  LOP3.LUT R87, R20, 0xffff0000, RZ, 0xc0, !PT ;  /* 0xffff000014577812 */ /* 0x000fe200078ec0ff */
[----:B------:R-:W-:Y:S01]  /*0fc0*/  FMUL.FTZ R100, R100, R113 ;  /* 0x0000007164647220 */ /* 0x000fe20000410000 */
[----:B------:R-:W-:Y:S01]  /*0fd0*/  LOP3.LUT R98, R47, 0xffff0000, RZ, 0xc0, !PT ;  /* 0xffff00002f627812 */ /* 0x000fe200078ec0ff */
[----:B------:R-:W-:Y:S01]  /*0fe0*/  IMAD.U32 R113, R4, 0x10000, RZ ;  /* 0x0001000004717824 */ /* 0x000fe200078e00ff */
[----:B------:R-:W-:Y:S01]  /*0ff0*/  SHF.L.U32 R47, R12, 0x10, RZ ;  /* 0x000000100c2f7819 */ /* 0x000fe200000006ff */
[----:B------:R-:W-:Y:S01]  /*1000*/  FMUL.FTZ R116, R82, R87 ;  /* 0x0000005752747220 */ /* 0x000fe20000410000 */
[----:B------:R-:W-:Y:S01]  /*1010*/  IMAD.U32 R114, R20, 0x10000, RZ ;  /* 0x0001000014727824 */ /* 0x000fe200078e00ff */
[----:B------:R-:W-:Y:S01]  /*1020*/  SHF.L.U32 R16, R17, 0x10, RZ ;  /* 0x0000001011107819 */ /* 0x000fe200000006ff */
[----:B------:R-:W-:Y:S01]  /*1030*/  IMAD.U32 R3, R69, 0x10000, RZ ;  /* 0x0001000045037824 */ /* 0x000fe200078e00ff */
[C---:B------:R-:W-:Y:S01]  /*1040*/  SHF.L.U32 R87, R21.reuse, 0x10, RZ ;  /* 0x0000001015577819 */ /* 0x040fe200000006ff */
[----:B------:R-:W-:Y:S01]  /*1050*/  FFMA.FTZ R66, R66, R65, R115 ;  /* 0x0000004142427223 */ /* 0x000fe20000010073 */
[----:B------:R-:W-:Y:S01]  /*1060*/  LOP3.LUT R82, R21, 0xffff0000, RZ, 0xc0, !PT ;  /* 0xffff000015527812 */ /* 0x000fe200078ec0ff */
[----:B------:R-:W-:Y:S01]  /*1070*/  IMAD.U32 R21, R23, 0x10000, RZ ;  /* 0x0001000017157824 */ /* 0x000fe200078e00ff */
[----:B------:R-:W-:Y:S01]  /*1080*/  SHF.L.U32 R60, R61, 0x10, RZ ;  /* 0x000000103d3c7819 */ /* 0x000fe200000006ff */
[----:B------:R-:W-:Y:S01]  /*1090*/  IMAD.U32 R89, R57, 0x10000, RZ ;  /* 0x0001000039597824 */ /* 0x000fe200078e00ff */
[----:B------:R-:W-:Y:S01]  /*10a0*/  LOP3.LUT R86, R23, 0xffff0000, RZ, 0xc0, !PT ;  /* 0xffff000017567812 */ /* 0x000fe200078ec0ff */
[----:B------:R-:W-:-:S02]  /*10b0*/  IMAD.U32 R12, R13, 0x10000, RZ ;  /* 0x000100000d0c7824 */ /* 0x000fc400078e00ff */
[----:B------:R-:W-:Y:S01]  /*10c0*/  FFMA.FTZ R47, R47, R104, R100 ;  /* 0x000000682f2f7223 */ /* 0x000fe20000010064 */
[----:B------:R-:W-:Y:S02]  /*10d0*/  IMAD.U32 R103, R9, 0x10000, RZ ;  /* 0x0001000009677824 */ /* 0x000fe400078e00ff */
[----:B------:R-:W-:Y:S01]  /*10e0*/  FFMA.FTZ R23, R113, R114, R116 ;  /* 0x0000007271177223 */ /* 0x000fe20000010074 */
[----:B------:R-:W-:Y:S01]  /*10f0*/  IMAD.U32 R4, R5, 0x10000, RZ ;  /* 0x0001000005047824 */ /* 0x000fe200078e00ff */
[C---:B------:R-:W-:Y:S01]  /*1100*/  LOP3.LUT R110, R37.reuse, 0xffff0000, RZ, 0xc0, !PT ;  /* 0xffff0000256e7812 */ /* 0x040fe200078ec0ff */
[----:B------:R-:W-:Y:S01]  /*1110*/  IMAD.U32 R2, R37, 0x10000, RZ ;  /* 0x0001000025027824 */ /* 0x000fe200078e00ff */
[----:B------:R-:W-:Y:S01]  /*1120*/  SHF.L.U32 R37, R39, 0x10, RZ ;  /* 0x0000001027257819 */ /* 0x000fe200000006ff */
[----:B------:R-:W-:Y:S01]  /*1130*/  FFMA.FTZ R117, R3, R16, R66 ;  /* 0x0000001003757223 */ /* 0x000fe20000010042 */
[----:B------:R-:W-:Y:S01]  /*1140*/  LOP3.LUT R112, R39, 0xffff0000, RZ, 0xc0, !PT ;  /* 0xffff000027707812 */ /* 0x000fe200078ec0ff */
[----:B------:R-:W-:Y:S01]  /*1150*/  FFMA.FTZ R66, R60, R89, R55 ;  /* 0x000000593c427223 */ /* 0x000fe20000010037 */
[----:B------:R-:W-:Y:S01]  /*1160*/  LOP3.LUT R64, R69, 0xffff0000, RZ, 0xc0, !PT ;  /* 0xffff000045407812 */ /* 0x000fe200078ec0ff */
[----:B------:R-:W-:Y:S01]  /*1170*/  FFMA.FTZ R12, R12, R103, R47 ;  /* 0x000000670c0c7223 */ /* 0x000fe2000001002f */
[----:B------:R-:W-:Y:S01]  /*1180*/  LOP3.LUT R17, R17, 0xffff0000, RZ, 0xc0, !PT ;  /* 0xffff000011117812 */ /* 0x000fe200078ec0ff */
[----:B------:R-:W-:Y:S01]  /*1190*/  FFMA.FTZ R4, R4, R87, R23 ;  /* 0x0000005704047223 */ /* 0x000fe20000010017 */
[----:B------:R-:W-:Y:S01]  /*11a0*/  LOP3.LUT R61, R61, 0xffff0000, RZ, 0xc0, !PT ;  /* 0xffff00003d3d7812 */ /* 0x000fe200078ec0ff */
[----:B------:R-:W-:Y:S01]  /*11b0*/  IMAD.U32 R72, R18, 0x10000, RZ ;  /* 0x0001000012487824 */ /* 0x000fe200078e00ff */
        /* <DEDUP_REMOVED lines=8> */
[----:B------:R-:W-:Y:S01]  /*1240*/  SHF.L.U32 R69, R70, 0x10, RZ ;  /* 0x0000001046457819 */ /* 0x000fe200000006ff */
[----:B------:R-:W-:Y:S01]  /*1250*/  FFMA.FTZ R64, R64, R17, R117 ;  /* 0x0000001140407223 */ /* 0x000fe20000010075 */
[----:B------:R-:W-:Y:S01]  /*1260*/  SHF.L.U32 R8, R10, 0x10, RZ ;  /* 0x000000100a087819 */ /* 0x000fe200000006ff */
[----:B------:R-:W-:Y:S01]  /*1270*/  FFMA.FTZ R61, R61, R56, R66 ;  /* 0x000000383d3d7223 */ /* 0x000fe20000010042 */
[----:B------:R-:W-:Y:S01]  /*1280*/  SHF.L.U32 R5, R6, 0x10, RZ ;  /* 0x0000001006057819 */ /* 0x000fe200000006ff */
[----:B------:R-:W-:Y:S01]  /*1290*/  FFMA.FTZ R12, R101, R106, R12 ;  /* 0x0000006a650c7223 */ /* 0x000fe2000001000c */
[----:B------:R-:W-:Y:S01]  /*12a0*/  FFMA.FTZ R4, R39, R82, R4 ;  /* 0x0000005227047223 */ /* 0x000fe20000010004 */
[----:B------:R-:W-:Y:S01]  /*12b0*/  LOP3.LUT R70, R70, 0xffff0000, RZ, 0xc0, !PT ;  /* 0xffff000046467812 */ /* 0x000fe200078ec0ff */
[----:B------:R-:W-:Y:S01]  /*12c0*/  FFMA.FTZ R69, R69, R72, R64 ;  /* 0x0000004845457223 */ /* 0x000fe20000010040 */
[----:B012---:R-:W-:Y:S01]  /*12d0*/  LOP3.LUT R75, R18, 0xffff0000, RZ, 0xc0, !PT ;  /* 0xffff0000124b7812 */ /* 0x007fe200078ec0ff */
        /* <DEDUP_REMOVED lines=17> */
[----:B------:R-:W-:Y:S01]  /*13f0*/  FFMA.FTZ R13, R102, R105, R13 ;  /* 0x00000069660d7223 */ /* 0x000fe2000001000d */
        /* <DEDUP_REMOVED lines=13> */
[----:B------:R-:W-:Y:S01]  /*14d0*/  SHF.L.U32 R18, R48, 0x10, RZ ;  /* 0x0000001030127819 */ /* 0x000fe200000006ff */
[----:B------:R-:W-:Y:S01]  /*14e0*/  IMAD.U32 R94, R44, 0x10000, RZ ;  /* 0x000100002c5e7824 */ /* 0x000fe200078e00ff */
[----:B------:R-:W-:Y:S01]  /*14f0*/  SHF.L.U32 R71, R36, 0x10, RZ ;  /* 0x0000001024477819 */ /* 0x000fe200000006ff */
[----:B------:R-:W-:Y:S01]  /*1500*/  IMAD.U32 R10, R32, 0x10000, RZ ;  /* 0x00010000200a7824 */ /* 0x000fe200078e00ff */
[----:B------:R-:W-:Y:S01]  /*1510*/  SHF.L.U32 R100, R24, 0x10, RZ ;  /* 0x0000001018647819 */ /* 0x000fe200000006ff */
[----:B------:R-:W-:-:S02]  /*1520*/  IMAD.U32 R115, R28, 0x10000, RZ ;  /* 0x000100001c737824 */ /* 0x000fc400078e00ff */
[----:B------:R-:W-:Y:S01]  /*1530*/  FFMA.FTZ R67, R67, R74, R68 ;  /* 0x0000004a43437223 */ /* 0x000fe20000010044 */
        /* <DEDUP_REMOVED lines=20> */
[----:B------:R-:W-:Y:S01]  /*1680*/  IMAD.U32 R55, R29, 0x10000, RZ ;  /* 0x000100001d377824 */ /* 0x000fe200078e00ff */
[----:B------:R-:W-:Y:S01]  /*1690*/  SHF.L.U32 R11, R33, 0x10, RZ ;  /* 0x00000010210b7819 */ /* 0x000fe200000006ff */
        /* <DEDUP_REMOVED lines=58> */
[----:B------:R-:W-:Y:S01]  /*1a40*/  FFMA.FTZ R42, R43, R98, R42 ;  /* 0x000000622b2a7223 */ /* 0x000fe2000001002a */
[----:B------:R-:W-:Y:S01]  /*1a50*/  FFMA.FTZ R34, R35, R112, R34 ;  /* 0x0000007023227223 */ /* 0x000fe20000010022 */
[----:B------:R-:W0:Y:S01]  /*1a60*/  S2R R14, SR_TID.X ;  /* 0x00000000000e7919 */ /* 0x000e220000002100 */
[----:B------:R-:W-:Y:S01]  /*1a70*/  FFMA.FTZ R16, R27, R16, R26 ;  /* 0x000000101b107223 */ /* 0x000fe2000001001a */
[----:B------:R-:W-:Y:S01]  /*1a80*/  USHF.L.U32 UR7, UR12, 0x6, URZ ;  /* 0x000000060c077899 */ /* 0x000fe200080006ff */
[----:B------:R-:W-:Y:S01]  /*1a90*/  BSSY.RECONVERGENT B0, `(.L_x_38) ;  /* 0x0000042000007945 */ /* 0x000fe20003800200 */
[----:B------:R-:W1:Y:S04]  /*1aa0*/  SHFL.BFLY PT, R3, R50, 0x8, 0x1f ;  /* 0x0d001f0032037f89 */ /* 0x000e6800000e0000 */
[----:B------:R-:W2:Y:S04]  /*1ab0*/  SHFL.BFLY PT, R5, R42, 0x8, 0x1f ;  /* 0x0d001f002a057f89 */ /* 0x000ea800000e0000 */
[----:B------:R-:W3:Y:S04]  /*1ac0*/  SHFL.BFLY PT, R7, R34, 0x8, 0x1f ;  /* 0x0d001f0022077f89 */ /* 0x000ee800000e0000 */
[----:B------:R-:W4:Y:S01]  /*1ad0*/  SHFL.BFLY PT, R9, R16, 0x8, 0x1f ;  /* 0x0d001f0010097f89 */ /* 0x000f2200000e0000 */
[----:B-1----:R-:W-:Y:S01]  /*1ae0*/  FADD.FTZ R3, R50, R3 ;  /* 0x0000000332037221 */ /* 0x002fe20000010000 */
[----:B--2---:R-:W-:-:S04]  /*1af0*/  FADD.FTZ R4, R42, R5 ;  /* 0x000000052a047221 */ /* 0x004fc80000010000 */
[----:B------:R-:W1:Y:S01]  /*1b00*/  SHFL.BFLY PT, R2, R3, 0x4, 0x1f ;  /* 0x0c801f0003027f89 */ /* 0x000e6200000e0000 */
[----:B---3--:R-:W-:-:S03]  /*1b10*/  FADD.FTZ R8, R34, R7 ;  /* 0x0000000722087221 */ /* 0x008fc60000010000 */
[----:B------:R-:W2:Y:S01]  /*1b20*/  SHFL.BFLY PT, R5, R4, 0x4, 0x1f ;  /* 0x0c801f0004057f89 */ /* 0x000ea200000e0000 */
[----:B----4-:R-:W-:-:S03]  /*1b30*/  FADD.FTZ R11, R16, R9 ;  /* 0x00000009100b7221 */ /* 0x010fc60000010000 */
        /* <DEDUP_REMOVED lines=13> */
[----:B0-----:R-:W-:Y:S02]  /*1c10*/  IMAD.SHL.U32 R6, R14, 0x8, RZ ;  /* 0x000000080e067824 */ /* 0x001fe400078e00ff */
[----:B---3--:R-:W-:Y:S01]  /*1c20*/  FADD.FTZ R10, R9, R10 ;  /* 0x0000000a090a7221 */ /* 0x008fe20000010000 */
[----:B------:R-:W0:Y:S02]  /*1c30*/  SHFL.BFLY PT, R8, R7, 0x1, 0x1f ;  /* 0x0c201f0007087f89 */ /* 0x000e2400000e0000 */
[----:B------:R-:W-:Y:S01]  /*1c40*/  LOP3.LUT P0, RZ, R6, 0x78, RZ, 0xc0, !PT ;  /* 0x0000007806ff7812 */ /* 0x000fe2000780c0ff */
[----:B----4-:R-:W-:Y:S02]  /*1c50*/  FADD.FTZ R11, R12, R3 ;  /* 0x000000030c0b7221 */ /* 0x010fe40000010000 */
[----:B------:R-:W2:Y:S04]  /*1c60*/  SHFL.BFLY PT, R3, R10, 0x1, 0x1f ;  /* 0x0c201f000a037f89 */ /* 0x000ea800000e0000 */
[----:B------:R-:W3:Y:S01]  /*1c70*/  SHFL.BFLY PT, R2, R11, 0x1, 0x1f ;  /* 0x0c201f000b027f89 */ /* 0x000ee200000e0000 */
[----:B-1----:R-:W-:Y:S01]  /*1c80*/  FADD.FTZ R6, R5, R4 ;  /* 0x0000000405067221 */ /* 0x002fe20000010000 */
[----:B0-----:R-:W-:Y:S01]  /*1c90*/  FADD.FTZ R8, R7, R8 ;  /* 0x0000000807087221 */ /* 0x001fe20000010000 */
[----:B--2---:R-:W-:Y:S01]  /*1ca0*/  FADD.FTZ R9, R10, R3 ;  /* 0x000000030a097221 */ /* 0x004fe20000010000 */
[----:B---3--:R-:W-:-:S02]  /*1cb0*/  FADD.FTZ R12, R11, R2 ;  /* 0x000000020b0c7221 */ /* 0x008fc40000010000 */
[----:B------:R-:W-:Y:S05]  /*1cc0*/  @P0 BRA `(.L_x_39) ;  /* 0x0000000000780947 */ /* 0x000fea0003800000 */
[----:B------:R-:W0:Y:S01]  /*1cd0*/  LDCU.64 UR8, c[0x0][0x3e8] ;  /* 0x00007d00ff0877ac */ /* 0x000e220008000a00 */
[----:B------:R-:W1:Y:S01]  /*1ce0*/  LDC.64 R4, c[0x0][0x3f0] ;  /* 0x0000fc00ff047b82 */ /* 0x000e620000000a00 */
[----:B------:R-:W-:Y:S01]  /*1cf0*/  SHF.R.U32.HI R7, RZ, 0x4, R14 ;  /* 0x00000004ff077819 */ /* 0x000fe2000001160e */
[----:B------:R-:W-:Y:S01]  /*1d00*/  UMOV UR4, UR7 ;  /* 0x0000000700047c82 */ /* 0x000fe20008000000 */
[----:B------:R-:W-:Y:S01]  /*1d10*/  UMOV UR5, URZ ;  /* 0x000000ff00057c82 */ /* 0x000fe20008000000 */
[----:B------:R-:W2:Y:S02]  /*1d20*/  LDCU.64 UR14, c[0x0][0x3d0] ;  /* 0x00007a00ff0e77ac */ /* 0x000ea40008000a00 */
[----:B------:R-:W-:Y:S01]  /*1d30*/  VIADD R10, R7, 0x20 ;  /* 0x00000020070a7836 */ /* 0x000fe20000000000 */
[----:B0-----:R-:W-:Y:S02]  /*1d40*/  UIMAD.WIDE.U32 UR4, UR13, UR8, UR4 ;  /* 0x000000080d0472a5 */ /* 0x001fe4000f8e0004 */
[----:B------:R-:W-:-:S02]  /*1d50*/  UIADD3 UR8, UPT, UPT, -UR7, UR6, URZ ;  /* 0x0000000607087290 */ /* 0x000fc4000fffe1ff */
[----:B------:R-:W-:-:S04]  /*1d60*/  UIMAD UR5, UR13, UR9, UR5 ;  /* 0x000000090d0572a4 */ /* 0x000fc8000f8e0205 */
[----:B------:R-:W-:Y:S02]  /*1d70*/  ISETP.GE.AND P3, PT, R7, UR8, PT ;  /* 0x0000000807007c0c */ /* 0x000fe4000bf66270 */
[----:B-1----:R-:W-:Y:S01]  /*1d80*/  IMAD.WIDE.U32 R2, R0, R4, UR4 ;  /* 0x0000000400027e25 */ /* 0x002fe2000f8e0004 */
[----:B------:R-:W-:-:S03]  /*1d90*/  ISETP.GE.AND P1, PT, R10, UR8, PT ;  /* 0x000000080a007c0c */ /* 0x000fc6000bf26270 */
[----:B------:R-:W-:Y:S01]  /*1da0*/  IMAD R4, R0, R5, R3 ;  /* 0x0000000500047224 */ /* 0x000fe200078e0203 */
[C---:B------:R-:W-:Y:S02]  /*1db0*/  IADD3 R3, P0, PT, R7.reuse, R2, RZ ;  /* 0x0000000207037210 */ /* 0x040fe40007f1e0ff */
[C---:B------:R-:W-:Y:S01]  /*1dc0*/  IADD3 R5, PT, PT, R7.reuse, 0x10, RZ ;  /* 0x0000001007057810 */ /* 0x040fe20007ffe0ff */
[----:B------:R-:W-:Y:S01]  /*1dd0*/  VIADD R7, R7, 0x30 ;  /* 0x0000003007077836 */ /* 0x000fe20000000000 */
[----:B------:R-:W-:Y:S02]  /*1de0*/  IADD3.X R4, PT, PT, RZ, R4, RZ, P0, !PT ;  /* 0x00000004ff047210 */ /* 0x000fe400007fe4ff */
[----:B--2---:R-:W-:Y:S02]  /*1df0*/  LEA R2, P4, R3, UR14, 0x2 ;  /* 0x0000000e03027c11 */ /* 0x004fe4000f8810ff */
[----:B------:R-:W-:Y:S02]  /*1e00*/  ISETP.GE.AND P2, PT, R5, UR8, PT ;  /* 0x0000000805007c0c */ /* 0x000fe4000bf46270 */
[----:B------:R-:W-:-:S02]  /*1e10*/  ISETP.GE.AND P0, PT, R7, UR8, PT ;  /* 0x0000000807007c0c */ /* 0x000fc4000bf06270 */
[----:B------:R-:W-:Y:S02]  /*1e20*/  LEA.HI.X R3, R3, UR15, R4, 0x2, P4 ;  /* 0x0000000f03037c11 */ /* 0x000fe4000a0f1404 */
[----:B------:R-:W-:Y:S02]  /*1e30*/  FSEL R5, R6, RZ, !P3 ;  /* 0x000000ff06057208 */ /* 0x000fe40005800000 */
[----:B------:R-:W-:Y:S02]  /*1e40*/  FSEL R7, R8, RZ, !P2 ;  /* 0x000000ff08077208 */ /* 0x000fe40005000000 */
[----:B------:R-:W-:Y:S01]  /*1e50*/  FSEL R9, R9, RZ, !P1 ;  /* 0x000000ff09097208 */ /* 0x000fe20004800000 */
[----:B------:R0:W-:Y:S01]  /*1e60*/  STG.E desc[UR10][R2.64], R5 ;  /* 0x0000000502007986 */ /* 0x0001e2000c10190a */
[----:B------:R-:W-:-:S03]  /*1e70*/  FSEL R11, R12, RZ, !P0 ;  /* 0x000000ff0c0b7208 */ /* 0x000fc60004000000 */
[----:B------:R0:W-:Y:S04]  /*1e80*/  STG.E desc[UR10][R2.64+0x40], R7 ;  /* 0x0000400702007986 */ /* 0x0001e8000c10190a */
[----:B------:R0:W-:Y:S04]  /*1e90*/  STG.E desc[UR10][R2.64+0x80], R9 ;  /* 0x0000800902007986 */ /* 0x0001e8000c10190a */
[----:B------:R0:W-:Y:S02]  /*1ea0*/  STG.E desc[UR10][R2.64+0xc0], R11 ;  /* 0x0000c00b02007986 */ /* 0x0001e4000c10190a */
.L_x_39:
[----:B------:R-:W-:Y:S05]  /*1eb0*/  BSYNC.RECONVERGENT B0 ;  /* 0x0000000000007941 */ /* 0x000fea0003800200 */
.L_x_38:
[----:B------:R-:W-:Y:S01]  /*1ec0*/  UIADD3 UR4, UPT, UPT, UR6, 0x3f, URZ ;  /* 0x0000003f06047890 */ /* 0x000fe2000fffe0ff */
[----:B0-----:R-:W0:Y:S01]  /*1ed0*/  LDC.64 R10, c[0x0][0x440] ;  /* 0x00011000ff0a7b82 */ /* 0x001e220000000a00 */
[----:B------:R-:W-:Y:S02]  /*1ee0*/  BSSY.RECONVERGENT B0, `(.L_x_40) ;  /* 0x0000019000007945 */ /* 0x000fe40003800200 */
[----:B------:R-:W-:-:S04]  /*1ef0*/  USHF.R.S32.HI UR5, URZ, 0x1f, UR4 ;  /* 0x0000001fff057899 */ /* 0x000fc80008011404 */
[----:B------:R-:W-:Y:S01]  /*1f00*/  ULEA.HI UR5, UR5, UR4, URZ, 0x6 ;  /* 0x0000000405057291 */ /* 0x000fe2000f8f30ff */
[----:B------:R-:W1:Y:S03]  /*1f10*/  LDC.64 R12, c[0x0][0x448] ;  /* 0x00011200ff0c7b82 */ /* 0x000e660000000a00 */
[----:B------:R-:W-:-:S04]  /*1f20*/  ULOP3.LUT UR5, UR5, 0xffffffc0, URZ, 0xc0, !UPT ;  /* 0xffffffc005057892 */ /* 0x000fc8000f8ec0ff */
[----:B------:R-:W-:-:S04]  /*1f30*/  UIADD3 UR5, UPT, UPT, UR7, UR4, -UR5 ;  /* 0x0000000407057290 */ /* 0x000fc8000fffe805 */
[----:B------:R-:W-:-:S06]  /*1f40*/  UIADD3 UR5, UPT, UPT, UR4, -UR5, URZ ;  /* 0x8000000504057290 */ /* 0x000fcc000fffe0ff */
[----:B------:R-:W-:-:S04]  /*1f50*/  ISETP.GE.AND P0, PT, R14, UR5, PT ;  /* 0x000000050e007c0c */ /* 0x000fc8000bf06270 */
[----:B------:R-:W-:-:S13]  /*1f60*/  ISETP.GT.U32.OR P0, PT, R14, 0x3f, P0 ;  /* 0x0000003f0e00780c */ /* 0x000fda0000704470 */
[----:B------:R-:W-:Y:S05]  /*1f70*/  @P0 BRA `(.L_x_41) ;  /* 0x00000000003c0947 */ /* 0x000fea0003800000 */
[----:B------:R-:W2:Y:S01]  /*1f80*/  LDC.64 R4, c[0x0][0x418] ;  /* 0x00010600ff047b82 */ /* 0x000ea20000000a00 */
[----:B------:R-:W3:Y:S01]  /*1f90*/  LDCU.64 UR4, c[0x0][0x420] ;  /* 0x00008400ff0477ac */ /* 0x000ee20008000a00 */
[----:B------:R-:W-:Y:S02]  /*1fa0*/  VIADD R2, R14, UR7 ;  /* 0x000000070e027c36 */ /* 0x000fe40008000000 */
[C---:B------:R-:W-:Y:S01]  /*1fb0*/  FMUL.FTZ R6, R96.reuse, 1.4426950216293334961 ;  /* 0x3fb8aa3b60067820 */ /* 0x040fe20000410000 */
[----:B------:R-:W-:Y:S01]  /*1fc0*/  IMAD.MOV.U32 R3, RZ, RZ, RZ ;  /* 0x000000ffff037224 */ /* 0x000fe200078e00ff */
[----:B------:R-:W-:Y:S02]  /*1fd0*/  FSETP.NEU.FTZ.AND P0, PT, R96, -INF , PT ;  /* 0xff8000006000780b */ /* 0x000fe40003f1d000 */
[----:B------:R-:W4:Y:S01]  /*1fe0*/  LDC.64 R8, c[0x0][0x410] ;  /* 0x00010400ff087b82 */ /* 0x000f220000000a00 */
[----:B--2---:R-:W-:-:S04]  /*1ff0*/  IMAD.WIDE.U32 R2, R4, UR13, R2 ;  /* 0x0000000d04027c25 */ /* 0x004fc8000f8e0002 */
[----:B------:R-:W-:Y:S02]  /*2000*/  IMAD R3, R5, UR13, R3 ;  /* 0x0000000d05037c24 */ /* 0x000fe4000f8e0203 */
[----:B---3--:R-:W-:-:S04]  /*2010*/  IMAD.WIDE.U32 R2, R0, UR4, R2 ;  /* 0x0000000400027c25 */ /* 0x008fc8000f8e0002 */
[----:B------:R-:W-:Y:S01]  /*2020*/  IMAD R3, R0, UR5, R3 ;  /* 0x0000000500037c24 */ /* 0x000fe2000f8e0203 */
[----:B----4-:R-:W-:-:S04]  /*2030*/  LEA R4, P1, R2, R8, 0x2 ;  /* 0x0000000802047211 */ /* 0x010fc800078210ff */
[----:B------:R-:W-:Y:S02]  /*2040*/  LEA.HI.X R5, R2, R9, R3, 0x2, P1 ;  /* 0x0000000902057211 */ /* 0x000fe400008f1403 */
[----:B------:R-:W-:-:S05]  /*2050*/  FSEL R3, R6, RZ, P0 ;  /* 0x000000ff06037208 */ /* 0x000fca0000000000 */
[----:B------:R2:W-:Y:S02]  /*2060*/  STG.E desc[UR10][R4.64], R3 ;  /* 0x0000000304007986 */ /* 0x0005e4000c10190a */
.L_x_41:
[----:B------:R-:W-:Y:S05]  /*2070*/  BSYNC.RECONVERGENT B0 ;  /* 0x0000000000007941 */ /* 0x000fea0003800200 */
.L_x_40:
[----:B------:R-:W-:Y:S01]  /*2080*/  USHF.L.U32 UR4, UR12, 0xe, URZ ;  /* 0x0000000e0c047899 */ /* 0x000fe200080006ff */
[----:B------:R-:W-:Y:S01]  /*2090*/  SHF.L.U32 R2, R14, 0x2, RZ ;  /* 0x000000020e027819 */ /* 0x000fe200000006ff */
[----:B------:R-:W3:Y:S01]  /*20a0*/  LDCU.64 UR8, c[0x0][0x458] ;  /* 0x00008b00ff0877ac */ /* 0x000ee20008000a00 */
[----:B--2---:R-:W-:-:S03]  /*20b0*/  IMAD.MOV.U32 R3, RZ, RZ, RZ ;  /* 0x000000ffff037224 */ /* 0x004fc600078e00ff */
[----:B------:R-:W-:-:S05]  /*20c0*/  LOP3.LUT R2, R2, UR4, RZ, 0xfc, !PT ;  /* 0x0000000402027c12 */ /* 0x000fca000f8efcff */
[----:B------:R-:W2:Y:S01]  /*20d0*/  LDCU.64 UR4, c[0x0][0x428] ;  /* 0x00008500ff0477ac */ /* 0x000ea20008000a00 */
[----:B0-----:R-:W-:-:S04]  /*20e0*/  IMAD.WIDE.U32 R2, R10, UR13, R2 ;  /* 0x0000000d0a027c25 */ /* 0x001fc8000f8e0002 */
[----:B------:R-:W-:Y:S01]  /*20f0*/  IMAD R3, R11, UR13, R3 ;  /* 0x0000000d0b037c24 */ /* 0x000fe2000f8e0203 */
[----:B---3--:R-:W-:Y:S01]  /*2100*/  ISETP.NE.U32.AND P0, PT, RZ, UR8, PT ;  /* 0x00000008ff007c0c */ /* 0x008fe2000bf05070 */
[----:B-1----:R-:W-:-:S03]  /*2110*/  IMAD.WIDE.U32 R2, R0, R12, R2 ;  /* 0x0000000c00027225 */ /* 0x002fc600078e0002 */
[----:B------:R-:W-:Y:S01]  /*2120*/  ISETP.NE.AND.EX P0, PT, RZ, UR9, PT, P0 ;  /* 0x00000009ff007c0c */ /* 0x000fe2000bf05300 */
[----:B------:R-:W-:-:S03]  /*2130*/  IMAD R3, R0, R13, R3 ;  /* 0x0000000d00037224 */ /* 0x000fc600078e0203 */
[----:B------:R-:W-:Y:S02]  /*2140*/  ISETP.NE.OR P0, PT, R14, RZ, !P0 ;  /* 0x000000ff0e00720c */ /* 0x000fe40004705670 */
[----:B--2---:R-:W-:-:S04]  /*2150*/  LEA R4, P1, R2, UR4, 0x2 ;  /* 0x0000000402047c11 */ /* 0x004fc8000f8210ff */
[----:B------:R-:W-:-:S05]  /*2160*/  LEA.HI.X R5, R2, UR5, R3, 0x2, P1 ;  /* 0x0000000502057c11 */ /* 0x000fca00088f1403 */
[----:B------:R0:W-:Y:S04]  /*2170*/  STG.E.128 desc[UR10][R4.64], RZ ;  /* 0x000000ff04007986 */ /* 0x0001e8000c101d0a */
        /* <DEDUP_REMOVED lines=14> */
[----:B------:R0:W-:Y:S01]  /*2260*/  STG.E.128 desc[UR10][R4.64+0xf000], RZ ;  /* 0x00f000ff04007986 */ /* 0x0001e2000c101d0a */
[----:B------:R-:W-:Y:S05]  /*2270*/  @P0 EXIT ;  /* 0x000000000000094d */ /* 0x000fea0003800000 */
[----:B0-----:R-:W0:Y:S08]  /*2280*/  LDC R5, c[0x0][0x450] ;  /* 0x00011400ff057b82 */ /* 0x001e300000000800 */
[----:B------:R-:W1:Y:S08]  /*2290*/  LDC R7, c[0x0][0x390] ;  /* 0x0000e400ff077b82 */ /* 0x000e700000000800 */
[----:B------:R-:W2:Y:S01]  /*22a0*/  LDC.64 R2, c[0x0][0x458] ;  /* 0x00011600ff027b82 */ /* 0x000ea20000000a00 */
[----:B0-----:R-:W-:-:S04]  /*22b0*/  IMAD R0, R5, UR12, R0 ;  /* 0x0000000c05007c24 */ /* 0x001fc8000f8e0200 */
[----:B-1----:R-:W-:-:S04]  /*22c0*/  IMAD R5, R0, R7, UR13 ;  /* 0x0000000d00057e24 */ /* 0x002fc8000f8e0207 */
[----:B--2---:R-:W-:-:S05]  /*22d0*/  IMAD.WIDE R2, R5, 0x4, R2 ;  /* 0x0000000405027825 */ /* 0x004fca00078e0202 */
[----:B------:R-:W-:Y:S01]  /*22e0*/  STG.E desc[UR10][R2.64], RZ ;  /* 0x000000ff02007986 */ /* 0x000fe2000c10190a */
[----:B------:R-:W-:Y:S05]  /*22f0*/  EXIT ;  /* 0x000000000000794d */ /* 0x000fea0003800000 */
.L_x_42:
        /* <DEDUP_REMOVED lines=16> */
.L_x_142:


//--------------------- .text._ZN7cutlass13device_kernelIN5flash11enable_sm90INS1_16FlashAttnBwdSm90INS1_25CollectiveMainloopBwdSm90ILi2ELi1ELi1EN4cute5tupleIJNS5_1CILi1EEES8_S8_EEENS6_IJNS7_ILi64EEENS7_ILi80EEENS7_ILi256EEEEEENS_10bfloat16_tEfNS_4arch4Sm90ELb1ELb0ELb0ELb1ELb0ELb0ELb1ELb1ELi2ELi1ELi1ELi1ELb0EEENS1_21CollectiveEpilogueBwdISD_SE_SG_Li256ELb1ELb1ELi2EEENS1_25SingleTileBwdLPTSchedulerILb1ELi80ELb0EEEEEEEEEvNT_6ParamsE --------------------------
	.section	.text._ZN7cutlass13device_kernelIN5flash11enable_sm90INS1_16FlashAttnBwdSm90INS1_25CollectiveMainloopBwdSm90ILi2ELi1ELi1EN4cute5tupleIJNS5_1CILi1EEES8_S8_EEENS6_IJNS7_ILi64EEENS7_ILi80EEENS7_ILi256EEEEEENS_10bfloat16_tEfNS_4arch4Sm90ELb1ELb0ELb0ELb1ELb0ELb0ELb1ELb1ELi2ELi1ELi1ELi1ELb0EEENS1_21CollectiveEpilogueBwdISD_SE_SG_Li256ELb1ELb1ELi2EEENS1_25SingleTileBwdLPTSchedulerILb1ELi80ELb0EEEEEEEEEvNT_6ParamsE,"ax",@progbits
	.align	128
.text._ZN7cutlass13device_kernelIN5flash11enable_sm90INS1_16FlashAttnBwdSm90INS1_25CollectiveMainloopBwdSm90ILi2ELi1ELi1EN4cute5tupleIJNS5_1CILi1EEES8_S8_EEENS6_IJNS7_ILi64EEENS7_ILi80EEENS7_ILi256EEEEEENS_10bfloat16_tEfNS_4arch4Sm90ELb1ELb0ELb0ELb1ELb0ELb0ELb1ELb1ELi2ELi1ELi1ELi1ELb0EEENS1_21CollectiveEpilogueBwdISD_SE_SG_Li256ELb1ELb1ELi2EEENS1_25SingleTileBwdLPTSchedulerILb1ELi80ELb0EEEEEEEEEvNT_6ParamsE:
        .type           _ZN7cutlass13device_kernelIN5flash11enable_sm90INS1_16FlashAttnBwdSm90INS1_25CollectiveMainloopBwdSm90ILi2ELi1ELi1EN4cute5tupleIJNS5_1CILi1EEES8_S8_EEENS6_IJNS7_ILi64EEENS7_ILi80EEENS7_ILi256EEEEEENS_10bfloat16_tEfNS_4arch4Sm90ELb1ELb0ELb0ELb1ELb0ELb0ELb1ELb1ELi2ELi1ELi1ELi1ELb0EEENS1_21CollectiveEpilogueBwdISD_SE_SG_Li256ELb1ELb1ELi2EEENS1_25SingleTileBwdLPTSchedulerILb1ELi80ELb0EEEEEEEEEvNT_6ParamsE,@function
        .size           _ZN7cutlass13device_kernelIN5flash11enable_sm90INS1_16FlashAttnBwdSm90INS1_25CollectiveMainloopBwdSm90ILi2ELi1ELi1EN4cute5tupleIJNS5_1CILi1EEES8_S8_EEENS6_IJNS7_ILi64EEENS7_ILi80EEENS7_ILi256EEEEEENS_10bfloat16_tEfNS_4arch4Sm90ELb1ELb0ELb0ELb1ELb0ELb0ELb1ELb1ELi2ELi1ELi1ELi1ELb0EEENS1_21CollectiveEpilogueBwdISD_SE_SG_Li256ELb1ELb1ELi2EEENS1_25SingleTileBwdLPTSchedulerILb1ELi80ELb0EEEEEEEEEvNT_6ParamsE,(.L_x_143 - _ZN7cutlass13device_kernelIN5flash11enable_sm90INS1_16FlashAttnBwdSm90INS1_25CollectiveMainloopBwdSm90ILi2ELi1ELi1EN4cute5tupleIJNS5_1CILi1EEES8_S8_EEENS6_IJNS7_ILi64EEENS7_ILi80EEENS7_ILi256EEEEEENS_10bfloat16_tEfNS_4arch4Sm90ELb1ELb0ELb0ELb1ELb0ELb0ELb1ELb1ELi2ELi1ELi1ELi1ELb0EEENS1_21CollectiveEpilogueBwdISD_SE_SG_Li256ELb1ELb1ELi2EEENS1_25SingleTileBwdLPTSchedulerILb1ELi80ELb0EEEEEEEEEvNT_6ParamsE)
        .other          _ZN7cutlass13device_kernelIN5flash11enable_sm90INS1_16FlashAttnBwdSm90INS1_25CollectiveMainloopBwdSm90ILi2ELi1ELi1EN4cute5tupleIJNS5_1CILi1EEES8_S8_EEENS6_IJNS7_ILi64EEENS7_ILi80EEENS7_ILi256EEEEEENS_10bfloat16_tEfNS_4arch4Sm90ELb1ELb0ELb0ELb1ELb0ELb0ELb1ELb1ELi2ELi1ELi1ELi1ELb0EEENS1_21CollectiveEpilogueBwdISD_SE_SG_Li256ELb1ELb1ELi2EEENS1_25SingleTileBwdLPTSchedulerILb1ELi80ELb0EEEEEEEEEvNT_6ParamsE,@"STO_CUDA_ENTRY STV_DEFAULT"
_ZN7cutlass13device_kernelIN5flash11enable_sm90INS1_16FlashAttnBwdSm90INS1_25CollectiveMainloopBwdSm90ILi2ELi1ELi1EN4cute5tupleIJNS5_1CILi1EEES8_S8_EEENS6_IJNS7_ILi64EEENS7_ILi80EEENS7_ILi256EEEEEENS_10bfloat16_tEfNS_4arch4Sm90ELb1ELb0ELb0ELb1ELb0ELb0ELb1ELb1ELi2ELi1ELi1ELi1ELb0EEENS1_21CollectiveEpilogueBwdISD_SE_SG_Li256ELb1ELb1ELi2EEENS1_25SingleTileBwdLPTSchedulerILb1ELi80ELb0EEEEEEEEEvNT_6ParamsE:
[----:B------:R-:W-:Y:S01]  /*0000*/  LDC R1, c[0x0][0x37c] ;  /* 0x0000df00ff017b82 */ /* 0x000fe20000000800 */
[----:B------:R-:W-:Y:S05]  /*0010*/  EXIT ;  /* 0x000000000000794d */ /* 0x000fea0003800000 */
.L_x_43:
        /* <DEDUP_REMOVED lines=14> */
.L_x_143:


//--------------------- .text._ZN7cutlass13device_kernelIN5flash32FlashAttnBwdPostprocessConvertdQIN4cute5tupleIJNS3_1CILi80EEENS5_ILi256EEEEEENS_10bfloat16_tEfNS_4arch4Sm90ELi256ENS3_8TiledMMAINS3_8MMA_AtomIJNS3_4SM904GMMA27MMA_64x16x16_F32BF16BF16_SSILNSF_5MajorE1ELSH_1ELNSF_7ScaleInE1ELSI_1EEEEEENS3_6LayoutINS4_IJNS5_ILi2EEENS5_ILi1EEESN_EEENS4_IJSN_NS5_ILi0EEESP_EEEEENS4_IJNS3_10UnderscoreESS_SS_EEEEELb1EEEEEvNT_6ParamsE --------------------------
	.section	.text._ZN7cutlass13device_kernelIN5flash32FlashAttnBwdPostprocessConvertdQIN4cute5tupleIJNS3_1CILi80EEENS5_ILi256EEEEEENS_10bfloat16_tEfNS_4arch4Sm90ELi256ENS3_8TiledMMAINS3_8MMA_AtomIJNS3_4SM904GMMA27MMA_64x16x16_F32BF16BF16_SSILNSF_5MajorE1ELSH_1ELNSF_7ScaleInE1ELSI_1EEEEEENS3_6LayoutINS4_IJNS5_ILi2EEENS5_ILi1EEESN_EEENS4_IJSN_NS5_ILi0EEESP_EEEEENS4_IJNS3_10UnderscoreESS_SS_EEEEELb1EEEEEvNT_6ParamsE,"ax",@progbits
	.align	128
.text._ZN7cutlass13device_kernelIN5flash32FlashAttnBwdPostprocessConvertdQIN4cute5tupleIJNS3_1CILi80EEENS5_ILi256EEEEEENS_10bfloat16_tEfNS_4arch4Sm90ELi256ENS3_8TiledMMAINS3_8MMA_AtomIJNS3_4SM904GMMA27MMA_64x16x16_F32BF16BF16_SSILNSF_5MajorE1ELSH_1ELNSF_7ScaleInE1ELSI_1EEEEEENS3_6LayoutINS4_IJNS5_ILi2EEENS5_ILi1EEESN_EEENS4_IJSN_NS5_ILi0EEESP_EEEEENS4_IJNS3_10UnderscoreESS_SS_EEEEELb1EEEEEvNT_6ParamsE:
        .type           _ZN7cutlass13device_kernelIN5flash32FlashAttnBwdPostprocessConvertdQIN4cute5tupleIJNS3_1CILi80EEENS5_ILi256EEEEEENS_10bfloat16_tEfNS_4arch4Sm90ELi256ENS3_8TiledMMAINS3_8MMA_AtomIJNS3_4SM904GMMA27MMA_64x16x16_F32BF16BF16_SSILNSF_5MajorE1ELSH_1ELNSF_7ScaleInE1ELSI_1EEEEEENS3_6LayoutINS4_IJNS5_ILi2EEENS5_ILi1EEESN_EEENS4_IJSN_NS5_ILi0EEESP_EEEEENS4_IJNS3_10UnderscoreESS_SS_EEEEELb1EEEEEvNT_6ParamsE,@function
        .size           _ZN7cutlass13device_kernelIN5flash32FlashAttnBwdPostprocessConvertdQIN4cute5tupleIJNS3_1CILi80EEENS5_ILi256EEEEEENS_10bfloat16_tEfNS_4arch4Sm90ELi256ENS3_8TiledMMAINS3_8MMA_AtomIJNS3_4SM904GMMA27MMA_64x16x16_F32BF16BF16_SSILNSF_5MajorE1ELSH_1ELNSF_7ScaleInE1ELSI_1EEEEEENS3_6LayoutINS4_IJNS5_ILi2EEENS5_ILi1EEESN_EEENS4_IJSN_NS5_ILi0EEESP_EEEEENS4_IJNS3_10UnderscoreESS_SS_EEEEELb1EEEEEvNT_6ParamsE,(.L_x_144 - _ZN7cutlass13device_kernelIN5flash32FlashAttnBwdPostprocessConvertdQIN4cute5tupleIJNS3_1CILi80EEENS5_ILi256EEEEEENS_10bfloat16_tEfNS_4arch4Sm90ELi256ENS3_8TiledMMAINS3_8MMA_AtomIJNS3_4SM904GMMA27MMA_64x16x16_F32BF16BF16_SSILNSF_5MajorE1ELSH_1ELNSF_7ScaleInE1ELSI_1EEEEEENS3_6LayoutINS4_IJNS5_ILi2EEENS5_ILi1EEESN_EEENS4_IJSN_NS5_ILi0EEESP_EEEEENS4_IJNS3_10UnderscoreESS_SS_EEEEELb1EEEEEvNT_6ParamsE)
        .other          _ZN7cutlass13device_kernelIN5flash32FlashAttnBwdPostprocessConvertdQIN4cute5tupleIJNS3_1CILi80EEENS5_ILi256EEEEEENS_10bfloat16_tEfNS_4arch4Sm90ELi256ENS3_8TiledMMAINS3_8MMA_AtomIJNS3_4SM904GMMA27MMA_64x16x16_F32BF16BF16_SSILNSF_5MajorE1ELSH_1ELNSF_7ScaleInE1ELSI_1EEEEEENS3_6LayoutINS4_IJNS5_ILi2EEENS5_ILi1EEESN_EEENS4_IJSN_NS5_ILi0EEESP_EEEEENS4_IJNS3_10UnderscoreESS_SS_EEEEELb1EEEEEvNT_6ParamsE,@"STO_CUDA_ENTRY STV_DEFAULT"
_ZN7cutlass13device_kernelIN5flash32FlashAttnBwdPostprocessConvertdQIN4cute5tupleIJNS3_1CILi80EEENS5_ILi256EEEEEENS_10bfloat16_tEfNS_4arch4Sm90ELi256ENS3_8TiledMMAINS3_8MMA_AtomIJNS3_4SM904GMMA27MMA_64x16x16_F32BF16BF16_SSILNSF_5MajorE1ELSH_1ELNSF_7ScaleInE1ELSI_1EEEEEENS3_6LayoutINS4_IJNS5_ILi2EEENS5_ILi1EEESN_EEENS4_IJSN_NS5_ILi0EEESP_EEEEENS4_IJNS3_10UnderscoreESS_SS_EEEEELb1EEEEEvNT_6ParamsE:
[----:B------:R-:W-:Y:S08]  /*0000*/  LDC R1, c[0x0][0x37c] ;  /* 0x0000df00ff017b82 */ /* 0x000ff00000000800 */
[----:B------:R-:W0:Y:S01]  /*0010*/  LDC.64 R10, c[0x0][0x3e0] ;  /* 0x0000f800ff0a7b82 */ /* 0x000e220000000a00 */
[----:B------:R-:W1:Y:S01]  /*0020*/  S2R R74, SR_CTAID.X ;  /* 0x00000000004a7919 */ /* 0x000e620000002500 */
[----:B------:R-:W2:Y:S01]  /*0030*/  LDCU.64 UR8, c[0x0][0x358] ;  /* 0x00006b00ff0877ac */ /* 0x000ea20008000a00 */
[----:B------:R-:W3:Y:S01]  /*0040*/  S2R R9, SR_CTAID.Z ;  /* 0x0000000000097919 */ /* 0x000ee20000002700 */
[----:B0-----:R-:W-:-:S04]  /*0050*/  ISETP.NE.U32.AND P0, PT, R10, RZ, PT ;  /* 0x000000ff0a00720c */ /* 0x001fc80003f05070 */
[----:B------:R-:W-:-:S13]  /*0060*/  ISETP.NE.AND.EX P2, PT, R11, RZ, PT, P0 ;  /* 0x000000ff0b00720c */ /* 0x000fda0003f45300 */
[----:B-123--:R-:W-:Y:S05]  /*0070*/  @P2 BRA `(.L_x_44) ;  /* 0x0000000000202947 */ /* 0x00efea0003800000 */
[----:B------:R-:W0:Y:S01]  /*0080*/  LDCU.64 UR4, c[0x0][0x3e8] ;  /* 0x00007d00ff0477ac */ /* 0x000e220008000a00 */
[----:B------:R-:W1:Y:S01]  /*0090*/  LDC R75, c[0x0][0x3b0] ;  /* 0x0000ec00ff4b7b82 */ /* 0x000e620000000800 */
[----:B------:R-:W-:Y:S02]  /*00a0*/  CS2R R4, SRZ ;  /* 0x0000000000047805 */ /* 0x000fe4000001ff00 */
[----:B------:R-:W-:Y:S01]  /*00b0*/  CS2R R2, SRZ ;  /* 0x0000000000027805 */ /* 0x000fe2000001ff00 */
[----:B0-----:R-:W-:-:S04]  /*00c0*/  UISETP.NE.U32.AND UP0, UPT, UR4, URZ, UPT ;  /* 0x000000ff0400728c */ /* 0x001fc8000bf05070 */
[----:B------:R-:W-:-:S09]  /*00d0*/  UISETP.NE.AND.EX UP0, UPT, UR5, URZ, UPT, UP0 ;  /* 0x000000ff0500728c */ /* 0x000fd2000bf05300 */
[----:B------:R-:W-:Y:S05]  /*00e0*/  BRA.U !UP0, `(.L_x_45) ;  /* 0x0000000108547547 */ /* 0x000fea000b800000 */
[----:B------:R-:W-:Y:S05]  /*00f0*/  BRA `(.L_x_46) ;  /* 0x0000000000387947 */ /* 0x000fea0003800000 */
.L_x_44:
[----:B------:R-:W0:Y:S01]  /*0100*/  LDC.64 R6, c[0x0][0x3e0] ;  /* 0x0000f800ff067b82 */ /* 0x000e220000000a00 */
[----:B------:R-:W1:Y:S01]  /*0110*/  LDCU.64 UR4, c[0x0][0x3e8] ;  /* 0x00007d00ff0477ac */ /* 0x000e620008000a00 */
[----:B0-----:R-:W-:-:S05]  /*0120*/  IMAD.WIDE.U32 R6, R9, 0x4, R6 ;  /* 0x0000000409067825 */ /* 0x001fca00078e0006 */
[----:B------:R-:W2:Y:S01]  /*0130*/  LDG.E R2, desc[UR8][R6.64] ;  /* 0x0000000806027981 */ /* 0x000ea2000c1e1900 */
[----:B-1----:R-:W-:-:S04]  /*0140*/  UISETP.NE.U32.AND UP0, UPT, UR4, URZ, UPT ;  /* 0x000000ff0400728c */ /* 0x002fc8000bf05070 */
[----:B------:R-:W-:Y:S01]  /*0150*/  UISETP.NE.AND.EX UP0, UPT, UR5, URZ, UPT, UP0 ;  /* 0x000000ff0500728c */ /* 0x000fe2000bf05300 */
[----:B--2---:R-:W-:-:S04]  /*0160*/  IMAD R0, R9, 0x50, R2 ;  /* 0x0000005009007824 */ /* 0x004fc800078e0202 */
[----:B------:R-:W-:-:S05]  /*0170*/  IMAD.HI R0, R0, 0x66666667, RZ ;  /* 0x6666666700007827 */ /* 0x000fca00078e02ff */
[----:B------:R-:W-:-:S04]  /*0180*/  SHF.R.U32.HI R3, RZ, 0x1f, R0 ;  /* 0x0000001fff037819 */ /* 0x000fc80000011600 */
[----:B------:R-:W-:-:S05]  /*0190*/  LEA.HI R3, R0, R3, RZ, 0x1b ;  /* 0x0000000300037211 */ /* 0x000fca00078fd8ff */
[----:B------:R-:W-:Y:S01]  /*01a0*/  IMAD R4, R3, 0x5000, RZ ;  /* 0x0000500003047824 */ /* 0x000fe200078e02ff */
[----:B------:R-:W-:-:S04]  /*01b0*/  SHF.R.S32.HI R3, RZ, 0x1f, R2 ;  /* 0x0000001fff037819 */ /* 0x000fc80000011402 */
[----:B------:R-:W-:Y:S01]  /*01c0*/  SHF.R.S32.HI R5, RZ, 0x1f, R4 ;  /* 0x0000001fff057819 */ /* 0x000fe20000011404 */
[----:B------:R-:W-:Y:S06]  /*01d0*/  BRA.U !UP0, `(.L_x_47) ;  /* 0x0000000108107547 */ /* 0x000fec000b800000 */
.L_x_46:
[----:B------:R-:W0:Y:S02]  /*01e0*/  LDC.64 R6, c[0x0][0x3e8] ;  /* 0x0000fa00ff067b82 */ /* 0x000e240000000a00 */
[----:B0-----:R-:W-:-:S05]  /*01f0*/  IMAD.WIDE.U32 R6, R9, 0x4, R6 ;  /* 0x0000000409067825 */ /* 0x001fca00078e0006 */
[----:B-1----:R0:W5:Y:S01]  /*0200*/  LDG.E R75, desc[UR8][R6.64] ;  /* 0x00000008064b7981 */ /* 0x002162000c1e1900 */
[----:B------:R-:W-:Y:S05]  /*0210*/  BRA `(.L_x_45) ;  /* 0x0000000000087947 */ /* 0x000fea0003800000 */
.L_x_47:
[----:B------:R-:W2:Y:S02]  /*0220*/  LDG.E R7, desc[UR8][R6.64+0x4] ;  /* 0x0000040806077981 */ /* 0x000ea4000c1e1900 */
[----:B--2---:R-:W-:-:S07]  /*0230*/  IADD3 R75, PT, PT, -R2, R7, RZ ;  /* 0x00000007024b7210 */ /* 0x004fce0007ffe1ff */
.L_x_45:
[----:B------:R-:W-:Y:S01]  /*0240*/  IMAD R0, R74, 0x50, RZ ;  /* 0x000000504a007824 */ /* 0x000fe200078e02ff */
[----:B------:R-:W-:-:S04]  /*0250*/  ISETP.NE.AND.EX P0, PT, R11, RZ, PT, P0 ;  /* 0x000000ff0b00720c */ /* 0x000fc80003f05300 */
[----:B-1---5:R-:W-:-:S13]  /*0260*/  ISETP.GE.AND P1, PT, R0, R75, PT ;  /* 0x0000004b0000720c */ /* 0x022fda0003f26270 */
[----:B------:R-:W-:Y:S05]  /*0270*/  @P1 EXIT P0 ;  /* 0x000000000000194d */ /* 0x000fea0000000000 */
[----:B------:R-:W1:Y:S01]  /*0280*/  S2R R76, SR_CTAID.Y ;  /* 0x00000000004c7919 */ /* 0x000e620000002600 */
[----:B0-----:R-:W1:Y:S01]  /*0290*/  LDC.64 R6, c[0x0][0x398] ;  /* 0x0000e600ff067b82 */ /* 0x001e620000000a00 */
[----:B------:R-:W-:Y:S01]  /*02a0*/  IMAD R13, R74, 0x5000, RZ ;  /* 0x000050004a0d7824 */ /* 0x000fe200078e02ff */
[----:B------:R-:W-:Y:S01]  /*02b0*/  SEL R0, R9, RZ, !P2 ;  /* 0x000000ff09007207 */ /* 0x000fe20005000000 */
[----:B------:R-:W0:Y:S01]  /*02c0*/  S2R R36, SR_TID.X ;  /* 0x0000000000247919 */ /* 0x000e220000002100 */
[----:B------:R-:W-:Y:S02]  /*02d0*/  BSSY.RECONVERGENT B0, `(.L_x_48) ;  /* 0x0000023000007945 */ /* 0x000fe40003800200 */
[----:B------:R-:W-:Y:S01]  /*02e0*/  IADD3 R4, P0, PT, R13, R4, RZ ;  /* 0x000000040d047210 */ /* 0x000fe20007f1e0ff */
[----:B------:R-:W2:Y:S01]  /*02f0*/  S2R R8, SR_CgaCtaId ;  /* 0x0000000000087919 */ /* 0x000ea20000008800 */
[----:B------:R-:W3:Y:S03]  /*0300*/  LDC.64 R10, c[0x0][0x3a0] ;  /* 0x0000e800ff0a7b82 */ /* 0x000ee60000000a00 */
[----:B------:R-:W-:-:S05]  /*0310*/  IMAD.X R5, RZ, RZ, R5, P0 ;  /* 0x000000ffff057224 */ /* 0x000fca00000e0605 */
[----:B------:R-:W4:Y:S01]  /*0320*/  LDC.64 R12, c[0x0][0x380] ;  /* 0x0000e000ff0c7b82 */ /* 0x000f220000000a00 */
[----:B-1----:R-:W-:Y:S01]  /*0330*/  IMAD.WIDE.U32 R4, R76, R6, R4 ;  /* 0x000000064c047225 */ /* 0x002fe200078e0004 */
[----:B0-----:R-:W-:-:S03]  /*0340*/  ISETP.NE.AND P0, PT, R36, RZ, PT ;  /* 0x000000ff2400720c */ /* 0x001fc60003f05270 */
[----:B------:R-:W-:Y:S02]  /*0350*/  IMAD R5, R76, R7, R5 ;  /* 0x000000074c057224 */ /* 0x000fe400078e0205 */
[----:B---3--:R-:W-:-:S04]  /*0360*/  IMAD.WIDE.U32 R4, R0, R10, R4 ;  /* 0x0000000a00047225 */ /* 0x008fc800078e0004 */
[----:B------:R-:W-:Y:S01]  /*0370*/  IMAD R5, R0, R11, R5 ;  /* 0x0000000b00057224 */ /* 0x000fe200078e0205 */
[----:B----4-:R-:W-:-:S04]  /*0380*/  LEA R12, P1, R4, R12, 0x2 ;  /* 0x0000000c040c7211 */ /* 0x010fc800078210ff */
[----:B------:R-:W-:Y:S01]  /*0390*/  LEA.HI.X R5, R4, R13, R5, 0x2, P1 ;  /* 0x0000000d04057211 */ /* 0x000fe200008f1405 */
[----:B--2---:R-:W-:Y:S08]  /*03a0*/  @P0 BRA `(.L_x_49) ;  /* 0x0000000000540947 */ /* 0x004ff00003800000 */
[----:B------:R-:W0:Y:S01]  /*03b0*/  S2UR UR7, SR_CgaCtaId ;  /* 0x00000000000779c3 */ /* 0x000e220000008800 */
[----:B------:R-:W-:Y:S01]  /*03c0*/  UMOV UR6, 0x400 ;  /* 0x0000040000067882 */ /* 0x000fe20000000000 */
[----:B------:R-:W-:Y:S01]  /*03d0*/  UMOV UR4, 0x1 ;  /* 0x0000000100047882 */ /* 0x000fe20000000000 */
[----:B------:R-:W-:Y:S01]  /*03e0*/  HFMA2 R4, -RZ, RZ, 5.9604644775390625e-08, 2 ;  /* 0x00014000ff047431 */ /* 0x000fe200000001ff */
[----:B------:R-:W-:-:S04]  /*03f0*/  UIADD3 UR4, UPT, UPT, -UR4, 0x100000, URZ ;  /* 0x0010000004047890 */ /* 0x000fc8000fffe1ff */
[----:B------:R-:W-:Y:S02]  /*0400*/  USHF.L.U32 UR5, UR4, 0xb, URZ ;  /* 0x0000000b04057899 */ /* 0x000fe400080006ff */
[----:B------:R-:W-:Y:S01]  /*0410*/  USHF.L.U32 UR4, UR4, 0x1, URZ ;  /* 0x0000000104047899 */ /* 0x000fe200080006ff */
[----:B------:R-:W-:Y:S01]  /*0420*/  PLOP3.LUT P0, PT, PT, PT, PT, 0x80, 0x8 ;  /* 0x000000000008781c */ /* 0x000fe20003f0f070 */
[----:B------:R-:W-:Y:S01]  /*0430*/  UMOV UR10, 0x1400 ;  /* 0x00001400000a7882 */ /* 0x000fe20000000000 */
[----:B0-----:R-:W-:-:S04]  /*0440*/  ULEA UR6, UR7, UR6, 0x18 ;  /* 0x0000000607067291 */ /* 0x001fc8000f8ec0ff */
[----:B------:R-:W-:Y:S01]  /*0450*/  UIADD3 UR7, UPT, UPT, UR6, 0x1e000, URZ ;  /* 0x0001e00006077890 */ /* 0x000fe2000fffe0ff */
[----:B------:R-:W0:Y:S07]  /*0460*/  FENCE.VIEW.ASYNC.S ;  /* 0x00000000000073c6 */ /* 0x000e2e0000000000 */
[----:B0-----:R0:W1:Y:S02]  /*0470*/  SYNCS.EXCH.64 URZ, [UR6+0x1e000], UR4 ;  /* 0x01e0000406ff75b2 */ /* 0x0010640008000100 */
[----:B0-----:R-:W-:-:S02]  /*0480*/  R2UR UR4, R12 ;  /* 0x000000000c0472ca */ /* 0x001fc400000e0000 */
[----:B------:R-:W-:Y:S01]  /*0490*/  R2UR UR5, R5 ;  /* 0x00000000050572ca */ /* 0x000fe200000e0000 */
[----:B-1----:R0:W-:-:S14]  /*04a0*/  SYNCS.ARRIVE.TRANS64 RZ, [UR6+0x1e000], R4 ;  /* 0x01e00004ffff79a7 */ /* 0x0021dc0008000006 */
.L_x_50:
[----:B------:R-:W-:Y:S01]  /*04b0*/  @P0 ELECT P1, URZ, PT ;  /* 0x0000000000ff082f */ /* 0x000fe20003820000 */
[----:B------:R1:W-:-:S12]  /*04c0*/  UBLKCP.S.G [UR6], [UR4], UR10 ;  /* 0x00000006040073ba */ /* 0x0003d8000800020a */
[----:B------:R-:W-:Y:S02]  /*04d0*/  @P1 PLOP3.LUT P0, PT, P1, PT, PT, 0x8, 0x80 ;  /* 0x000000000080181c */ /* 0x000fe40000f0e170 */
[----:B------:R-:W-:-:S11]  /*04e0*/  PLOP3.LUT P1, PT, PT, PT, PT, 0x8, 0x80 ;  /* 0x000000000080781c */ /* 0x000fd60003f2e170 */
[----:B-1----:R-:W-:Y:S05]  /*04f0*/  @P0 BRA.U.ANY `(.L_x_50) ;  /* 0xfffffffd00ec0947 */ /* 0x002fea000393ffff */
.L_x_49:
[----:B------:R-:W-:Y:S05]  /*0500*/  BSYNC.RECONVERGENT B0 ;  /* 0x0000000000007941 */ /* 0x000fea0003800200 */
.L_x_48:
[----:B------:R-:W-:Y:S01]  /*0510*/  BAR.SYNC.DEFER_BLOCKING 0x0 ;  /* 0x0000000000007b1d */ /* 0x000fe20000010000 */
[----:B------:R-:W-:Y:S02]  /*0520*/  MOV R79, 0x400 ;  /* 0x00000400004f7802 */ /* 0x000fe40000000f00 */
[----:B0-----:R-:W-:Y:S02]  /*0530*/  SHF.L.U32 R4, RZ, 0x1f, RZ ;  /* 0x0000001fff047819 */ /* 0x001fe400000006ff */
[----:B------:R-:W-:-:S07]  /*0540*/  LEA R79, R8, R79, 0x18 ;  /* 0x0000004f084f7211 */ /* 0x000fce00078ec0ff */
.L_x_51:
[----:B0-----:R0:W1:Y:S02]  /*0550*/  SYNCS.PHASECHK.TRANS64.TRYWAIT P0, [R79+URZ+0x1e000], R4 ;  /* 0x01e000044f0075a7 */ /* 0x00106400080011ff */
[----:B-1----:R-:W-:Y:S05]  /*0560*/  @!P0 NANOSLEEP.SYNCS 0x989680 ;  /* 0x009896800000895d */ /* 0x002fea0003900000 */
[----:B------:R-:W1:Y:S02]  /*0570*/  @!P0 SYNCS.PHASECHK.TRANS64 P0, [R79+URZ+0x1e000], R4 ;  /* 0x01e000044f0085a7 */ /* 0x000e6400080010ff */
[----:B-1----:R-:W-:Y:S05]  /*0580*/  @!P0 BRA `(.L_x_51) ;  /* 0xfffffffc00f08947 */ /* 0x002fea000383ffff */
[C---:B------:R-:W-:Y:S01]  /*0590*/  IMAD.SHL.U32 R28, R36.reuse, 0x10, RZ ;  /* 0x00000010241c7824 */ /* 0x040fe200078e00ff */
[--C-:B0-----:R-:W-:Y:S01]  /*05a0*/  SHF.R.U32.HI R4, RZ, 0x7, R36.reuse ;  /* 0x00000007ff047819 */ /* 0x101fe20000011624 */
[----:B------:R-:W-:Y:S01]  /*05b0*/  IMAD.SHL.U32 R77, R36, 0x8, RZ ;  /* 0x00000008244d7824 */ /* 0x000fe200078e00ff */
[----:B------:R-:W0:Y:S01]  /*05c0*/  LDCU UR4, c[0x0][0x3d8] ;  /* 0x00007b00ff0477ac */ /* 0x000e220008000800 */
[----:B------:R-:W-:Y:S01]  /*05d0*/  SHF.R.U32.HI R31, RZ, 0x1, R36 ;  /* 0x00000001ff1f7819 */ /* 0x000fe20000011624 */
[----:B------:R-:W-:Y:S01]  /*05e0*/  IMAD R75, R74, -0x50, R75 ;  /* 0xffffffb04a4b7824 */ /* 0x000fe200078e024b */
[C---:B------:R-:W-:Y:S01]  /*05f0*/  LOP3.LUT R5, R28.reuse, 0x7f0, RZ, 0xc0, !PT ;  /* 0x000007f01c057812 */ /* 0x040fe200078ec0ff */
[----:B------:R-:W1:Y:S01]  /*0600*/  LDCU.64 UR6, c[0x0][0x3c8] ;  /* 0x00007900ff0677ac */ /* 0x000e620008000a00 */
[----:B------:R-:W-:Y:S01]  /*0610*/  LOP3.LUT R30, R77, 0x8, RZ, 0xc0, !PT ;  /* 0x000000084d1e7812 */ /* 0x000fe200078ec0ff */
[----:B------:R-:W-:Y:S01]  /*0620*/  BSSY.RECONVERGENT B0, `(.L_x_52) ;  /* 0x00000d4000007945 */ /* 0x000fe20003800200 */
[----:B------:R-:W-:Y:S01]  /*0630*/  LOP3.LUT R29, R28, 0x40, RZ, 0xc0, !PT ;  /* 0x000000401c1d7812 */ /* 0x000fe200078ec0ff */
[----:B------:R-:W-:Y:S01]  /*0640*/  IMAD R4, R4, 0xa000, R5 ;  /* 0x0000a00004047824 */ /* 0x000fe200078e0205 */
[C---:B------:R-:W-:Y:S01]  /*0650*/  LOP3.LUT R33, R31.reuse, 0xf, RZ, 0xc0, !PT ;  /* 0x0000000f1f217812 */ /* 0x040fe200078ec0ff */
[----:B------:R-:W2:Y:S01]  /*0660*/  LDCU.64 UR10, c[0x0][0x3d0] ;  /* 0x00007a00ff0a77ac */ /* 0x000ea20008000a00 */
[----:B------:R-:W-:-:S02]  /*0670*/  LOP3.LUT R34, R31, 0x30, RZ, 0xc0, !PT ;  /* 0x000000301f227812 */ /* 0x000fc400078ec0ff */
[----:B------:R-:W-:Y:S02]  /*0680*/  IADD3 R78, PT, PT, R79, R4, RZ ;  /* 0x000000044f4e7210 */ /* 0x000fe40007ffe0ff */
[----:B------:R-:W-:Y:S01]  /*0690*/  LOP3.LUT R31, R30, 0x40, R31, 0xf8, !PT ;  /* 0x000000401e1f7812 */ /* 0x000fe200078ef81f */
[----:B------:R-:W-:Y:S01]  /*06a0*/  IMAD R33, R33, 0x500, R34 ;  /* 0x0000050021217824 */ /* 0x000fe200078e0222 */
[--C-:B------:R-:W-:Y:S01]  /*06b0*/  SHF.R.U32.HI R73, RZ, 0x5, R36.reuse ;  /* 0x00000005ff497819 */ /* 0x100fe20000011624 */
[----:B------:R-:W0:Y:S01]  /*06c0*/  LDS.128 R24, [R78] ;  /* 0x000000004e187984 */ /* 0x000e220000000c00 */
[----:B------:R-:W-:Y:S02]  /*06d0*/  LOP3.LUT R28, R28, 0x30, RZ, 0xc0, !PT ;  /* 0x000000301c1c7812 */ /* 0x000fe400078ec0ff */
[----:B------:R-:W-:Y:S01]  /*06e0*/  SHF.R.U32.HI R30, RZ, 0x4, R36 ;  /* 0x00000004ff1e7819 */ /* 0x000fe20000011624 */
[----:B------:R-:W3:Y:S01]  /*06f0*/  LDS.128 R4, [R78+0x1000] ;  /* 0x001000004e047984 */ /* 0x000ee20000000c00 */
[----:B------:R-:W-:Y:S01]  /*0700*/  SHF.L.U32 R32, R36, 0x1, RZ ;  /* 0x0000000124207819 */ /* 0x000fe200000006ff */
[----:B------:R-:W-:Y:S01]  /*0710*/  IMAD R28, R73, 0x500, R28 ;  /* 0x00000500491c7824 */ /* 0x000fe200078e021c */
[----:B------:R-:W-:Y:S01]  /*0720*/  LOP3.LUT R29, R29, 0x8, R36, 0xf8, !PT ;  /* 0x000000081d1d7812 */ /* 0x000fe200078ef824 */
[----:B------:R-:W4:Y:S01]  /*0730*/  LDS.128 R16, [R78+0x800] ;  /* 0x000800004e107984 */ /* 0x000f220000000c00 */
[----:B------:R-:W-:-:S02]  /*0740*/  LOP3.LUT R30, R31, 0x8, R30, 0x78, !PT ;  /* 0x000000081f1e7812 */ /* 0x000fc400078e781e */
[----:B------:R-:W-:Y:S01]  /*0750*/  LOP3.LUT R29, R29, 0x8, R32, 0x78, !PT ;  /* 0x000000081d1d7812 */ /* 0x000fe200078e7820 */
[----:B------:R-:W5:Y:S01]  /*0760*/  LDS.128 R8, [R78+0x1800] ;  /* 0x001800004e087984 */ /* 0x000f620000000c00 */
[----:B------:R-:W-:Y:S01]  /*0770*/  LOP3.LUT R80, R77, 0x80, RZ, 0xc0, !PT ;  /* 0x000000804d507812 */ /* 0x000fe200078ec0ff */
[----:B------:R-:W-:Y:S02]  /*0780*/  IMAD.IADD R72, R33, 0x1, R30 ;  /* 0x0000000121487824 */ /* 0x000fe400078e021e */
[----:B------:R-:W1:Y:S01]  /*0790*/  LDS.128 R12, [R78+0x2000] ;  /* 0x002000004e0c7984 */ /* 0x000e620000000c00 */
[----:B------:R-:W-:-:S03]  /*07a0*/  IADD3 R80, PT, PT, R29, R28, R80 ;  /* 0x0000001c1d507210 */ /* 0x000fc60007ffe050 */
[----:B------:R-:W2:Y:S01]  /*07b0*/  LDS.128 R20, [R78+0x2800] ;  /* 0x002800004e147984 */ /* 0x000ea20000000c00 */
[----:B------:R-:W-:-:S03]  /*07c0*/  LEA R80, R80, R79, 0x1 ;  /* 0x0000004f50507211 */ /* 0x000fc600078e08ff */
[----:B------:R-:W2:Y:S04]  /*07d0*/  LDS.128 R52, [R78+0x7800] ;  /* 0x007800004e347984 */ /* 0x000ea80000000c00 */
[----:B------:R-:W2:Y:S04]  /*07e0*/  LDS.128 R64, [R78+0x9000] ;  /* 0x009000004e407984 */ /* 0x000ea80000000c00 */
[----:B------:R-:W2:Y:S04]  /*07f0*/  LDS.128 R56, [R78+0x8000] ;  /* 0x008000004e387984 */ /* 0x000ea80000000c00 */
[----:B------:R-:W2:Y:S01]  /*0800*/  LDS.128 R60, [R78+0x8800] ;  /* 0x008800004e3c7984 */ /* 0x000ea20000000c00 */
[----:B0-----:R-:W-:Y:S01]  /*0810*/  FMUL.FTZ R24, R24, UR4 ;  /* 0x0000000418187c20 */ /* 0x001fe20008410000 */
[----:B------:R-:W-:Y:S01]  /*0820*/  FMUL.FTZ R25, R25, UR4 ;  /* 0x0000000419197c20 */ /* 0x000fe20008410000 */
[----:B------:R-:W-:Y:S01]  /*0830*/  FMUL.FTZ R26, R26, UR4 ;  /* 0x000000041a1a7c20 */ /* 0x000fe20008410000 */
[----:B------:R-:W-:Y:S01]  /*0840*/  FMUL.FTZ R27, R27, UR4 ;  /* 0x000000041b1b7c20 */ /* 0x000fe20008410000 */
[----:B---3--:R-:W-:Y:S01]  /*0850*/  FMUL.FTZ R32, R4, UR4 ;  /* 0x0000000404207c20 */ /* 0x008fe20008410000 */
[----:B------:R-:W-:Y:S01]  /*0860*/  FMUL.FTZ R33, R5, UR4 ;  /* 0x0000000405217c20 */ /* 0x000fe20008410000 */
[----:B------:R-:W-:Y:S01]  /*0870*/  FMUL.FTZ R34, R6, UR4 ;  /* 0x0000000406227c20 */ /* 0x000fe20008410000 */
[----:B------:R-:W-:Y:S01]  /*0880*/  FMUL.FTZ R35, R7, UR4 ;  /* 0x0000000407237c20 */ /* 0x000fe20008410000 */
[----:B----4-:R-:W-:Y:S01]  /*0890*/  FMUL.FTZ R28, R16, UR4 ;  /* 0x00000004101c7c20 */ /* 0x010fe20008410000 */
[----:B------:R-:W-:Y:S01]  /*08a0*/  FMUL.FTZ R29, R17, UR4 ;  /* 0x00000004111d7c20 */ /* 0x000fe20008410000 */
[----:B------:R-:W-:Y:S01]  /*08b0*/  FMUL.FTZ R30, R18, UR4 ;  /* 0x00000004121e7c20 */ /* 0x000fe20008410000 */
[----:B------:R-:W-:Y:S01]  /*08c0*/  FMUL.FTZ R31, R19, UR4 ;  /* 0x00000004131f7c20 */ /* 0x000fe20008410000 */
[----:B-----5:R-:W-:Y:S01]  /*08d0*/  FMUL.FTZ R36, R8, UR4 ;  /* 0x0000000408247c20 */ /* 0x020fe20008410000 */
[----:B------:R-:W-:Y:S01]  /*08e0*/  FMUL.FTZ R37, R9, UR4 ;  /* 0x0000000409257c20 */ /* 0x000fe20008410000 */
[----:B------:R-:W-:Y:S01]  /*08f0*/  FMUL.FTZ R38, R10, UR4 ;  /* 0x000000040a267c20 */ /* 0x000fe20008410000 */
[----:B------:R-:W-:Y:S01]  /*0900*/  FMUL.FTZ R39, R11, UR4 ;  /* 0x000000040b277c20 */ /* 0x000fe20008410000 */
[----:B-1----:R-:W-:Y:S01]  /*0910*/  FMUL.FTZ R44, R12, UR4 ;  /* 0x000000040c2c7c20 */ /* 0x002fe20008410000 */
[----:B------:R-:W-:Y:S01]  /*0920*/  FMUL.FTZ R41, R13, UR4 ;  /* 0x000000040d297c20 */ /* 0x000fe20008410000 */
[----:B------:R-:W-:Y:S01]  /*0930*/  FMUL.FTZ R45, R14, UR4 ;  /* 0x000000040e2d7c20 */ /* 0x000fe20008410000 */
[----:B------:R-:W-:Y:S01]  /*0940*/  FMUL.FTZ R40, R15, UR4 ;  /* 0x000000040f287c20 */ /* 0x000fe20008410000 */
[----:B--2---:R-:W-:Y:S01]  /*0950*/  FMUL.FTZ R46, R20, UR4 ;  /* 0x00000004142e7c20 */ /* 0x004fe20008410000 */
[----:B------:R-:W-:Y:S01]  /*0960*/  FMUL.FTZ R43, R21, UR4 ;  /* 0x00000004152b7c20 */ /* 0x000fe20008410000 */
[----:B------:R-:W0:Y:S01]  /*0970*/  LDS.128 R4, [R78+0x3000] ;  /* 0x003000004e047984 */ /* 0x000e220000000c00 */
[----:B------:R-:W-:Y:S01]  /*0980*/  F2FP.BF16.F32.PACK_AB R24, R25, R24 ;  /* 0x000000181918723e */ /* 0x000fe200000010ff */
[----:B------:R-:W-:Y:S01]  /*0990*/  FMUL.FTZ R47, R22, UR4 ;  /* 0x00000004162f7c20 */ /* 0x000fe20008410000 */
[----:B------:R-:W-:Y:S01]  /*09a0*/  F2FP.BF16.F32.PACK_AB R25, R27, R26 ;  /* 0x0000001a1b19723e */ /* 0x000fe200000010ff */
[----:B------:R-:W1:Y:S01]  /*09b0*/  LDS.128 R8, [R78+0x3800] ;  /* 0x003800004e087984 */ /* 0x000e620000000c00 */
[----:B------:R-:W-:Y:S01]  /*09c0*/  F2FP.BF16.F32.PACK_AB R32, R33, R32 ;  /* 0x000000202120723e */ /* 0x000fe200000010ff */
[----:B------:R-:W-:Y:S01]  /*09d0*/  FMUL.FTZ R48, R23, UR4 ;  /* 0x0000000417307c20 */ /* 0x000fe20008410000 */
[----:B------:R-:W-:Y:S01]  /*09e0*/  F2FP.BF16.F32.PACK_AB R26, R29, R28 ;  /* 0x0000001c1d1a723e */ /* 0x000fe200000010ff */
[----:B------:R-:W2:Y:S01]  /*09f0*/  LDS.128 R12, [R78+0x4000] ;  /* 0x004000004e0c7984 */ /* 0x000ea20000000c00 */
[----:B------:R-:W-:Y:S01]  /*0a00*/  F2FP.BF16.F32.PACK_AB R27, R31, R30 ;  /* 0x0000001e1f1b723e */ /* 0x000fe200000010ff */
[----:B------:R-:W-:Y:S01]  /*0a10*/  FMUL.FTZ R52, R52, UR4 ;  /* 0x0000000434347c20 */ /* 0x000fe20008410000 */
[----:B------:R-:W-:Y:S01]  /*0a20*/  F2FP.BF16.F32.PACK_AB R33, R35, R34 ;  /* 0x000000222321723e */ /* 0x000fe200000010ff */
[----:B------:R-:W3:Y:S01]  /*0a30*/  LDS.128 R16, [R78+0x4800] ;  /* 0x004800004e107984 */ /* 0x000ee20000000c00 */
[----:B------:R-:W-:Y:S01]  /*0a40*/  F2FP.BF16.F32.PACK_AB R34, R37, R36 ;  /* 0x000000242522723e */ /* 0x000fe200000010ff */
[----:B------:R-:W-:Y:S01]  /*0a50*/  FMUL.FTZ R53, R53, UR4 ;  /* 0x0000000435357c20 */ /* 0x000fe20008410000 */
[----:B------:R-:W-:Y:S01]  /*0a60*/  F2FP.BF16.F32.PACK_AB R35, R39, R38 ;  /* 0x000000262723723e */ /* 0x000fe200000010ff */
[----:B------:R-:W4:Y:S01]  /*0a70*/  LDS.128 R20, [R78+0x5000] ;  /* 0x005000004e147984 */ /* 0x000f220000000c00 */
[----:B------:R-:W-:Y:S01]  /*0a80*/  F2FP.BF16.F32.PACK_AB R44, R41, R44 ;  /* 0x0000002c292c723e */ /* 0x000fe200000010ff */
[----:B------:R-:W-:Y:S01]  /*0a90*/  FMUL.FTZ R54, R54, UR4 ;  /* 0x0000000436367c20 */ /* 0x000fe20008410000 */
[----:B------:R-:W-:Y:S01]  /*0aa0*/  F2FP.BF16.F32.PACK_AB R45, R40, R45 ;  /* 0x0000002d282d723e */ /* 0x000fe200000010ff */
[----:B------:R-:W5:Y:S01]  /*0ab0*/  LDS.128 R28, [R78+0x5800] ;  /* 0x005800004e1c7984 */ /* 0x000f620000000c00 */
[----:B------:R-:W-:Y:S01]  /*0ac0*/  F2FP.BF16.F32.PACK_AB R46, R43, R46 ;  /* 0x0000002e2b2e723e */ /* 0x000fe200000010ff */
[----:B------:R-:W-:Y:S01]  /*0ad0*/  FMUL.FTZ R55, R55, UR4 ;  /* 0x0000000437377c20 */ /* 0x000fe20008410000 */
[----:B------:R-:W-:Y:S01]  /*0ae0*/  F2FP.BF16.F32.PACK_AB R47, R48, R47 ;  /* 0x0000002f302f723e */ /* 0x000fe200000010ff */
[----:B------:R-:W5:Y:S01]  /*0af0*/  LDS.128 R36, [R78+0x6000] ;  /* 0x006000004e247984 */ /* 0x000f620000000c00 */
[----:B------:R-:W-:Y:S01]  /*0b00*/  FMUL.FTZ R64, R64, UR4 ;  /* 0x0000000440407c20 */ /* 0x000fe20008410000 */
[----:B------:R-:W-:Y:S01]  /*0b10*/  FMUL.FTZ R65, R65, UR4 ;  /* 0x0000000441417c20 */ /* 0x000fe20008410000 */
[----:B------:R-:W-:Y:S01]  /*0b20*/  FMUL.FTZ R56, R56, UR4 ;  /* 0x0000000438387c20 */ /* 0x000fe20008410000 */
[----:B------:R-:W5:Y:S01]  /*0b30*/  LDS.128 R40, [R78+0x6800] ;  /* 0x006800004e287984 */ /* 0x000f620000000c00 */
[----:B------:R-:W-:Y:S01]  /*0b40*/  FMUL.FTZ R57, R57, UR4 ;  /* 0x0000000439397c20 */ /* 0x000fe20008410000 */
[----:B------:R-:W-:Y:S01]  /*0b50*/  FMUL.FTZ R58, R58, UR4 ;  /* 0x000000043a3a7c20 */ /* 0x000fe20008410000 */
[----:B------:R-:W-:Y:S01]  /*0b60*/  FMUL.FTZ R61, R61, UR4 ;  /* 0x000000043d3d7c20 */ /* 0x000fe20008410000 */
[----:B------:R-:W5:Y:S01]  /*0b70*/  LDS.128 R48, [R78+0x7000] ;  /* 0x007000004e307984 */ /* 0x000f620000000c00 */
[----:B------:R-:W-:Y:S01]  /*0b80*/  FMUL.FTZ R66, R66, UR4 ;  /* 0x0000000442427c20 */ /* 0x000fe20008410000 */
[----:B------:R-:W-:Y:S01]  /*0b90*/  FMUL.FTZ R67, R67, UR4 ;  /* 0x0000000443437c20 */ /* 0x000fe20008410000 */
[----:B------:R-:W-:Y:S01]  /*0ba0*/  F2FP.BF16.F32.PACK_AB R64, R65, R64 ;  /* 0x000000404140723e */ /* 0x000fe200000010ff */
[----:B------:R-:W5:Y:S03]  /*0bb0*/  LDS.128 R68, [R78+0x9800] ;  /* 0x009800004e447984 */ /* 0x000f660000000c00 */
[----:B------:R-:W-:Y:S01]  /*0bc0*/  F2FP.BF16.F32.PACK_AB R65, R67, R66 ;  /* 0x000000424341723e */ /* 0x000fe200000010ff */
[----:B0-----:R-:W-:Y:S01]  /*0bd0*/  FMUL.FTZ R4, R4, UR4 ;  /* 0x0000000404047c20 */ /* 0x001fe20008410000 */
        /* <DEDUP_REMOVED lines=31> */
[----:B------:R-:W-:Y:S01]  /*0dd0*/  F2FP.BF16.F32.PACK_AB R4, R5, R4 ;  /* 0x000000040504723e */ /* 0x000fe200000010ff */
[----:B------:R-:W-:Y:S01]  /*0de0*/  STSM.16.MT88.4 [R80+0x14000], R24 ;  /* 0x0140001850007844 */ /* 0x000fe20000004200 */
[----:B------:R-:W-:Y:S01]  /*0df0*/  F2FP.BF16.F32.PACK_AB R5, R7, R6 ;  /* 0x000000060705723e */ /* 0x000fe200000010ff */
        /* <DEDUP_REMOVED lines=10> */
[----:B------:R0:W-:Y:S01]  /*0ea0*/  STSM.16.MT88.4 [R80+0x19200], R4 ;  /* 0x0192000450007844 */ /* 0x0001e20000004200 */
[----:B------:R-:W-:Y:S01]  /*0eb0*/  F2FP.BF16.F32.PACK_AB R11, R19, R18 ;  /* 0x00000012130b723e */ /* 0x000fe200000010ff */
[----:B------:R-:W-:Y:S01]  /*0ec0*/  FMUL.FTZ R51, R51, UR4 ;  /* 0x0000000433337c20 */ /* 0x000fe20008410000 */
        /* <DEDUP_REMOVED lines=9> */
[----:B------:R-:W-:Y:S01]  /*0f60*/  FMUL.FTZ R71, R71, UR4 ;  /* 0x0000000447477c20 */ /* 0x000fe20008410000 */
[----:B------:R-:W-:Y:S01]  /*0f70*/  F2FP.BF16.F32.PACK_AB R17, R39, R38 ;  /* 0x000000262711723e */ /* 0x000fe200000010ff */
[----:B------:R2:W-:Y:S01]  /*0f80*/  STSM.16.MT88.4 [R80+0x19400], R12 ;  /* 0x0194000c50007844 */ /* 0x0005e20000004200 */
[----:B------:R-:W-:Y:S01]  /*0f90*/  F2FP.BF16.F32.PACK_AB R18, R41, R40 ;  /* 0x000000282912723e */ /* 0x000fe200000010ff */
[----:B0-----:R-:W-:Y:S01]  /*0fa0*/  FMUL.FTZ R4, R63, UR4 ;  /* 0x000000043f047c20 */ /* 0x001fe20008410000 */
[----:B------:R-:W-:Y:S01]  /*0fb0*/  F2FP.BF16.F32.PACK_AB R19, R43, R42 ;  /* 0x0000002a2b13723e */ /* 0x000fe200000010ff */
[----:B------:R-:W-:Y:S01]  /*0fc0*/  IMAD.MOV.U32 R21, RZ, RZ, RZ ;  /* 0x000000ffff157224 */ /* 0x000fe200078e00ff */
[----:B------:R-:W-:-:S02]  /*0fd0*/  F2FP.BF16.F32.PACK_AB R66, R69, R68 ;  /* 0x000000444542723e */ /* 0x000fc400000010ff */
[----:B------:R-:W-:Y:S01]  /*0fe0*/  F2FP.BF16.F32.PACK_AB R67, R71, R70 ;  /* 0x000000464743723e */ /* 0x000fe200000010ff */
[----:B------:R0:W-:Y:S01]  /*0ff0*/  STSM.16.MT88.4 [R80+0x14600], R16 ;  /* 0x0146001050007844 */ /* 0x0001e20000004200 */
[----:B-1----:R-:W-:Y:S01]  /*1000*/  IMAD R8, R72, 0x2, R79 ;  /* 0x0000000248087824 */ /* 0x002fe200078e024f */
[----:B------:R-:W-:Y:S01]  /*1010*/  LOP3.LUT R20, R77, 0xf8, RZ, 0xc0, !PT ;  /* 0x000000f84d147812 */ /* 0x000fe200078ec0ff */
[C---:B------:R-:W-:Y:S01]  /*1020*/  VIADD R9, R73.reuse, 0x10 ;  /* 0x0000001049097836 */ /* 0x040fe20000000000 */
[----:B------:R-:W-:Y:S01]  /*1030*/  IADD3 R10, P1, PT, R73, R2, RZ ;  /* 0x00000002490a7210 */ /* 0x000fe20007f3e0ff */
[----:B------:R-:W-:Y:S01]  /*1040*/  VIADD R79, R79, 0x14000 ;  /* 0x000140004f4f7836 */ /* 0x000fe20000000000 */
[----:B------:R-:W-:Y:S02]  /*1050*/  VIMNMX R22, PT, PT, R75, 0x50, PT ;  /* 0x000000504b167848 */ /* 0x000fe40003fe0100 */
[----:B--2---:R-:W-:Y:S02]  /*1060*/  F2FP.BF16.F32.PACK_AB R12, R49, R48 ;  /* 0x00000030310c723e */ /* 0x004fe400000010ff */
[----:B------:R-:W-:-:S02]  /*1070*/  F2FP.BF16.F32.PACK_AB R13, R51, R50 ;  /* 0x00000032330d723e */ /* 0x000fc400000010ff */
[----:B------:R-:W-:Y:S02]  /*1080*/  F2FP.BF16.F32.PACK_AB R14, R53, R52 ;  /* 0x00000034350e723e */ /* 0x000fe400000010ff */
[----:B------:R-:W-:Y:S01]  /*1090*/  F2FP.BF16.F32.PACK_AB R15, R55, R54 ;  /* 0x00000036370f723e */ /* 0x000fe200000010ff */
[----:B0-----:R-:W-:Y:S01]  /*10a0*/  FMUL.FTZ R17, R59, UR4 ;  /* 0x000000043b117c20 */ /* 0x001fe20008410000 */
[----:B------:R-:W-:Y:S01]  /*10b0*/  FMUL.FTZ R18, R60, UR4 ;  /* 0x000000043c127c20 */ /* 0x000fe20008410000 */
[----:B------:R-:W-:Y:S01]  /*10c0*/  FMUL.FTZ R19, R62, UR4 ;  /* 0x000000043e137c20 */ /* 0x000fe20008410000 */
[----:B------:R-:W-:Y:S01]  /*10d0*/  F2FP.BF16.F32.PACK_AB R16, R57, R56 ;  /* 0x000000383910723e */ /* 0x000fe200000010ff */
[----:B------:R0:W-:Y:S01]  /*10e0*/  STSM.16.MT88.4 [R80+0x19600], R12 ;  /* 0x0196000c50007844 */ /* 0x0001e20000004200 */
[----:B------:R-:W-:Y:S01]  /*10f0*/  F2FP.BF16.F32.PACK_AB R17, R17, R58 ;  /* 0x0000003a1111723e */ /* 0x000fe200000010ff */
[----:B------:R-:W1:Y:S01]  /*1100*/  LDCU UR4, c[0x0][0x3b4] ;  /* 0x00007680ff0477ac */ /* 0x000e620008000800 */
[----:B------:R-:W-:-:S02]  /*1110*/  F2FP.BF16.F32.PACK_AB R18, R61, R18 ;  /* 0x000000123d12723e */ /* 0x000fc400000010ff */
[----:B------:R-:W-:Y:S02]  /*1120*/  F2FP.BF16.F32.PACK_AB R19, R4, R19 ;  /* 0x000000130413723e */ /* 0x000fe400000010ff */
[C---:B------:R-:W-:Y:S02]  /*1130*/  IADD3 R2, PT, PT, R73.reuse, 0x8, RZ ;  /* 0x0000000849027810 */ /* 0x040fe40007ffe0ff */
[----:B------:R-:W-:Y:S01]  /*1140*/  IADD3.X R11, PT, PT, RZ, R3, RZ, P1, !PT ;  /* 0x00000003ff0b7210 */ /* 0x000fe20000ffe4ff */
[----:B------:R2:W-:Y:S04]  /*1150*/  STSM.16.MT88.4 [R80+0x14800], R16 ;  /* 0x0148001050007844 */ /* 0x0005e80000004200 */
[----:B------:R2:W-:Y:S01]  /*1160*/  STSM.16.MT88.4 [R80+0x19800], R64 ;  /* 0x0198004050007844 */ /* 0x0005e20000004200 */
[----:B------:R-:W-:Y:S01]  /*1170*/  IMAD.WIDE.U32 R74, R74, 0x50, R10 ;  /* 0x000000504a4a7825 */ /* 0x000fe200078e000a */
[C---:B0-----:R-:W-:Y:S01]  /*1180*/  IADD3 R13, PT, PT, R73.reuse, 0x28, RZ ;  /* 0x00000028490d7810 */ /* 0x041fe20007ffe0ff */
[----:B------:R-:W-:Y:S02]  /*1190*/  BAR.SYNC.DEFER_BLOCKING 0x0 ;  /* 0x0000000000007b1d */ /* 0x000fe40000010000 */
[----:B------:R-:W-:Y:S01]  /*11a0*/  VIADD R12, R73, 0x20 ;  /* 0x00000020490c7836 */ /* 0x000fe20000000000 */
[----:B-1----:R-:W-:-:S04]  /*11b0*/  ISETP.GE.AND P0, PT, R20, UR4, PT ;  /* 0x0000000414007c0c */ /* 0x002fc8000bf06270 */
[-C--:B------:R-:W-:Y:S01]  /*11c0*/  ISETP.GE.OR P2, PT, R2, R22.reuse, P0 ;  /* 0x000000160200720c */ /* 0x080fe20000746670 */
[C---:B------:R-:W-:Y:S01]  /*11d0*/  IMAD.WIDE.U32 R2, R76.reuse, UR6, R20 ;  /* 0x000000064c027c25 */ /* 0x040fe2000f8e0014 */
[-C--:B------:R-:W-:Y:S02]  /*11e0*/  ISETP.GE.OR P3, PT, R73, R22.reuse, P0 ;  /* 0x000000164900720c */ /* 0x080fe40000766670 */
[-C--:B------:R-:W-:Y:S01]  /*11f0*/  ISETP.GE.OR P1, PT, R9, R22.reuse, P0 ;  /* 0x000000160900720c */ /* 0x080fe20000726670 */
[----:B------:R-:W-:Y:S01]  /*1200*/  IMAD R3, R76, UR7, R3 ;  /* 0x000000074c037c24 */ /* 0x000fe2000f8e0203 */
[----:B------:R-:W-:Y:S02]  /*1210*/  IADD3 R9, PT, PT, R73, 0x18, RZ ;  /* 0x0000001849097810 */ /* 0x000fe40007ffe0ff */
[-C--:B------:R-:W-:Y:S01]  /*1220*/  ISETP.GE.OR P5, PT, R12, R22.reuse, P0 ;  /* 0x000000160c00720c */ /* 0x080fe200007a6670 */
[----:B------:R-:W-:Y:S01]  /*1230*/  IMAD.WIDE.U32 R2, R0, UR10, R2 ;  /* 0x0000000a00027c25 */ /* 0x000fe2000f8e0002 */
[----:B------:R-:W-:-:S02]  /*1240*/  ISETP.GE.OR P6, PT, R9, R22, P0 ;  /* 0x000000160900720c */ /* 0x000fc400007c6670 */
[----:B------:R-:W-:Y:S01]  /*1250*/  ISETP.GE.OR P4, PT, R13, R22, P0 ;  /* 0x000000160d00720c */ /* 0x000fe20000786670 */
[----:B------:R-:W-:Y:S01]  /*1260*/  IMAD R11, R0, UR11, R3 ;  /* 0x0000000b000b7c24 */ /* 0x000fe2000f8e0203 */
[----:B------:R-:W-:Y:S01]  /*1270*/  LEA R12, R72, R79, 0x1 ;  /* 0x0000004f480c7211 */ /* 0x000fe200078e08ff */
[----:B------:R-:W-:Y:S01]  /*1280*/  VIADD R9, R73, 0x30 ;  /* 0x0000003049097836 */ /* 0x000fe20000000000 */
[----:B------:R2:W0:Y:S01]  /*1290*/  LDS.128 R4, [R8+0x14900] ;  /* 0x0149000008047984 */ /* 0x0004220000000c00 */
[----:B------:R-:W-:Y:S08]  /*12a0*/  @P3 BRA `(.L_x_53) ;  /* 0x00000000002c3947 */ /* 0x000ff00003800000 */
[----:B------:R-:W1:Y:S01]  /*12b0*/  LDS.128 R12, [R12] ;  /* 0x000000000c0c7984 */ /* 0x000e620000000c00 */
[----:B------:R-:W2:Y:S01]  /*12c0*/  LDCU.64 UR4, c[0x0][0x3c0] ;  /* 0x00007800ff0477ac */ /* 0x000ea20008000a00 */
[----:B------:R-:W-:Y:S01]  /*12d0*/  MOV R10, R2 ;  /* 0x00000002000a7202 */ /* 0x000fe20000000f00 */
[----:B------:R-:W3:Y:S01]  /*12e0*/  LDCU.64 UR6, c[0x0][0x3a8] ;  /* 0x00007500ff0677ac */ /* 0x000ee20008000a00 */
[----:B--2---:R-:W-:-:S03]  /*12f0*/  IMAD R19, R75, UR4, RZ ;  /* 0x000000044b137c24 */ /* 0x004fc6000f8e02ff */
[----:B------:R-:W-:-:S04]  /*1300*/  IMAD.WIDE.U32 R16, R74, UR4, R10 ;  /* 0x000000044a107c25 */ /* 0x000fc8000f8e000a */
[----:B------:R-:W-:Y:S01]  /*1310*/  IMAD R19, R74, UR5, R19 ;  /* 0x000000054a137c24 */ /* 0x000fe2000f8e0213 */
[----:B---3--:R-:W-:-:S03]  /*1320*/  LEA R18, P3, R16, UR6, 0x1 ;  /* 0x0000000610127c11 */ /* 0x008fc6000f8608ff */
[----:B------:R-:W-:-:S05]  /*1330*/  IMAD.IADD R17, R17, 0x1, R19 ;  /* 0x0000000111117824 */ /* 0x000fca00078e0213 */
[----:B------:R-:W-:-:S05]  /*1340*/  LEA.HI.X R19, R16, UR7, R17, 0x1, P3 ;  /* 0x0000000710137c11 */ /* 0x000fca00098f0c11 */
[----:B-1----:R1:W-:Y:S02]  /*1350*/  STG.E.128 desc[UR8][R18.64], R12 ;  /* 0x0000000c12007986 */ /* 0x0023e4000c101d08 */
.L_x_53:
[----:B------:R-:W-:Y:S05]  /*1360*/  BSYNC.RECONVERGENT B0 ;  /* 0x0000000000007941 */ /* 0x000fea0003800200 */
.L_x_52:
[----:B-1----:R1:W3:Y:S01]  /*1370*/  LDS.128 R12, [R8+0x14100] ;  /* 0x01410000080c7984 */ /* 0x0022e20000000c00 */
[----:B------:R-:W-:Y:S01]  /*1380*/  BSSY.RECONVERGENT B0, `(.L_x_54) ;  /* 0x0000011000007945 */ /* 0x000fe20003800200 */
[----:B------:R-:W-:Y:S02]  /*1390*/  ISETP.GE.OR P3, PT, R9, R22, P0 ;  /* 0x000000160900720c */ /* 0x000fe40000766670 */
[----:B------:R-:W-:Y:S01]  /*13a0*/  IADD3 R0, PT, PT, R73, 0x38, RZ ;  /* 0x0000003849007810 */ /* 0x000fe20007ffe0ff */
[----:B------:R-:W-:Y:S10]  /*13b0*/  @P2 BRA `(.L_x_55) ;  /* 0x0000000000342947 */ /* 0x000ff40003800000 */
[----:B------:R-:W4:Y:S01]  /*13c0*/  LDCU.64 UR4, c[0x0][0x3c0] ;  /* 0x00007800ff0477ac */ /* 0x000f220008000a00 */
[----:B------:R-:W-:Y:S01]  /*13d0*/  IADD3 R9, P2, PT, R74, 0x8, RZ ;  /* 0x000000084a097810 */ /* 0x000fe20007f5e0ff */
[----:B--2---:R-:W-:Y:S01]  /*13e0*/  IMAD.MOV.U32 R17, RZ, RZ, R11 ;  /* 0x000000ffff117224 */ /* 0x004fe200078e000b */
[----:B------:R-:W2:Y:S03]  /*13f0*/  LDCU.64 UR6, c[0x0][0x3a8] ;  /* 0x00007500ff0677ac */ /* 0x000ea60008000a00 */
[----:B------:R-:W-:-:S04]  /*1400*/  IMAD.X R16, RZ, RZ, R75, P2 ;  /* 0x000000ffff107224 */ /* 0x000fc800010e064b */
[----:B----4-:R-:W-:Y:S01]  /*1410*/  IMAD R18, R16, UR4, RZ ;  /* 0x0000000410127c24 */ /* 0x010fe2000f8e02ff */
[----:B------:R-:W-:-:S05]  /*1420*/  MOV R16, R2 ;  /* 0x0000000200107202 */ /* 0x000fca0000000f00 */
[----:B------:R-:W-:-:S04]  /*1430*/  IMAD.WIDE.U32 R16, R9, UR4, R16 ;  /* 0x0000000409107c25 */ /* 0x000fc8000f8e0010 */
[----:B------:R-:W-:Y:S01]  /*1440*/  IMAD R9, R9, UR5, R18 ;  /* 0x0000000509097c24 */ /* 0x000fe2000f8e0212 */
[----:B--2---:R-:W-:-:S04]  /*1450*/  LEA R18, P2, R16, UR6, 0x1 ;  /* 0x0000000610127c11 */ /* 0x004fc8000f8408ff */
[----:B------:R-:W-:-:S04]  /*1460*/  IADD3 R9, PT, PT, R17, R9, RZ ;  /* 0x0000000911097210 */ /* 0x000fc80007ffe0ff */
[----:B------:R-:W-:-:S05]  /*1470*/  LEA.HI.X R19, R16, UR7, R9, 0x1, P2 ;  /* 0x0000000710137c11 */ /* 0x000fca00090f0c09 */
[----:B---3--:R4:W-:Y:S02]  /*1480*/  STG.E.128 desc[UR8][R18.64], R12 ;  /* 0x0000000c12007986 */ /* 0x0089e4000c101d08 */
.L_x_55:
[----:B------:R-:W-:Y:S05]  /*1490*/  BSYNC.RECONVERGENT B0 ;  /* 0x0000000000007941 */ /* 0x000fea0003800200 */
.L_x_54:
[----:B---34-:R3:W4:Y:S01]  /*14a0*/  LDS.128 R12, [R8+0x14200] ;  /* 0x01420000080c7984 */ /* 0x0187220000000c00 */
[----:B------:R-:W-:Y:S01]  /*14b0*/  BSSY.RECONVERGENT B0, `(.L_x_56) ;  /* 0x0000012000007945 */ /* 0x000fe20003800200 */
[----:B------:R-:W-:Y:S01]  /*14c0*/  ISETP.GE.OR P2, PT, R0, R22, P0 ;  /* 0x000000160000720c */ /* 0x000fe20000746670 */
[C---:B------:R-:W-:Y:S01]  /*14d0*/  VIADD R0, R73.reuse, 0x40 ;  /* 0x0000004049007836 */ /* 0x040fe20000000000 */
[----:B------:R-:W-:Y:S01]  /*14e0*/  IADD3 R73, PT, PT, R73, 0x48, RZ ;  /* 0x0000004849497810 */ /* 0x000fe20007ffe0ff */
[----:B------:R-:W-:Y:S10]  /*14f0*/  @P1 BRA `(.L_x_57) ;  /* 0x0000000000341947 */ /* 0x000ff40003800000 */
[----:B------:R-:W5:Y:S01]  /*1500*/  LDCU.64 UR4, c[0x0][0x3c0] ;  /* 0x00007800ff0477ac */ /* 0x000f620008000a00 */
[----:B------:R-:W-:Y:S01]  /*1510*/  IADD3 R9, P1, PT, R74, 0x10, RZ ;  /* 0x000000104a097810 */ /* 0x000fe20007f3e0ff */
[----:B--2---:R-:W-:Y:S01]  /*1520*/  IMAD.MOV.U32 R17, RZ, RZ, R11 ;  /* 0x000000ffff117224 */ /* 0x004fe200078e000b */
[----:B------:R-:W2:Y:S03]  /*1530*/  LDCU.64 UR6, c[0x0][0x3a8] ;  /* 0x00007500ff0677ac */ /* 0x000ea60008000a00 */
[----:B------:R-:W-:-:S04]  /*1540*/  IMAD.X R16, RZ, RZ, R75, P1 ;  /* 0x000000ffff107224 */ /* 0x000fc800008e064b */
[----:B-----5:R-:W-:Y:S01]  /*1550*/  IMAD R18, R16, UR4, RZ ;  /* 0x0000000410127c24 */ /* 0x020fe2000f8e02ff */
[----:B------:R-:W-:-:S05]  /*1560*/  MOV R16, R2 ;  /* 0x0000000200107202 */ /* 0x000fca0000000f00 */
[----:B------:R-:W-:-:S04]  /*1570*/  IMAD.WIDE.U32 R16, R9, UR4, R16 ;  /* 0x0000000409107c25 */ /* 0x000fc8000f8e0010 */
[----:B------:R-:W-:Y:S01]  /*1580*/  IMAD R9, R9, UR5, R18 ;  /* 0x0000000509097c24 */ /* 0x000fe2000f8e0212 */
[----:B--2---:R-:W-:-:S04]  /*1590*/  LEA R18, P1, R16, UR6, 0x1 ;  /* 0x0000000610127c11 */ /* 0x004fc8000f8208ff */
[----:B------:R-:W-:-:S04]  /*15a0*/  IADD3 R9, PT, PT, R17, R9, RZ ;  /* 0x0000000911097210 */ /* 0x000fc80007ffe0ff */
[----:B------:R-:W-:-:S05]  /*15b0*/  LEA.HI.X R19, R16, UR7, R9, 0x1, P1 ;  /* 0x0000000710137c11 */ /* 0x000fca00088f0c09 */
[----:B----4-:R2:W-:Y:S02]  /*15c0*/  STG.E.128 desc[UR8][R18.64], R12 ;  /* 0x0000000c12007986 */ /* 0x0105e4000c101d08 */
.L_x_57:
[----:B------:R-:W-:Y:S05]  /*15d0*/  BSYNC.RECONVERGENT B0 ;  /* 0x0000000000007941 */ /* 0x000fea0003800200 */
.L_x_56:
[----:B--2-4-:R2:W4:Y:S01]  /*15e0*/  LDS.128 R12, [R8+0x14300] ;  /* 0x01430000080c7984 */ /* 0x0145220000000c00 */
[----:B------:R-:W-:Y:S01]  /*15f0*/  BSSY.RECONVERGENT B0, `(.L_x_58) ;  /* 0x0000011000007945 */ /* 0x000fe20003800200 */
[-C--:B------:R-:W-:Y:S02]  /*1600*/  ISETP.GE.OR P1, PT, R0, R22.reuse, P0 ;  /* 0x000000160000720c */ /* 0x080fe40000726670 */
[----:B------:R-:W-:Y:S01]  /*1610*/  ISETP.GE.OR P0, PT, R73, R22, P0 ;  /* 0x000000164900720c */ /* 0x000fe20000706670 */
[----:B------:R-:W-:-:S12]  /*1620*/  @P6 BRA `(.L_x_59) ;  /* 0x0000000000346947 */ /* 0x000fd80003800000 */
[----:B------:R-:W5:Y:S01]  /*1630*/  LDCU.64 UR4, c[0x0][0x3c0] ;  /* 0x00007800ff0477ac */ /* 0x000f620008000a00 */
[----:B------:R-:W-:Y:S01]  /*1640*/  IADD3 R9, P6, PT, R74, 0x18, RZ ;  /* 0x000000184a097810 */ /* 0x000fe20007fde0ff */
[----:B------:R-:W-:Y:S01]  /*1650*/  IMAD.MOV.U32 R17, RZ, RZ, R11 ;  /* 0x000000ffff117224 */ /* 0x000fe200078e000b */
[----:B------:R-:W-:Y:S01]  /*1660*/  MOV R16, R2 ;  /* 0x0000000200107202 */ /* 0x000fe20000000f00 */
[----:B------:R-:W0:Y:S02]  /*1670*/  LDCU.64 UR6, c[0x0][0x3a8] ;  /* 0x00007500ff0677ac */ /* 0x000e240008000a00 */
[----:B------:R-:W-:-:S04]  /*1680*/  IMAD.X R0, RZ, RZ, R75, P6 ;  /* 0x000000ffff007224 */ /* 0x000fc800030e064b */
[----:B-----5:R-:W-:Y:S02]  /*1690*/  IMAD R0, R0, UR4, RZ ;  /* 0x0000000400007c24 */ /* 0x020fe4000f8e02ff */
[----:B------:R-:W-:-:S04]  /*16a0*/  IMAD.WIDE.U32 R16, R9, UR4, R16 ;  /* 0x0000000409107c25 */ /* 0x000fc8000f8e0010 */
[----:B------:R-:W-:Y:S01]  /*16b0*/  IMAD R9, R9, UR5, R0 ;  /* 0x0000000509097c24 */ /* 0x000fe2000f8e0200 */
[----:B0-----:R-:W-:-:S04]  /*16c0*/  LEA R18, P6, R16, UR6, 0x1 ;  /* 0x0000000610127c11 */ /* 0x001fc8000f8c08ff */
[----:B------:R-:W-:-:S04]  /*16d0*/  IADD3 R9, PT, PT, R17, R9, RZ ;  /* 0x0000000911097210 */ /* 0x000fc80007ffe0ff */
[----:B------:R-:W-:-:S05]  /*16e0*/  LEA.HI.X R19, R16, UR7, R9, 0x1, P6 ;  /* 0x0000000710137c11 */ /* 0x000fca000b0f0c09 */
[----:B----4-:R0:W-:Y:S02]  /*16f0*/  STG.E.128 desc[UR8][R18.64], R12 ;  /* 0x0000000c12007986 */ /* 0x0101e4000c101d08 */
.L_x_59:
[----:B------:R-:W-:Y:S05]  /*1700*/  BSYNC.RECONVERGENT B0 ;  /* 0x0000000000007941 */ /* 0x000fea0003800200 */
.L_x_58:
[----:B0---4-:R0:W4:Y:S01]  /*1710*/  LDS.128 R12, [R8+0x14400] ;  /* 0x01440000080c7984 */ /* 0x0111220000000c00 */
[----:B------:R-:W-:Y:S04]  /*1720*/  BSSY.RECONVERGENT B0, `(.L_x_60) ;  /* 0x000000f000007945 */ /* 0x000fe80003800200 */
[----:B------:R-:W-:Y:S05]  /*1730*/  @P5 BRA `(.L_x_61) ;  /* 0x0000000000345947 */ /* 0x000fea0003800000 */
[----:B------:R-:W5:Y:S01]  /*1740*/  LDCU.64 UR4, c[0x0][0x3c0] ;  /* 0x00007800ff0477ac */ /* 0x000f620008000a00 */
[----:B------:R-:W-:Y:S01]  /*1750*/  IADD3 R9, P5, PT, R74, 0x20, RZ ;  /* 0x000000204a097810 */ /* 0x000fe20007fbe0ff */
[----:B------:R-:W-:Y:S01]  /*1760*/  IMAD.MOV.U32 R17, RZ, RZ, R11 ;  /* 0x000000ffff117224 */ /* 0x000fe200078e000b */
[----:B------:R-:W-:Y:S01]  /*1770*/  MOV R16, R2 ;  /* 0x0000000200107202 */ /* 0x000fe20000000f00 */
[----:B------:R-:W1:Y:S02]  /*1780*/  LDCU.64 UR6, c[0x0][0x3a8] ;  /* 0x00007500ff0677ac */ /* 0x000e640008000a00 */
[----:B------:R-:W-:-:S04]  /*1790*/  IMAD.X R0, RZ, RZ, R75, P5 ;  /* 0x000000ffff007224 */ /* 0x000fc800028e064b */
[----:B-----5:R-:W-:Y:S02]  /*17a0*/  IMAD R0, R0, UR4, RZ ;  /* 0x0000000400007c24 */ /* 0x020fe4000f8e02ff */
[----:B------:R-:W-:-:S04]  /*17b0*/  IMAD.WIDE.U32 R16, R9, UR4, R16 ;  /* 0x0000000409107c25 */ /* 0x000fc8000f8e0010 */
[----:B------:R-:W-:Y:S01]  /*17c0*/  IMAD R9, R9, UR5, R0 ;  /* 0x0000000509097c24 */ /* 0x000fe2000f8e0200 */
[----:B-1----:R-:W-:-:S04]  /*17d0*/  LEA R18, P5, R16, UR6, 0x1 ;  /* 0x0000000610127c11 */ /* 0x002fc8000f8a08ff */
[----:B------:R-:W-:-:S04]  /*17e0*/  IADD3 R9, PT, PT, R17, R9, RZ ;  /* 0x0000000911097210 */ /* 0x000fc80007ffe0ff */
[----:B------:R-:W-:-:S05]  /*17f0*/  LEA.HI.X R19, R16, UR7, R9, 0x1, P5 ;  /* 0x0000000710137c11 */ /* 0x000fca000a8f0c09 */
[----:B----4-:R1:W-:Y:S02]  /*1800*/  STG.E.128 desc[UR8][R18.64], R12 ;  /* 0x0000000c12007986 */ /* 0x0103e4000c101d08 */
.L_x_61:
[----:B------:R-:W-:Y:S05]  /*1810*/  BSYNC.RECONVERGENT B0 ;  /* 0x0000000000007941 */ /* 0x000fea0003800200 */
.L_x_60:
[----:B-1--4-:R1:W4:Y:S01]  /*1820*/  LDS.128 R12, [R8+0x14500] ;  /* 0x01450000080c7984 */ /* 0x0123220000000c00 */
[----:B------:R-:W-:Y:S04]  /*1830*/  BSSY.RECONVERGENT B0, `(.L_x_62) ;  /* 0x000000f000007945 */ /* 0x000fe80003800200 */
[----:B------:R-:W-:Y:S05]  /*1840*/  @P4 BRA `(.L_x_63) ;  /* 0x0000000000344947 */ /* 0x000fea0003800000 */
[----:B------:R-:W5:Y:S01]  /*1850*/  LDCU.64 UR4, c[0x0][0x3c0] ;  /* 0x00007800ff0477ac */ /* 0x000f620008000a00 */
[----:B------:R-:W-:Y:S01]  /*1860*/  IADD3 R9, P4, PT, R74, 0x28, RZ ;  /* 0x000000284a097810 */ /* 0x000fe20007f9e0ff */
[----:B------:R-:W-:Y:S01]  /*1870*/  IMAD.MOV.U32 R16, RZ, RZ, R2 ;  /* 0x000000ffff107224 */ /* 0x000fe200078e0002 */
[----:B------:R-:W-:Y:S01]  /*1880*/  MOV R17, R11 ;  /* 0x0000000b00117202 */ /* 0x000fe20000000f00 */
[----:B------:R-:W0:Y:S01]  /*1890*/  LDCU.64 UR6, c[0x0][0x3a8] ;  /* 0x00007500ff0677ac */ /* 0x000e220008000a00 */
[----:B------:R-:W-:-:S05]  /*18a0*/  IADD3.X R0, PT, PT, RZ, R75, RZ, P4, !PT ;  /* 0x0000004bff007210 */ /* 0x000fca00027fe4ff */
[----:B-----5:R-:W-:Y:S02]  /*18b0*/  IMAD R0, R0, UR4, RZ ;  /* 0x0000000400007c24 */ /* 0x020fe4000f8e02ff */
[----:B------:R-:W-:-:S04]  /*18c0*/  IMAD.WIDE.U32 R16, R9, UR4, R16 ;  /* 0x0000000409107c25 */ /* 0x000fc8000f8e0010 */
[----:B------:R-:W-:Y:S01]  /*18d0*/  IMAD R9, R9, UR5, R0 ;  /* 0x0000000509097c24 */ /* 0x000fe2000f8e0200 */
[----:B0-----:R-:W-:-:S04]  /*18e0*/  LEA R18, P4, R16, UR6, 0x1 ;  /* 0x0000000610127c11 */ /* 0x001fc8000f8808ff */
[----:B------:R-:W-:-:S04]  /*18f0*/  IADD3 R9, PT, PT, R17, R9, RZ ;  /* 0x0000000911097210 */ /* 0x000fc80007ffe0ff */
[----:B------:R-:W-:-:S05]  /*1900*/  LEA.HI.X R19, R16, UR7, R9, 0x1, P4 ;  /* 0x0000000710137c11 */ /* 0x000fca000a0f0c09 */
[----:B----4-:R0:W-:Y:S02]  /*1910*/  STG.E.128 desc[UR8][R18.64], R12 ;  /* 0x0000000c12007986 */ /* 0x0101e4000c101d08 */
.L_x_63:
[----:B------:R-:W-:Y:S05]  /*1920*/  BSYNC.RECONVERGENT B0 ;  /* 0x0000000000007941 */ /* 0x000fea0003800200 */
.L_x_62:
[----:B0---4-:R0:W4:Y:S01]  /*1930*/  LDS.128 R12, [R8+0x14600] ;  /* 0x01460000080c7984 */ /* 0x0111220000000c00 */
[----:B------:R-:W-:Y:S04]  /*1940*/  BSSY.RECONVERGENT B0, `(.L_x_64) ;  /* 0x000000f000007945 */ /* 0x000fe80003800200 */
[----:B------:R-:W-:Y:S05]  /*1950*/  @P3 BRA `(.L_x_65) ;  /* 0x0000000000343947 */ /* 0x000fea0003800000 */
[----:B------:R-:W5:Y:S01]  /*1960*/  LDCU.64 UR4, c[0x0][0x3c0] ;  /* 0x00007800ff0477ac */ /* 0x000f620008000a00 */
[----:B------:R-:W-:Y:S02]  /*1970*/  IADD3 R9, P3, PT, R74, 0x30, RZ ;  /* 0x000000304a097810 */ /* 0x000fe40007f7e0ff */
[----:B------:R-:W-:Y:S01]  /*1980*/  MOV R16, R2 ;  /* 0x0000000200107202 */ /* 0x000fe20000000f00 */
[----:B------:R-:W1:Y:S01]  /*1990*/  LDCU.64 UR6, c[0x0][0x3a8] ;  /* 0x00007500ff0677ac */ /* 0x000e620008000a00 */
[----:B------:R-:W-:Y:S01]  /*19a0*/  MOV R17, R11 ;  /* 0x0000000b00117202 */ /* 0x000fe20000000f00 */
[----:B------:R-:W-:-:S04]  /*19b0*/  IMAD.X R0, RZ, RZ, R75, P3 ;  /* 0x000000ffff007224 */ /* 0x000fc800018e064b */
[----:B-----5:R-:W-:Y:S02]  /*19c0*/  IMAD R0, R0, UR4, RZ ;  /* 0x0000000400007c24 */ /* 0x020fe4000f8e02ff */
[----:B------:R-:W-:-:S04]  /*19d0*/  IMAD.WIDE.U32 R16, R9, UR4, R16 ;  /* 0x0000000409107c25 */ /* 0x000fc8000f8e0010 */
[----:B------:R-:W-:Y:S01]  /*19e0*/  IMAD R9, R9, UR5, R0 ;  /* 0x0000000509097c24 */ /* 0x000fe2000f8e0200 */
[----:B-1----:R-:W-:-:S03]  /*19f0*/  LEA R18, P3, R16, UR6, 0x1 ;  /* 0x0000000610127c11 */ /* 0x002fc6000f8608ff */
[----:B------:R-:W-:-:S05]  /*1a00*/  IMAD.IADD R9, R17, 0x1, R9 ;  /* 0x0000000111097824 */ /* 0x000fca00078e0209 */
[----:B------:R-:W-:-:S05]  /*1a10*/  LEA.HI.X R19, R16, UR7, R9, 0x1, P3 ;  /* 0x0000000710137c11 */ /* 0x000fca00098f0c09 */
[----:B----4-:R1:W-:Y:S02]  /*1a20*/  STG.E.128 desc[UR8][R18.64], R12 ;  /* 0x0000000c12007986 */ /* 0x0103e4000c101d08 */
.L_x_65:
[----:B------:R-:W-:Y:S05]  /*1a30*/  BSYNC.RECONVERGENT B0 ;  /* 0x0000000000007941 */ /* 0x000fea0003800200 */
.L_x_64:
        /* <DEDUP_REMOVED lines=16> */
.L_x_67:
[----:B------:R-:W-:Y:S05]  /*1b40*/  BSYNC.RECONVERGENT B0 ;  /* 0x0000000000007941 */ /* 0x000fea0003800200 */
.L_x_66:
[----:B0---4-:R0:W4:Y:S01]  /*1b50*/  LDS.128 R12, [R8+0x14800] ;  /* 0x01480000080c7984 */ /* 0x0111220000000c00 */
[----:B------:R-:W-:Y:S04]  /*1b60*/  BSSY.RECONVERGENT B0, `(.L_x_68) ;  /* 0x000000f000007945 */ /* 0x000fe80003800200 */
[----:B------:R-:W-:Y:S05]  /*1b70*/  @P1 BRA `(.L_x_69) ;  /* 0x0000000000341947 */ /* 0x000fea0003800000 */
[----:B------:R-:W5:Y:S01]  /*1b80*/  LDCU.64 UR4, c[0x0][0x3c0] ;  /* 0x00007800ff0477ac */ /* 0x000f620008000a00 */
[----:B------:R-:W-:Y:S01]  /*1b90*/  IADD3 R17, P1, PT, R74, 0x40, RZ ;  /* 0x000000404a117810 */ /* 0x000fe20007f3e0ff */
[----:B0123--:R-:W-:Y:S01]  /*1ba0*/  IMAD.MOV.U32 R8, RZ, RZ, R2 ;  /* 0x000000ffff087224 */ /* 0x00ffe200078e0002 */
        /* <DEDUP_REMOVED lines=10> */
.L_x_69:
[----:B------:R-:W-:Y:S05]  /*1c50*/  BSYNC.RECONVERGENT B0 ;  /* 0x0000000000007941 */ /* 0x000fea0003800200 */
.L_x_68:
[----:B------:R-:W-:Y:S05]  /*1c60*/  @P0 EXIT ;  /* 0x000000000000094d */ /* 0x000fea0003800000 */
[----:B------:R-:W5:Y:S01]  /*1c70*/  LDCU.64 UR4, c[0x0][0x3c0] ;  /* 0x00007800ff0477ac */ /* 0x000f620008000a00 */
[----:B------:R-:W-:Y:S02]  /*1c80*/  IADD3 R9, P0, PT, R74, 0x48, RZ ;  /* 0x000000484a097810 */ /* 0x000fe40007f1e0ff */
[----:B------:R-:W-:Y:S01]  /*1c90*/  MOV R3, R11 ;  /* 0x0000000b00037202 */ /* 0x000fe20000000f00 */
[----:B------:R-:W0:Y:S02]  /*1ca0*/  LDCU.64 UR6, c[0x0][0x3a8] ;  /* 0x00007500ff0677ac */ /* 0x000e240008000a00 */
[----:B------:R-:W-:-:S04]  /*1cb0*/  IMAD.X R74, RZ, RZ, R75, P0 ;  /* 0x000000ffff4a7224 */ /* 0x000fc800000e064b */
[----:B-----5:R-:W-:Y:S02]  /*1cc0*/  IMAD R74, R74, UR4, RZ ;  /* 0x000000044a4a7c24 */ /* 0x020fe4000f8e02ff */
[----:B------:R-:W-:-:S04]  /*1cd0*/  IMAD.WIDE.U32 R2, R9, UR4, R2 ;  /* 0x0000000409027c25 */ /* 0x000fc8000f8e0002 */
[----:B------:R-:W-:Y:S01]  /*1ce0*/  IMAD R9, R9, UR5, R74 ;  /* 0x0000000509097c24 */ /* 0x000fe2000f8e024a */
[----:B0123--:R-:W-:-:S04]  /*1cf0*/  LEA R8, P0, R2, UR6, 0x1 ;  /* 0x0000000602087c11 */ /* 0x00ffc8000f8008ff */
[----:B------:R-:W-:-:S04]  /*1d00*/  IADD3 R3, PT, PT, R3, R9, RZ ;  /* 0x0000000903037210 */ /* 0x000fc80007ffe0ff */
[----:B------:R-:W-:-:S05]  /*1d10*/  LEA.HI.X R9, R2, UR7, R3, 0x1, P0 ;  /* 0x0000000702097c11 */ /* 0x000fca00080f0c03 */
[----:B------:R-:W-:Y:S01]  /*1d20*/  STG.E.128 desc[UR8][R8.64], R4 ;  /* 0x0000000408007986 */ /* 0x000fe2000c101d08 */
[----:B------:R-:W-:Y:S05]  /*1d30*/  EXIT ;  /* 0x000000000000794d */ /* 0x000fea0003800000 */
.L_x_70:
        /* <DEDUP_REMOVED lines=12> */
.L_x_144:


//--------------------- .text._ZN7cutlass13device_kernelIN5flash32FlashAttnBwdPostprocessConvertdQIN4cute5tupleIJNS3_1CILi64EEENS5_ILi256EEEEEENS_10bfloat16_tEfNS_4arch4Sm90ELi256ENS3_8TiledMMAINS3_8MMA_AtomIJNS3_4SM904GMMA27MMA_64x64x16_F32BF16BF16_SSILNSF_5MajorE1ELSH_0ELNSF_7ScaleInE1ELSI_1EEEEEENS3_6LayoutINS4_IJNS5_ILi2EEENS5_ILi1EEESN_EEENS4_IJSN_NS5_ILi0EEESP_EEEEENS4_IJNS3_10UnderscoreESS_SS_EEEEELb1EEEEEvNT_6ParamsE --------------------------
	.section	.text._ZN7cutlass13device_kernelIN5flash32FlashAttnBwdPostprocessConvertdQIN4cute5tupleIJNS3_1CILi64EEENS5_ILi256EEEEEENS_10bfloat16_tEfNS_4arch4Sm90ELi256ENS3_8TiledMMAINS3_8MMA_AtomIJNS3_4SM904GMMA27MMA_64x64x16_F32BF16BF16_SSILNSF_5MajorE1ELSH_0ELNSF_7ScaleInE1ELSI_1EEEEEENS3_6LayoutINS4_IJNS5_ILi2EEENS5_ILi1EEESN_EEENS4_IJSN_NS5_ILi0EEESP_EEEEENS4_IJNS3_10UnderscoreESS_SS_EEEEELb1EEEEEvNT_6ParamsE,"ax",@progbits
	.align	128
.text._ZN7cutlass13device_kernelIN5flash32FlashAttnBwdPostprocessConvertdQIN4cute5tupleIJNS3_1CILi64EEENS5_ILi256EEEEEENS_10bfloat16_tEfNS_4arch4Sm90ELi256ENS3_8TiledMMAINS3_8MMA_AtomIJNS3_4SM904GMMA27MMA_64x64x16_F32BF16BF16_SSILNSF_5MajorE1ELSH_0ELNSF_7ScaleInE1ELSI_1EEEEEENS3_6LayoutINS4_IJNS5_ILi2EEENS5_ILi1EEESN_EEENS4_IJSN_NS5_ILi0EEESP_EEEEENS4_IJNS3_10UnderscoreESS_SS_EEEEELb1EEEEEvNT_6ParamsE:
        .type           _ZN7cutlass13device_kernelIN5flash32FlashAttnBwdPostprocessConvertdQIN4cute5tupleIJNS3_1CILi64EEENS5_ILi256EEEEEENS_10bfloat16_tEfNS_4arch4Sm90ELi256ENS3_8TiledMMAINS3_8MMA_AtomIJNS3_4SM904GMMA27MMA_64x64x16_F32BF16BF16_SSILNSF_5MajorE1ELSH_0ELNSF_7ScaleInE1ELSI_1EEEEEENS3_6LayoutINS4_IJNS5_ILi2EEENS5_ILi1EEESN_EEENS4_IJSN_NS5_ILi0EEESP_EEEEENS4_IJNS3_10UnderscoreESS_SS_EEEEELb1EEEEEvNT_6ParamsE,@function
        .size           _ZN7cutlass13device_kernelIN5flash32FlashAttnBwdPostprocessConvertdQIN4cute5tupleIJNS3_1CILi64EEENS5_ILi256EEEEEENS_10bfloat16_tEfNS_4arch4Sm90ELi256ENS3_8TiledMMAINS3_8MMA_AtomIJNS3_4SM904GMMA27MMA_64x64x16_F32BF16BF16_SSILNSF_5MajorE1ELSH_0ELNSF_7ScaleInE1ELSI_1EEEEEENS3_6LayoutINS4_IJNS5_ILi2EEENS5_ILi1EEESN_EEENS4_IJSN_NS5_ILi0EEESP_EEEEENS4_IJNS3_10UnderscoreESS_SS_EEEEELb1EEEEEvNT_6ParamsE,(.L_x_145 - _ZN7cutlass13device_kernelIN5flash32FlashAttnBwdPostprocessConvertdQIN4cute5tupleIJNS3_1CILi64EEENS5_ILi256EEEEEENS_10bfloat16_tEfNS_4arch4Sm90ELi256ENS3_8TiledMMAINS3_8MMA_AtomIJNS3_4SM904GMMA27MMA_64x64x16_F32BF16BF16_SSILNSF_5MajorE1ELSH_0ELNSF_7ScaleInE1ELSI_1EEEEEENS3_6LayoutINS4_IJNS5_ILi2EEENS5_ILi1EEESN_EEENS4_IJSN_NS5_ILi0EEESP_EEEEENS4_IJNS3_10UnderscoreESS_SS_EEEEELb1EEEEEvNT_6ParamsE)
        .other          _ZN7cutlass13device_kernelIN5flash32FlashAttnBwdPostprocessConvertdQIN4cute5tupleIJNS3_1CILi64EEENS5_ILi256EEEEEENS_10bfloat16_tEfNS_4arch4Sm90ELi256ENS3_8TiledMMAINS3_8MMA_AtomIJNS3_4SM904GMMA27MMA_64x64x16_F32BF16BF16_SSILNSF_5MajorE1ELSH_0ELNSF_7ScaleInE1ELSI_1EEEEEENS3_6LayoutINS4_IJNS5_ILi2EEENS5_ILi1EEESN_EEENS4_IJSN_NS5_ILi0EEESP_EEEEENS4_IJNS3_10UnderscoreESS_SS_EEEEELb1EEEEEvNT_6ParamsE,@"STO_CUDA_ENTRY STV_DEFAULT"
_ZN7cutlass13device_kernelIN5flash32FlashAttnBwdPostprocessConvertdQIN4cute5tupleIJNS3_1CILi64EEENS5_ILi256EEEEEENS_10bfloat16_tEfNS_4arch4Sm90ELi256ENS3_8TiledMMAINS3_8MMA_AtomIJNS3_4SM904GMMA27MMA_64x64x16_F32BF16BF16_SSILNSF_5MajorE1ELSH_0ELNSF_7ScaleInE1ELSI_1EEEEEENS3_6LayoutINS4_IJNS5_ILi2EEENS5_ILi1EEESN_EEENS4_IJSN_NS5_ILi0EEESP_EEEEENS4_IJNS3_10UnderscoreESS_SS_EEEEELb1EEEEEvNT_6ParamsE:
        /* <DEDUP_REMOVED lines=9> */
[----:B------:R-:W-:Y:S02]  /*0090*/  CS2R R8, SRZ ;  /* 0x0000000000087805 */ /* 0x000fe4000001ff00 */
[----:B------:R-:W-:Y:S01]  /*00a0*/  CS2R R74, SRZ ;  /* 0x00000000004a7805 */ /* 0x000fe2000001ff00 */
[----:B------:R-:W1:Y:S01]  /*00b0*/  LDCU UR6, c[0x0][0x3b0] ;  /* 0x00007600ff0677ac */ /* 0x000e620008000800 */
[----:B0-----:R-:W-:-:S04]  /*00c0*/  UISETP.NE.U32.AND UP0, UPT, UR4, URZ, UPT ;  /* 0x000000ff0400728c */ /* 0x001fc8000bf05070 */
[----:B------:R-:W-:Y:S01]  /*00d0*/  UISETP.NE.AND.EX UP0, UPT, UR5, URZ, UPT, UP0 ;  /* 0x000000ff0500728c */ /* 0x000fe2000bf05300 */
[----:B-1----:R-:W-:-:S08]  /*00e0*/  IMAD.U32 R58, RZ, RZ, UR6 ;  /* 0x00000006ff3a7e24 */ /* 0x002fd0000f8e00ff */
[----:B------:R-:W-:Y:S05]  /*00f0*/  BRA.U !UP0, `(.L_x_72) ;  /* 0x0000000108547547 */ /* 0x000fea000b800000 */
[----:B------:R-:W-:Y:S05]  /*0100*/  BRA `(.L_x_73) ;  /* 0x0000000000387947 */ /* 0x000fea0003800000 */
.L_x_71:
[----:B------:R-:W0:Y:S01]  /*0110*/  LDC.64 R2, c[0x0][0x3e0] ;  /* 0x0000f800ff027b82 */ /* 0x000e220000000a00 */
[----:B------:R-:W1:Y:S01]  /*0120*/  LDCU.64 UR4, c[0x0][0x3e8] ;  /* 0x00007d00ff0477ac */ /* 0x000e620008000a00 */
[----:B0-----:R-:W-:-:S05]  /*0130*/  IMAD.WIDE.U32 R2, R7, 0x4, R2 ;  /* 0x0000000407027825 */ /* 0x001fca00078e0002 */
[----:B------:R-:W2:Y:S01]  /*0140*/  LDG.E R74, desc[UR8][R2.64] ;  /* 0x00000008024a7981 */ /* 0x000ea2000c1e1900 */
[----:B-1----:R-:W-:-:S04]  /*0150*/  UISETP.NE.U32.AND UP0, UPT, UR4, URZ, UPT ;  /* 0x000000ff0400728c */ /* 0x002fc8000bf05070 */
[----:B------:R-:W-:Y:S01]  /*0160*/  UISETP.NE.AND.EX UP0, UPT, UR5, URZ, UPT, UP0 ;  /* 0x000000ff0500728c */ /* 0x000fe2000bf05300 */
[--C-:B--2---:R-:W-:Y:S01]  /*0170*/  IMAD R0, R7, 0x40, R74.reuse ;  /* 0x0000004007007824 */ /* 0x104fe200078e024a */
[----:B------:R-:W-:-:S04]  /*0180*/  SHF.R.S32.HI R75, RZ, 0x1f, R74 ;  /* 0x0000001fff4b7819 */ /* 0x000fc8000001144a */
[----:B------:R-:W-:-:S04]  /*0190*/  SHF.R.S32.HI R5, RZ, 0x1f, R0 ;  /* 0x0000001fff057819 */ /* 0x000fc80000011400 */
[----:B------:R-:W-:-:S04]  /*01a0*/  LEA.HI R5, R5, R0, RZ, 0x6 ;  /* 0x0000000005057211 */ /* 0x000fc800078f30ff */
[----:B------:R-:W-:-:S04]  /*01b0*/  SHF.L.U32 R5, R5, 0x8, RZ ;  /* 0x0000000805057819 */ /* 0x000fc800000006ff */
[----:B------:R-:W-:-:S04]  /*01c0*/  LOP3.LUT R8, R5, 0xffffc000, RZ, 0xc0, !PT ;  /* 0xffffc00005087812 */ /* 0x000fc800078ec0ff */
[----:B------:R-:W-:Y:S01]  /*01d0*/  SHF.R.S32.HI R9, RZ, 0x1f, R8 ;  /* 0x0000001fff097819 */ /* 0x000fe20000011408 */
[----:B------:R-:W-:Y:S06]  /*01e0*/  BRA.U !UP0, `(.L_x_74) ;  /* 0x0000000108107547 */ /* 0x000fec000b800000 */
.L_x_73:
[----:B------:R-:W0:Y:S02]  /*01f0*/  LDC.64 R58, c[0x0][0x3e8] ;  /* 0x0000fa00ff3a7b82 */ /* 0x000e240000000a00 */
[----:B0-----:R-:W-:-:S06]  /*0200*/  IMAD.WIDE.U32 R58, R7, 0x4, R58 ;  /* 0x00000004073a7825 */ /* 0x001fcc00078e003a */
[----:B------:R0:W5:Y:S01]  /*0210*/  LDG.E R58, desc[UR8][R58.64] ;  /* 0x000000083a3a7981 */ /* 0x000162000c1e1900 */
[----:B------:R-:W-:Y:S05]  /*0220*/  BRA `(.L_x_72) ;  /* 0x0000000000087947 */ /* 0x000fea0003800000 */
.L_x_74:
[----:B------:R-:W2:Y:S02]  /*0230*/  LDG.E R3, desc[UR8][R2.64+0x4] ;  /* 0x0000040802037981 */ /* 0x000ea4000c1e1900 */
[----:B--2---:R-:W-:-:S07]  /*0240*/  IMAD.IADD R58, R3, 0x1, -R74 ;  /* 0x00000001033a7824 */ /* 0x004fce00078e0a4a */
.L_x_72:
[----:B------:R-:W-:Y:S01]  /*0250*/  IMAD.SHL.U32 R5, R6, 0x40, RZ ;  /* 0x0000004006057824 */ /* 0x000fe200078e00ff */
[----:B------:R-:W-:-:S04]  /*0260*/  ISETP.NE.AND.EX P0, PT, R11, RZ, PT, P0 ;  /* 0x000000ff0b00720c */ /* 0x000fc80003f05300 */
[----:B-----5:R-:W-:-:S13]  /*0270*/  ISETP.GT.AND P2, PT, R58, R5, PT ;  /* 0x000000053a00720c */ /* 0x020fda0003f44270 */
[----:B------:R-:W-:Y:S05]  /*0280*/  @!P2 EXIT P0 ;  /* 0x000000000000a94d */ /* 0x000fea0000000000 */
[----:B------:R-:W1:Y:S01]  /*0290*/  S2R R3, SR_CTAID.Y ;  /* 0x0000000000037919 */ /* 0x000e620000002600 */
[----:B------:R-:W1:Y:S01]  /*02a0*/  LDC.64 R10, c[0x0][0x398] ;  /* 0x0000e600ff0a7b82 */ /* 0x000e620000000a00 */
[----:B------:R-:W-:Y:S01]  /*02b0*/  LEA R8, P0, R6, R8, 0xe ;  /* 0x0000000806087211 */ /* 0x000fe200078070ff */
[----:B------:R-:W-:Y:S01]  /*02c0*/  BSSY.RECONVERGENT B0, `(.L_x_75) ;  /* 0x0000024000007945 */ /* 0x000fe20003800200 */
[----:B------:R-:W2:Y:S01]  /*02d0*/  S2R R2, SR_TID.X ;  /* 0x0000000000027919 */ /* 0x000ea20000002100 */
[----:B------:R-:W-:Y:S02]  /*02e0*/  SEL R4, R7, RZ, !P1 ;  /* 0x000000ff07047207 */ /* 0x000fe40004800000 */
[----:B------:R-:W-:Y:S01]  /*02f0*/  IADD3.X R9, PT, PT, RZ, R9, RZ, P0, !PT ;  /* 0x00000009ff097210 */ /* 0x000fe200007fe4ff */
[----:B------:R-:W3:Y:S01]  /*0300*/  S2R R16, SR_CgaCtaId ;  /* 0x0000000000107919 */ /* 0x000ee20000008800 */
[----:B------:R-:W4:Y:S08]  /*0310*/  LDC.64 R12, c[0x0][0x3a0] ;  /* 0x0000e800ff0c7b82 */ /* 0x000f300000000a00 */
[----:B------:R-:W5:Y:S01]  /*0320*/  LDC.64 R14, c[0x0][0x380] ;  /* 0x0000e000ff0e7b82 */ /* 0x000f620000000a00 */
[----:B-1----:R-:W-:Y:S01]  /*0330*/  IMAD.WIDE.U32 R8, R3, R10, R8 ;  /* 0x0000000a03087225 */ /* 0x002fe200078e0008 */
[----:B--2---:R-:W-:-:S03]  /*0340*/  ISETP.NE.AND P0, PT, R2, RZ, PT ;  /* 0x000000ff0200720c */ /* 0x004fc60003f05270 */
[----:B------:R-:W-:Y:S02]  /*0350*/  IMAD R9, R3, R11, R9 ;  /* 0x0000000b03097224 */ /* 0x000fe400078e0209 */
[----:B----4-:R-:W-:-:S04]  /*0360*/  IMAD.WIDE.U32 R8, R4, R12, R8 ;  /* 0x0000000c04087225 */ /* 0x010fc800078e0008 */
[----:B------:R-:W-:Y:S01]  /*0370*/  IMAD R0, R4, R13, R9 ;  /* 0x0000000d04007224 */ /* 0x000fe200078e0209 */
[----:B-----5:R-:W-:-:S04]  /*0380*/  LEA R14, P1, R8, R14, 0x2 ;  /* 0x0000000e080e7211 */ /* 0x020fc800078210ff */
[----:B------:R-:W-:Y:S01]  /*0390*/  LEA.HI.X R0, R8, R15, R0, 0x2, P1 ;  /* 0x0000000f08007211 */ /* 0x000fe200008f1400 */
[----:B---3--:R-:W-:Y:S08]  /*03a0*/  @P0 BRA `(.L_x_76) ;  /* 0x0000000000540947 */ /* 0x008ff00003800000 */
[----:B------:R-:W1:Y:S01]  /*03b0*/  S2UR UR7, SR_CgaCtaId ;  /* 0x00000000000779c3 */ /* 0x000e620000008800 */
[----:B------:R-:W-:Y:S01]  /*03c0*/  UMOV UR6, 0x400 ;  /* 0x0000040000067882 */ /* 0x000fe20000000000 */
[----:B------:R-:W-:Y:S01]  /*03d0*/  UMOV UR4, 0x1 ;  /* 0x0000000100047882 */ /* 0x000fe20000000000 */
[----:B------:R-:W-:Y:S01]  /*03e0*/  IMAD.MOV.U32 R7, RZ, RZ, 0x10000 ;  /* 0x00010000ff077424 */ /* 0x000fe200078e00ff */
[----:B------:R-:W-:-:S04]  /*03f0*/  UIADD3 UR4, UPT, UPT, -UR4, 0x100000, URZ ;  /* 0x0010000004047890 */ /* 0x000fc8000fffe1ff */
[----:B------:R-:W-:Y:S02]  /*0400*/  USHF.L.U32 UR5, UR4, 0xb, URZ ;  /* 0x0000000b04057899 */ /* 0x000fe400080006ff */
[----:B------:R-:W-:Y:S01]  /*0410*/  USHF.L.U32 UR4, UR4, 0x1, URZ ;  /* 0x0000000104047899 */ /* 0x000fe200080006ff */
[----:B------:R-:W-:Y:S01]  /*0420*/  PLOP3.LUT P0, PT, PT, PT, PT, 0x80, 0x8 ;  /* 0x000000000008781c */ /* 0x000fe20003f0f070 */
[----:B------:R-:W-:Y:S01]  /*0430*/  UMOV UR10, 0x1000 ;  /* 0x00001000000a7882 */ /* 0x000fe20000000000 */
[----:B-1----:R-:W-:-:S04]  /*0440*/  ULEA UR6, UR7, UR6, 0x18 ;  /* 0x0000000607067291 */ /* 0x002fc8000f8ec0ff */
[----:B------:R-:W-:Y:S01]  /*0450*/  UIADD3 UR7, UPT, UPT, UR6, 0x18000, URZ ;  /* 0x0001800006077890 */ /* 0x000fe2000fffe0ff */
[----:B------:R-:W1:Y:S07]  /*0460*/  FENCE.VIEW.ASYNC.S ;  /* 0x00000000000073c6 */ /* 0x000e6e0000000000 */
[----:B-1----:R1:W2:Y:S02]  /*0470*/  SYNCS.EXCH.64 URZ, [UR6+0x18000], UR4 ;  /* 0x0180000406ff75b2 */ /* 0x0022a40008000100 */
[----:B-1----:R-:W-:-:S02]  /*0480*/  R2UR UR4, R14 ;  /* 0x000000000e0472ca */ /* 0x002fc400000e0000 */
[----:B------:R-:W-:Y:S01]  /*0490*/  R2UR UR5, R0 ;  /* 0x00000000000572ca */ /* 0x000fe200000e0000 */
[----:B--2---:R1:W-:-:S14]  /*04a0*/  SYNCS.ARRIVE.TRANS64 RZ, [UR6+0x18000], R7 ;  /* 0x01800007ffff79a7 */ /* 0x0043dc0008000006 */
.L_x_77:
[----:B------:R-:W-:Y:S01]  /*04b0*/  @P0 ELECT P1, URZ, PT ;  /* 0x0000000000ff082f */ /* 0x000fe20003820000 */
[----:B------:R2:W-:-:S12]  /*04c0*/  UBLKCP.S.G [UR6], [UR4], UR10 ;  /* 0x00000006040073ba */ /* 0x0005d8000800020a */
[----:B------:R-:W-:Y:S02]  /*04d0*/  @P1 PLOP3.LUT P0, PT, P1, PT, PT, 0x8, 0x80 ;  /* 0x000000000080181c */ /* 0x000fe40000f0e170 */
[----:B------:R-:W-:-:S11]  /*04e0*/  PLOP3.LUT P1, PT, PT, PT, PT, 0x8, 0x80 ;  /* 0x000000000080781c */ /* 0x000fd60003f2e170 */
[----:B--2---:R-:W-:Y:S05]  /*04f0*/  @P0 BRA.U.ANY `(.L_x_77) ;  /* 0xfffffffd00ec0947 */ /* 0x004fea000393ffff */
.L_x_76:
[----:B------:R-:W-:Y:S05]  /*0500*/  BSYNC.RECONVERGENT B0 ;  /* 0x0000000000007941 */ /* 0x000fea0003800200 */
.L_x_75:
[----:B------:R-:W-:Y:S01]  /*0510*/  BAR.SYNC.DEFER_BLOCKING 0x0 ;  /* 0x0000000000007b1d */ /* 0x000fe20000010000 */
[----:B-1----:R-:W-:Y:S02]  /*0520*/  MOV R7, 0x400 ;  /* 0x0000040000077802 */ /* 0x002fe40000000f00 */
[----:B------:R-:W-:Y:S02]  /*0530*/  SHF.L.U32 R0, RZ, 0x1f, RZ ;  /* 0x0000001fff007819 */ /* 0x000fe400000006ff */
[----:B------:R-:W-:-:S07]  /*0540*/  LEA R45, R16, R7, 0x18 ;  /* 0x00000007102d7211 */ /* 0x000fce00078ec0ff */
.L_x_78:
[----:B-1----:R1:W2:Y:S02]  /*0550*/  SYNCS.PHASECHK.TRANS64.TRYWAIT P0, [R45+URZ+0x18000], R0 ;  /* 0x018000002d0075a7 */ /* 0x0022a400080011ff */
[----:B--2---:R-:W-:Y:S05]  /*0560*/  @!P0 NANOSLEEP.SYNCS 0x989680 ;  /* 0x009896800000895d */ /* 0x004fea0003900000 */
[----:B------:R-:W2:Y:S02]  /*0570*/  @!P0 SYNCS.PHASECHK.TRANS64 P0, [R45+URZ+0x18000], R0 ;  /* 0x018000002d0085a7 */ /* 0x000ea400080010ff */
[----:B--2---:R-:W-:Y:S05]  /*0580*/  @!P0 BRA `(.L_x_78) ;  /* 0xfffffffc00f08947 */ /* 0x004fea000383ffff */
[C---:B------:R-:W-:Y:S01]  /*0590*/  IMAD.SHL.U32 R7, R2.reuse, 0x10, RZ ;  /* 0x0000001002077824 */ /* 0x040fe200078e00ff */
[C---:B-1----:R-:W-:Y:S01]  /*05a0*/  SHF.L.U32 R0, R2.reuse, 0x8, RZ ;  /* 0x0000000802007819 */ /* 0x042fe200000006ff */
[C---:B------:R-:W-:Y:S01]  /*05b0*/  IMAD.SHL.U32 R25, R2.reuse, 0x400, RZ ;  /* 0x0000040002197824 */ /* 0x040fe200078e00ff */
[----:B------:R-:W-:Y:S01]  /*05c0*/  SHF.L.U32 R16, R2, 0x1, RZ ;  /* 0x0000000102107819 */ /* 0x000fe200000006ff */
[----:B------:R-:W1:Y:S01]  /*05d0*/  LDCU UR4, c[0x0][0x3d8] ;  /* 0x00007b00ff0477ac */ /* 0x000e620008000800 */
[----:B------:R-:W-:Y:S01]  /*05e0*/  LOP3.LUT R7, R7, 0x7f0, RZ, 0xc0, !PT ;  /* 0x000007f007077812 */ /* 0x000fe200078ec0ff */
[----:B------:R-:W-:Y:S01]  /*05f0*/  BSSY.RECONVERGENT B0, `(.L_x_79) ;  /* 0x00000b6000007945 */ /* 0x000fe20003800200 */
[----:B------:R-:W-:Y:S01]  /*0600*/  SHF.R.U32.HI R21, RZ, 0x2, R2 ;  /* 0x00000002ff157819 */ /* 0x000fe20000011602 */
[----:B------:R-:W2:Y:S01]  /*0610*/  LDCU.64 UR6, c[0x0][0x3c8] ;  /* 0x00007900ff0677ac */ /* 0x000ea20008000a00 */
[----:B------:R-:W-:Y:S02]  /*0620*/  LOP3.LUT R0, R7, 0x38000, R0, 0xf8, !PT ;  /* 0x0003800007007812 */ /* 0x000fe400078ef800 */
[----:B------:R-:W-:Y:S01]  /*0630*/  SHF.R.U32.HI R7, RZ, 0x1, R2 ;  /* 0x00000001ff077819 */ /* 0x000fe20000011602 */
[----:B------:R-:W3:Y:S01]  /*0640*/  LDCU.64 UR10, c[0x0][0x3d0] ;  /* 0x00007a00ff0a77ac */ /* 0x000ee20008000a00 */
[----:B------:R-:W-:Y:S01]  /*0650*/  LOP3.LUT R20, R16, 0x1c0, RZ, 0xc0, !PT ;  /* 0x000001c010147812 */ /* 0x000fe200078ec0ff */
[----:B------:R-:W-:Y:S01]  /*0660*/  IMAD.IADD R57, R45, 0x1, R0 ;  /* 0x000000012d397824 */ /* 0x000fe200078e0200 */
[----:B------:R-:W-:Y:S01]  /*0670*/  LOP3.LUT R7, R7, 0x30, RZ, 0xc0, !PT ;  /* 0x0000003007077812 */ /* 0x000fe200078ec0ff */
[----:B------:R-:W-:Y:S01]  /*0680*/  IMAD.SHL.U32 R0, R2, 0x40, RZ ;  /* 0x0000004002007824 */ /* 0x000fe200078e00ff */
[----:B------:R-:W-:-:S02]  /*0690*/  LOP3.LUT R26, R20, 0x38, R21, 0xf8, !PT ;  /* 0x00000038141a7812 */ /* 0x000fc400078ef815 */
[----:B------:R-:W-:Y:S01]  /*06a0*/  LOP3.LUT R7, R7, 0x8, R2, 0xf8, !PT ;  /* 0x0000000807077812 */ /* 0x000fe200078ef802 */
[----:B------:R-:W1:Y:S01]  /*06b0*/  LDS.128 R28, [R57+0x800] ;  /* 0x00080000391c7984 */ /* 0x000e620000000c00 */
[----:B------:R-:W-:Y:S02]  /*06c0*/  LOP3.LUT R43, R25, 0x6000, RZ, 0xc0, !PT ;  /* 0x00006000192b7812 */ /* 0x000fe400078ec0ff */
[----:B------:R-:W-:Y:S01]  /*06d0*/  LOP3.LUT R24, R7, 0x1c0, R0, 0xf8, !PT ;  /* 0x000001c007187812 */ /* 0x000fe200078ef800 */
[----:B------:R-:W4:Y:S01]  /*06e0*/  LDS.128 R8, [R57] ;  /* 0x0000000039087984 */ /* 0x000f220000000c00 */
[C---:B------:R-:W-:Y:S01]  /*06f0*/  SHF.L.U32 R7, R2.reuse, 0x3, RZ ;  /* 0x0000000302077819 */ /* 0x040fe200000006ff */
[----:B------:R-:W-:Y:S01]  /*0700*/  IMAD.SHL.U32 R0, R2, 0x20, RZ ;  /* 0x0000002002007824 */ /* 0x000fe200078e00ff */
[----:B------:R-:W-:Y:S01]  /*0710*/  VIADDMNMX R58, R58, -R5, 0x40, PT ;  /* 0x000000403a3a7446 */ /* 0x000fe20003800905 */
[----:B------:R-:W5:Y:S01]  /*0720*/  LDS.128 R36, [R57+0x1800] ;  /* 0x0018000039247984 */ /* 0x000f620000000c00 */
[----:B------:R-:W-:-:S02]  /*0730*/  LOP3.LUT R40, R26, 0x38, R7, 0x78, !PT ;  /* 0x000000381a287812 */ /* 0x000fc400078e7807 */
[----:B------:R-:W-:Y:S01]  /*0740*/  LOP3.LUT R41, R24, 0x38, R7, 0x78, !PT ;  /* 0x0000003818297812 */ /* 0x000fe200078e7807 */
[----:B------:R-:W0:Y:S01]  /*0750*/  LDS.128 R16, [R57+0x2800] ;  /* 0x0028000039107984 */ /* 0x000e220000000c00 */
[----:B------:R-:W-:Y:S02]  /*0760*/  LEA R40, R40, R43, 0x1 ;  /* 0x0000002b28287211 */ /* 0x000fe400078e08ff */
[----:B------:R-:W-:Y:S01]  /*0770*/  LOP3.LUT R41, R41, 0x7200, R0, 0xf8, !PT ;  /* 0x0000720029297812 */ /* 0x000fe200078ef800 */
[----:B------:R-:W2:Y:S02]  /*0780*/  LDS.128 R12, [R57+0x2000] ;  /* 0x00200000390c7984 */ /* 0x000ea40000000c00 */
[----:B------:R-:W-:Y:S01]  /*0790*/  IMAD.IADD R0, R45, 0x1, R40 ;  /* 0x000000012d007824 */ /* 0x000fe200078e0228 */
[----:B------:R-:W-:Y:S01]  /*07a0*/  LEA R56, R41, R45, 0x1 ;  /* 0x0000002d29387211 */ /* 0x000fe200078e08ff */
[----:B------:R-:W3:Y:S04]  /*07b0*/  LDS.128 R32, [R57+0x1000] ;  /* 0x0010000039207984 */ /* 0x000ee80000000c00 */
[----:B------:R-:W3:Y:S04]  /*07c0*/  LDS.128 R20, [R57+0x3000] ;  /* 0x0030000039147984 */ /* 0x000ee80000000c00 */
[----:B------:R-:W3:Y:S01]  /*07d0*/  LDS.128 R24, [R57+0x3800] ;  /* 0x0038000039187984 */ /* 0x000ee20000000c00 */
[----:B-1----:R-:W-:Y:S01]  /*07e0*/  FMUL.FTZ R28, R28, UR4 ;  /* 0x000000041c1c7c20 */ /* 0x002fe20008410000 */
        /* <DEDUP_REMOVED lines=11> */
[----:B------:R-:W1:Y:S01]  /*08a0*/  LDS.128 R8, [R57+0x4000] ;  /* 0x0040000039087984 */ /* 0x000e620000000c00 */
[----:B0-----:R-:W-:Y:S01]  /*08b0*/  FMUL.FTZ R51, R16, UR4 ;  /* 0x0000000410337c20 */ /* 0x001fe20008410000 */
[----:B------:R-:W-:Y:S01]  /*08c0*/  FMUL.FTZ R52, R17, UR4 ;  /* 0x0000000411347c20 */ /* 0x000fe20008410000 */
[----:B------:R-:W-:Y:S01]  /*08d0*/  FMUL.FTZ R53, R18, UR4 ;  /* 0x0000000412357c20 */ /* 0x000fe20008410000 */
[----:B------:R-:W-:Y:S01]  /*08e0*/  FMUL.FTZ R60, R19, UR4 ;  /* 0x00000004133c7c20 */ /* 0x000fe20008410000 */
[----:B--2---:R-:W-:Y:S01]  /*08f0*/  FMUL.FTZ R48, R12, UR4 ;  /* 0x000000040c307c20 */ /* 0x004fe20008410000 */
[----:B------:R-:W-:Y:S01]  /*0900*/  FMUL.FTZ R61, R13, UR4 ;  /* 0x000000040d3d7c20 */ /* 0x000fe20008410000 */
[----:B------:R-:W-:Y:S01]  /*0910*/  FMUL.FTZ R49, R14, UR4 ;  /* 0x000000040e317c20 */ /* 0x000fe20008410000 */
[----:B------:R-:W-:Y:S01]  /*0920*/  FMUL.FTZ R50, R15, UR4 ;  /* 0x000000040f327c20 */ /* 0x000fe20008410000 */
[----:B------:R-:W0:Y:S01]  /*0930*/  LDS.128 R16, [R57+0x5000] ;  /* 0x0050000039107984 */ /* 0x000e220000000c00 */
[----:B---3--:R-:W-:Y:S01]  /*0940*/  FMUL.FTZ R62, R34, UR4 ;  /* 0x00000004223e7c20 */ /* 0x008fe20008410000 */
[----:B------:R-:W-:Y:S01]  /*0950*/  FMUL.FTZ R41, R32, UR4 ;  /* 0x0000000420297c20 */ /* 0x000fe20008410000 */
[----:B------:R-:W-:Y:S01]  /*0960*/  FMUL.FTZ R54, R20, UR4 ;  /* 0x0000000414367c20 */ /* 0x000fe20008410000 */
[----:B------:R-:W2:Y:S01]  /*0970*/  LDS.128 R12, [R57+0x4800] ;  /* 0x00480000390c7984 */ /* 0x000ea20000000c00 */
[----:B------:R-:W-:Y:S01]  /*0980*/  FMUL.FTZ R59, R21, UR4 ;  /* 0x00000004153b7c20 */ /* 0x000fe20008410000 */
[----:B------:R-:W-:Y:S01]  /*0990*/  FMUL.FTZ R55, R22, UR4 ;  /* 0x0000000416377c20 */ /* 0x000fe20008410000 */
[----:B------:R-:W-:Y:S01]  /*09a0*/  FMUL.FTZ R68, R23, UR4 ;  /* 0x0000000417447c20 */ /* 0x000fe20008410000 */
[----:B------:R-:W-:Y:S01]  /*09b0*/  FMUL.FTZ R67, R35, UR4 ;  /* 0x0000000423437c20 */ /* 0x000fe20008410000 */
[----:B------:R-:W3:Y:S01]  /*09c0*/  LDS.128 R20, [R57+0x5800] ;  /* 0x0058000039147984 */ /* 0x000ee20000000c00 */
[----:B------:R-:W-:Y:S01]  /*09d0*/  FMUL.FTZ R66, R24, UR4 ;  /* 0x0000000418427c20 */ /* 0x000fe20008410000 */
[----:B------:R-:W-:Y:S01]  /*09e0*/  FMUL.FTZ R71, R25, UR4 ;  /* 0x0000000419477c20 */ /* 0x000fe20008410000 */
[----:B------:R-:W-:Y:S01]  /*09f0*/  FMUL.FTZ R70, R26, UR4 ;  /* 0x000000041a467c20 */ /* 0x000fe20008410000 */
[----:B------:R-:W-:Y:S01]  /*0a00*/  FMUL.FTZ R73, R27, UR4 ;  /* 0x000000041b497c20 */ /* 0x000fe20008410000 */
[----:B------:R-:W-:Y:S01]  /*0a10*/  F2FP.BF16.F32.PACK_AB R34, R29, R28 ;  /* 0x0000001c1d22723e */ /* 0x000fe200000010ff */
[----:B------:R-:W4:Y:S01]  /*0a20*/  LDS.128 R24, [R57+0x6000] ;  /* 0x0060000039187984 */ /* 0x000f220000000c00 */
[----:B------:R-:W-:Y:S01]  /*0a30*/  F2FP.BF16.F32.PACK_AB R32, R65, R46 ;  /* 0x0000002e4120723e */ /* 0x000fe200000010ff */
[----:B------:R-:W-:Y:S01]  /*0a40*/  FMUL.FTZ R64, R33, UR4 ;  /* 0x0000000421407c20 */ /* 0x000fe20008410000 */
[----:B------:R-:W-:Y:S01]  /*0a50*/  F2FP.BF16.F32.PACK_AB R35, R47, R40 ;  /* 0x000000282f23723e */ /* 0x000fe200000010ff */
[----:B------:R-:W5:Y:S01]  /*0a60*/  LDS.128 R28, [R57+0x6800] ;  /* 0x00680000391c7984 */ /* 0x000f620000000c00 */
[----:B------:R-:W-:-:S02]  /*0a70*/  F2FP.BF16.F32.PACK_AB R42, R45, R42 ;  /* 0x0000002a2d2a723e */ /* 0x000fc400000010ff */
[----:B------:R-:W-:Y:S01]  /*0a80*/  F2FP.BF16.F32.PACK_AB R43, R44, R43 ;  /* 0x0000002b2c2b723e */ /* 0x000fe200000010ff */
[----:B------:R-:W5:Y:S01]  /*0a90*/  LDS.128 R36, [R57+0x7000] ;  /* 0x0070000039247984 */ /* 0x000f620000000c00 */
[----:B------:R-:W-:Y:S02]  /*0aa0*/  F2FP.BF16.F32.PACK_AB R49, R50, R49 ;  /* 0x000000313231723e */ /* 0x000fe400000010ff */
[----:B------:R-:W-:Y:S01]  /*0ab0*/  F2FP.BF16.F32.PACK_AB R33, R69, R63 ;  /* 0x0000003f4521723e */ /* 0x000fe200000010ff */
[----:B------:R-:W5:Y:S01]  /*0ac0*/  LDS.128 R44, [R57+0x7800] ;  /* 0x00780000392c7984 */ /* 0x000f620000000c00 */
[----:B------:R-:W-:Y:S02]  /*0ad0*/  F2FP.BF16.F32.PACK_AB R40, R64, R41 ;  /* 0x000000294028723e */ /* 0x000fe400000010ff */
[----:B------:R-:W-:Y:S01]  /*0ae0*/  F2FP.BF16.F32.PACK_AB R50, R52, R51 ;  /* 0x000000333432723e */ /* 0x000fe200000010ff */
[----:B-1----:R-:W-:Y:S01]  /*0af0*/  FMUL.FTZ R8, R8, UR4 ;  /* 0x0000000408087c20 */ /* 0x002fe20008410000 */
[----:B------:R-:W-:Y:S01]  /*0b00*/  FMUL.FTZ R9, R9, UR4 ;  /* 0x0000000409097c20 */ /* 0x000fe20008410000 */
[----:B------:R-:W-:Y:S01]  /*0b10*/  FMUL.FTZ R10, R10, UR4 ;  /* 0x000000040a0a7c20 */ /* 0x000fe20008410000 */
[----:B------:R-:W-:Y:S01]  /*0b20*/  FMUL.FTZ R11, R11, UR4 ;  /* 0x000000040b0b7c20 */ /* 0x000fe20008410000 */
[----:B------:R-:W-:Y:S01]  /*0b30*/  F2FP.BF16.F32.PACK_AB R41, R67, R62 ;  /* 0x0000003e4329723e */ /* 0x000fe200000010ff */
[----:B------:R-:W-:Y:S01]  /*0b40*/  STSM.16.MT88.4 [R56+0x10000], R32 ;  /* 0x0100002038007844 */ /* 0x000fe20000004200 */
[----:B------:R-:W-:-:S02]  /*0b50*/  F2FP.BF16.F32.PACK_AB R51, R60, R53 ;  /* 0x000000353c33723e */ /* 0x000fc400000010ff */
[----:B------:R-:W-:Y:S01]  /*0b60*/  F2FP.BF16.F32.PACK_AB R48, R61, R48 ;  /* 0x000000303d30723e */ /* 0x000fe200000010ff */
        /* <DEDUP_REMOVED lines=8> */
[----:B------:R-:W-:Y:S01]  /*0bf0*/  F2FP.BF16.F32.PACK_AB R52, R59, R54 ;  /* 0x000000363b34723e */ /* 0x000fe200000010ff */
[----:B---3--:R-:W-:Y:S01]  /*0c00*/  FMUL.FTZ R20, R20, UR4 ;  /* 0x0000000414147c20 */ /* 0x008fe20008410000 */
[----:B------:R-:W-:Y:S01]  /*0c10*/  FMUL.FTZ R21, R21, UR4 ;  /* 0x0000000415157c20 */ /* 0x000fe20008410000 */
[----:B------:R-:W-:Y:S01]  /*0c20*/  FMUL.FTZ R22, R22, UR4 ;  /* 0x0000000416167c20 */ /* 0x000fe20008410000 */
[----:B------:R-:W-:Y:S01]  /*0c30*/  FMUL.FTZ R23, R23, UR4 ;  /* 0x0000000417177c20 */ /* 0x000fe20008410000 */
[----:B------:R-:W-:Y:S01]  /*0c40*/  F2FP.BF16.F32.PACK_AB R53, R68, R55 ;  /* 0x000000374435723e */ /* 0x000fe200000010ff */
[----:B------:R-:W-:Y:S01]  /*0c50*/  STSM.16.MT88.4 [R56+0x10800], R40 ;  /* 0x0108002838007844 */ /* 0x000fe20000004200 */
        /* <DEDUP_REMOVED lines=19> */
[----:B------:R-:W0:Y:S01]  /*0d90*/  LDCU UR4, c[0x0][0x3b4] ;  /* 0x00007680ff0477ac */ /* 0x000e220008000800 */
[----:B------:R-:W-:-:S02]  /*0da0*/  F2FP.BF16.F32.PACK_AB R55, R73, R70 ;  /* 0x000000464937723e */ /* 0x000fc400000010ff */
[----:B------:R-:W-:Y:S02]  /*0db0*/  F2FP.BF16.F32.PACK_AB R9, R11, R10 ;  /* 0x0000000a0b09723e */ /* 0x000fe400000010ff */
[----:B------:R-:W-:Y:S01]  /*0dc0*/  F2FP.BF16.F32.PACK_AB R16, R17, R16 ;  /* 0x000000101110723e */ /* 0x000fe200000010ff */
[----:B------:R-:W-:Y:S01]  /*0dd0*/  STSM.16.MT88.4 [R56+0x11800], R52 ;  /* 0x0118003438007844 */ /* 0x000fe20000004200 */
[----:B------:R-:W-:Y:S02]  /*0de0*/  F2FP.BF16.F32.PACK_AB R10, R13, R12 ;  /* 0x0000000c0d0a723e */ /* 0x000fe400000010ff */
[----:B------:R-:W-:Y:S02]  /*0df0*/  F2FP.BF16.F32.PACK_AB R11, R15, R14 ;  /* 0x0000000e0f0b723e */ /* 0x000fe400000010ff */
[----:B------:R-:W-:Y:S02]  /*0e00*/  F2FP.BF16.F32.PACK_AB R17, R19, R18 ;  /* 0x000000121311723e */ /* 0x000fe400000010ff */
[----:B------:R-:W-:Y:S01]  /*0e10*/  F2FP.BF16.F32.PACK_AB R18, R21, R20 ;  /* 0x000000141512723e */ /* 0x000fe200000010ff */
[----:B------:R1:W-:Y:S01]  /*0e20*/  STSM.16.MT88.4 [R56+0x14000], R8 ;  /* 0x0140000838007844 */ /* 0x0003e20000004200 */
[----:B------:R-:W-:-:S02]  /*0e30*/  F2FP.BF16.F32.PACK_AB R19, R23, R22 ;  /* 0x000000161713723e */ /* 0x000fc400000010ff */
[----:B------:R-:W-:Y:S02]  /*0e40*/  F2FP.BF16.F32.PACK_AB R20, R25, R24 ;  /* 0x000000181914723e */ /* 0x000fe400000010ff */
[----:B------:R-:W-:Y:S01]  /*0e50*/  F2FP.BF16.F32.PACK_AB R21, R27, R26 ;  /* 0x0000001a1b15723e */ /* 0x000fe200000010ff */
[----:B------:R-:W-:Y:S01]  /*0e60*/  STSM.16.MT88.4 [R56+0x14800], R16 ;  /* 0x0148001038007844 */ /* 0x000fe20000004200 */
[----:B------:R-:W-:Y:S01]  /*0e70*/  F2FP.BF16.F32.PACK_AB R22, R29, R28 ;  /* 0x0000001c1d16723e */ /* 0x000fe200000010ff */
[----:B------:R-:W-:Y:S01]  /*0e80*/  HFMA2 R29, -RZ, RZ, 0, 0 ;  /* 0x00000000ff1d7431 */ /* 0x000fe200000001ff */
[----:B------:R-:W-:Y:S02]  /*0e90*/  F2FP.BF16.F32.PACK_AB R23, R31, R30 ;  /* 0x0000001e1f17723e */ /* 0x000fe400000010ff */
[----:B------:R-:W-:Y:S02]  /*0ea0*/  F2FP.BF16.F32.PACK_AB R24, R37, R36 ;  /* 0x000000242518723e */ /* 0x000fe400000010ff */
[----:B------:R-:W-:Y:S01]  /*0eb0*/  F2FP.BF16.F32.PACK_AB R25, R39, R38 ;  /* 0x000000262719723e */ /* 0x000fe200000010ff */
[----:B------:R2:W-:Y:S01]  /*0ec0*/  STSM.16.MT88.4 [R56+0x15000], R20 ;  /* 0x0150001438007844 */ /* 0x0005e20000004200 */
[----:B------:R-:W-:-:S02]  /*0ed0*/  F2FP.BF16.F32.PACK_AB R26, R45, R44 ;  /* 0x0000002c2d1a723e */ /* 0x000fc400000010ff */
[----:B------:R-:W-:Y:S02]  /*0ee0*/  F2FP.BF16.F32.PACK_AB R27, R47, R46 ;  /* 0x0000002e2f1b723e */ /* 0x000fe400000010ff */
[----:B------:R-:W-:Y:S02]  /*0ef0*/  SHF.R.U32.HI R31, RZ, 0x5, R2 ;  /* 0x00000005ff1f7819 */ /* 0x000fe40000011602 */
[----:B------:R-:W-:Y:S01]  /*0f00*/  LOP3.LUT R28, R7, 0xf8, RZ, 0xc0, !PT ;  /* 0x000000f8071c7812 */ /* 0x000fe200078ec0ff */
[----:B------:R3:W-:Y:S01]  /*0f10*/  STSM.16.MT88.4 [R56+0x15800], R24 ;  /* 0x0158001838007844 */ /* 0x0007e20000004200 */
[----:B------:R-:W-:Y:S01]  /*0f20*/  BAR.SYNC.DEFER_BLOCKING 0x0 ;  /* 0x0000000000007b1d */ /* 0x000fe20000010000 */
[C---:B-1----:R-:W-:Y:S01]  /*0f30*/  IADD3 R8, P1, PT, R31.reuse, R74, RZ ;  /* 0x0000004a1f087210 */ /* 0x042fe20007f3e0ff */
[----:B------:R-:W-:Y:S01]  /*0f40*/  VIADD R2, R31, 0x8 ;  /* 0x000000081f027836 */ /* 0x000fe20000000000 */
[----:B0-----:R-:W-:Y:S01]  /*0f50*/  ISETP.GE.AND P0, PT, R28, UR4, PT ;  /* 0x000000041c007c0c */ /* 0x001fe2000bf06270 */
[----:B------:R-:W-:Y:S01]  /*0f60*/  IMAD.WIDE.U32 R10, R3, UR6, R28 ;  /* 0x00000006030a7c25 */ /* 0x000fe2000f8e001c */
[----:B------:R-:W-:-:S02]  /*0f70*/  IADD3.X R9, PT, PT, RZ, R75, RZ, P1, !PT ;  /* 0x0000004bff097210 */ /* 0x000fc40000ffe4ff */
[CC--:B------:R-:W-:Y:S01]  /*0f80*/  ISETP.GE.OR P1, PT, R31.reuse, R58.reuse, P0 ;  /* 0x0000003a1f00720c */ /* 0x0c0fe20000726670 */
[----:B------:R-:W-:Y:S01]  /*0f90*/  VIADD R5, R31, 0x10 ;  /* 0x000000101f057836 */ /* 0x000fe20000000000 */
[-C--:B------:R-:W-:Y:S01]  /*0fa0*/  ISETP.GE.OR P6, PT, R2, R58.reuse, P0 ;  /* 0x0000003a0200720c */ /* 0x080fe200007c6670 */
[----:B------:R-:W-:Y:S01]  /*0fb0*/  IMAD R11, R3, UR7, R11 ;  /* 0x00000007030b7c24 */ /* 0x000fe2000f8e020b */
[C---:B--2---:R-:W-:Y:S01]  /*0fc0*/  IADD3 R20, PT, PT, R31.reuse, 0x30, RZ ;  /* 0x000000301f147810 */ /* 0x044fe20007ffe0ff */
[----:B------:R-:W-:Y:S01]  /*0fd0*/  VIADD R2, R31, 0x18 ;  /* 0x000000181f027836 */ /* 0x000fe20000000000 */
[-C--:B------:R-:W-:Y:S01]  /*0fe0*/  ISETP.GE.OR P5, PT, R5, R58.reuse, P0 ;  /* 0x0000003a0500720c */ /* 0x080fe200007a6670 */
[C---:B------:R-:W-:Y:S01]  /*0ff0*/  VIADD R3, R31.reuse, 0x28 ;  /* 0x000000281f037836 */ /* 0x040fe20000000000 */
[----:B------:R-:W-:Y:S01]  /*1000*/  IADD3 R5, PT, PT, R31, 0x20, RZ ;  /* 0x000000201f057810 */ /* 0x000fe20007ffe0ff */
[----:B------:R-:W-:Y:S01]  /*1010*/  IMAD.WIDE.U32 R6, R6, 0x40, R8 ;  /* 0x0000004006067825 */ /* 0x000fe200078e0008 */
[----:B------:R-:W-:-:S02]  /*1020*/  ISETP.GE.OR P4, PT, R2, R58, P0 ;  /* 0x0000003a0200720c */ /* 0x000fc40000786670 */
[-C--:B------:R-:W-:Y:S01]  /*1030*/  ISETP.GE.OR P2, PT, R3, R58.reuse, P0 ;  /* 0x0000003a0300720c */ /* 0x080fe20000746670 */
[C---:B------:R-:W-:Y:S01]  /*1040*/  IMAD.WIDE.U32 R2, R4.reuse, UR10, R10 ;  /* 0x0000000a04027c25 */ /* 0x040fe2000f8e000a */
[----:B------:R-:W-:Y:S01]  /*1050*/  ISETP.GE.OR P3, PT, R5, R58, P0 ;  /* 0x0000003a0500720c */ /* 0x000fe20000766670 */
[----:B------:R3:W0:Y:S02]  /*1060*/  LDS.128 R12, [R0+0x11c00] ;  /* 0x011c0000000c7984 */ /* 0x0006240000000c00 */
[----:B------:R-:W-:Y:S02]  /*1070*/  IMAD R5, R4, UR11, R3 ;  /* 0x0000000b04057c24 */ /* 0x000fe4000f8e0203 */
[----:B------:R-:W-:Y:S01]  /*1080*/  VIADD R31, R31, 0x38 ;  /* 0x000000381f1f7836 */ /* 0x000fe20000000000 */
[----:B------:R-:W-:Y:S07]  /*1090*/  @P1 BRA `(.L_x_80) ;  /* 0x00000000002c1947 */ /* 0x000fee0003800000 */
[----:B------:R-:W1:Y:S01]  /*10a0*/  LDS.128 R8, [R0+0x10000] ;  /* 0x0100000000087984 */ /* 0x000e620000000c00 */
[----:B------:R-:W2:Y:S01]  /*10b0*/  LDCU.64 UR4, c[0x0][0x3c0] ;  /* 0x00007800ff0477ac */ /* 0x000ea20008000a00 */
[----:B------:R-:W-:Y:S01]  /*10c0*/  MOV R4, R2 ;  /* 0x0000000200047202 */ /* 0x000fe20000000f00 */
[----:B------:R-:W4:Y:S01]  /*10d0*/  LDCU.64 UR6, c[0x0][0x3a8] ;  /* 0x00007500ff0677ac */ /* 0x000f220008000a00 */
[----:B--2---:R-:W-:-:S03]  /*10e0*/  IMAD R19, R7, UR4, RZ ;  /* 0x0000000407137c24 */ /* 0x004fc6000f8e02ff */
[----:B------:R-:W-:-:S04]  /*10f0*/  IMAD.WIDE.U32 R16, R6, UR4, R4 ;  /* 0x0000000406107c25 */ /* 0x000fc8000f8e0004 */
[----:B------:R-:W-:Y:S01]  /*1100*/  IMAD R19, R6, UR5, R19 ;  /* 0x0000000506137c24 */ /* 0x000fe2000f8e0213 */
[----:B----4-:R-:W-:-:S03]  /*1110*/  LEA R18, P1, R16, UR6, 0x1 ;  /* 0x0000000610127c11 */ /* 0x010fc6000f8208ff */
[----:B------:R-:W-:-:S05]  /*1120*/  IMAD.IADD R17, R17, 0x1, R19 ;  /* 0x0000000111117824 */ /* 0x000fca00078e0213 */
[----:B------:R-:W-:-:S05]  /*1130*/  LEA.HI.X R19, R16, UR7, R17, 0x1, P1 ;  /* 0x0000000710137c11 */ /* 0x000fca00088f0c11 */
[----:B-1----:R1:W-:Y:S02]  /*1140*/  STG.E.128 desc[UR8][R18.64], R8 ;  /* 0x0000000812007986 */ /* 0x0023e4000c101d08 */
.L_x_80:
[----:B------:R-:W-:Y:S05]  /*1150*/  BSYNC.RECONVERGENT B0 ;  /* 0x0000000000007941 */ /* 0x000fea0003800200 */
.L_x_79:
[----:B-1----:R1:W2:Y:S01]  /*1160*/  LDS.128 R8, [R0+0x10400] ;  /* 0x0104000000087984 */ /* 0x0022a20000000c00 */
[----:B------:R-:W-:Y:S01]  /*1170*/  BSSY.RECONVERGENT B0, `(.L_x_81) ;  /* 0x0000011000007945 */ /* 0x000fe20003800200 */
[-C--:B------:R-:W-:Y:S02]  /*1180*/  ISETP.GE.OR P1, PT, R20, R58.reuse, P0 ;  /* 0x0000003a1400720c */ /* 0x080fe40000726670 */
[----:B------:R-:W-:Y:S01]  /*1190*/  ISETP.GE.OR P0, PT, R31, R58, P0 ;  /* 0x0000003a1f00720c */ /* 0x000fe20000706670 */
[----:B------:R-:W-:-:S12]  /*11a0*/  @P6 BRA `(.L_x_82) ;  /* 0x0000000000346947 */ /* 0x000fd80003800000 */
[----:B------:R-:W4:Y:S01]  /*11b0*/  LDCU.64 UR4, c[0x0][0x3c0] ;  /* 0x00007800ff0477ac */ /* 0x000f220008000a00 */
[----:B------:R-:W-:Y:S02]  /*11c0*/  IADD3 R19, P6, PT, R6, 0x8, RZ ;  /* 0x0000000806137810 */ /* 0x000fe40007fde0ff */
[----:B------:R-:W-:Y:S01]  /*11d0*/  MOV R17, R5 ;  /* 0x0000000500117202 */ /* 0x000fe20000000f00 */
[----:B------:R-:W5:Y:S01]  /*11e0*/  LDCU.64 UR6, c[0x0][0x3a8] ;  /* 0x00007500ff0677ac */ /* 0x000f620008000a00 */
[----:B------:R-:W-:-:S05]  /*11f0*/  IADD3.X R16, PT, PT, RZ, R7, RZ, P6, !PT ;  /* 0x00000007ff107210 */ /* 0x000fca00037fe4ff */
[----:B----4-:R-:W-:Y:S02]  /*1200*/  IMAD R18, R16, UR4, RZ ;  /* 0x0000000410127c24 */ /* 0x010fe4000f8e02ff */
[----:B------:R-:W-:-:S04]  /*1210*/  IMAD.MOV.U32 R16, RZ, RZ, R2 ;  /* 0x000000ffff107224 */ /* 0x000fc800078e0002 */
[----:B------:R-:W-:-:S04]  /*1220*/  IMAD.WIDE.U32 R16, R19, UR4, R16 ;  /* 0x0000000413107c25 */ /* 0x000fc8000f8e0010 */
[----:B------:R-:W-:Y:S01]  /*1230*/  IMAD R19, R19, UR5, R18 ;  /* 0x0000000513137c24 */ /* 0x000fe2000f8e0212 */
[----:B-----5:R-:W-:-:S03]  /*1240*/  LEA R18, P6, R16, UR6, 0x1 ;  /* 0x0000000610127c11 */ /* 0x020fc6000f8c08ff */
[----:B------:R-:W-:-:S05]  /*1250*/  IMAD.IADD R17, R17, 0x1, R19 ;  /* 0x0000000111117824 */ /* 0x000fca00078e0213 */
[----:B------:R-:W-:-:S05]  /*1260*/  LEA.HI.X R19, R16, UR7, R17, 0x1, P6 ;  /* 0x0000000710137c11 */ /* 0x000fca000b0f0c11 */
[----:B--2---:R4:W-:Y:S02]  /*1270*/  STG.E.128 desc[UR8][R18.64], R8 ;  /* 0x0000000812007986 */ /* 0x0049e4000c101d08 */
.L_x_82:
[----:B------:R-:W-:Y:S05]  /*1280*/  BSYNC.RECONVERGENT B0 ;  /* 0x0000000000007941 */ /* 0x000fea0003800200 */
.L_x_81:
[----:B--2-4-:R2:W4:Y:S01]  /*1290*/  LDS.128 R8, [R0+0x10800] ;  /* 0x0108000000087984 */ /* 0x0145220000000c00 */
[----:B------:R-:W-:Y:S04]  /*12a0*/  BSSY.RECONVERGENT B0, `(.L_x_83) ;  /* 0x000000f000007945 */ /* 0x000fe80003800200 */
[----:B------:R-:W-:Y:S05]  /*12b0*/  @P5 BRA `(.L_x_84) ;  /* 0x0000000000345947 */ /* 0x000fea0003800000 */
[----:B------:R-:W5:Y:S01]  /*12c0*/  LDCU.64 UR4, c[0x0][0x3c0] ;  /* 0x00007800ff0477ac */ /* 0x000f620008000a00 */
[----:B------:R-:W-:Y:S02]  /*12d0*/  IADD3 R19, P5, PT, R6, 0x10, RZ ;  /* 0x0000001006137810 */ /* 0x000fe40007fbe0ff */
[----:B------:R-:W-:Y:S01]  /*12e0*/  MOV R17, R5 ;  /* 0x0000000500117202 */ /* 0x000fe20000000f00 */
[----:B------:R-:W0:Y:S01]  /*12f0*/  LDCU.64 UR6, c[0x0][0x3a8] ;  /* 0x00007500ff0677ac */ /* 0x000e220008000a00 */
[----:B------:R-:W-:-:S05]  /*1300*/  IADD3.X R16, PT, PT, RZ, R7, RZ, P5, !PT ;  /* 0x00000007ff107210 */ /* 0x000fca0002ffe4ff */
[----:B-----5:R-:W-:Y:S02]  /*1310*/  IMAD R18, R16, UR4, RZ ;  /* 0x0000000410127c24 */ /* 0x020fe4000f8e02ff */
[----:B------:R-:W-:-:S04]  /*1320*/  IMAD.MOV.U32 R16, RZ, RZ, R2 ;  /* 0x000000ffff107224 */ /* 0x000fc800078e0002 */
[----:B------:R-:W-:-:S04]  /*1330*/  IMAD.WIDE.U32 R16, R19, UR4, R16 ;  /* 0x0000000413107c25 */ /* 0x000fc8000f8e0010 */
[----:B------:R-:W-:Y:S01]  /*1340*/  IMAD R19, R19, UR5, R18 ;  /* 0x0000000513137c24 */ /* 0x000fe2000f8e0212 */
[----:B0-----:R-:W-:-:S03]  /*1350*/  LEA R18, P5, R16, UR6, 0x1 ;  /* 0x0000000610127c11 */ /* 0x001fc6000f8a08ff */
[----:B------:R-:W-:-:S05]  /*1360*/  IMAD.IADD R17, R17, 0x1, R19 ;  /* 0x0000000111117824 */ /* 0x000fca00078e0213 */
[----:B------:R-:W-:-:S05]  /*1370*/  LEA.HI.X R19, R16, UR7, R17, 0x1, P5 ;  /* 0x0000000710137c11 */ /* 0x000fca000a8f0c11 */
[----:B----4-:R0:W-:Y:S02]  /*1380*/  STG.E.128 desc[UR8][R18.64], R8 ;  /* 0x0000000812007986 */ /* 0x0101e4000c101d08 */
.L_x_84:
[----:B------:R-:W-:Y:S05]  /*1390*/  BSYNC.RECONVERGENT B0 ;  /* 0x0000000000007941 */ /* 0x000fea0003800200 */
.L_x_83:
[----:B0---4-:R0:W4:Y:S01]  /*13a0*/  LDS.128 R8, [R0+0x10c00] ;  /* 0x010c000000087984 */ /* 0x0111220000000c00 */
[----:B------:R-:W-:Y:S04]  /*13b0*/  BSSY.RECONVERGENT B0, `(.L_x_85) ;  /* 0x000000f000007945 */ /* 0x000fe80003800200 */
[----:B------:R-:W-:Y:S05]  /*13c0*/  @P4 BRA `(.L_x_86) ;  /* 0x0000000000344947 */ /* 0x000fea0003800000 */
[----:B------:R-:W5:Y:S01]  /*13d0*/  LDCU.64 UR4, c[0x0][0x3c0] ;  /* 0x00007800ff0477ac */ /* 0x000f620008000a00 */
[----:B------:R-:W-:Y:S02]  /*13e0*/  IADD3 R19, P4, PT, R6, 0x18, RZ ;  /* 0x0000001806137810 */ /* 0x000fe40007f9e0ff */
[----:B------:R-:W-:Y:S01]  /*13f0*/  MOV R17, R5 ;  /* 0x0000000500117202 */ /* 0x000fe20000000f00 */
[----:B------:R-:W1:Y:S01]  /*1400*/  LDCU.64 UR6, c[0x0][0x3a8] ;  /* 0x00007500ff0677ac */ /* 0x000e620008000a00 */
[----:B------:R-:W-:-:S05]  /*1410*/  IADD3.X R16, PT, PT, RZ, R7, RZ, P4, !PT ;  /* 0x00000007ff107210 */ /* 0x000fca00027fe4ff */
[----:B-----5:R-:W-:Y:S02]  /*1420*/  IMAD R18, R16, UR4, RZ ;  /* 0x0000000410127c24 */ /* 0x020fe4000f8e02ff */
[----:B------:R-:W-:-:S04]  /*1430*/  IMAD.MOV.U32 R16, RZ, RZ, R2 ;  /* 0x000000ffff107224 */ /* 0x000fc800078e0002 */
[----:B------:R-:W-:-:S04]  /*1440*/  IMAD.WIDE.U32 R16, R19, UR4, R16 ;  /* 0x0000000413107c25 */ /* 0x000fc8000f8e0010 */
[----:B------:R-:W-:Y:S01]  /*1450*/  IMAD R19, R19, UR5, R18 ;  /* 0x0000000513137c24 */ /* 0x000fe2000f8e0212 */
[----:B-1----:R-:W-:-:S03]  /*1460*/  LEA R18, P4, R16, UR6, 0x1 ;  /* 0x0000000610127c11 */ /* 0x002fc6000f8808ff */
[----:B------:R-:W-:-:S05]  /*1470*/  IMAD.IADD R17, R17, 0x1, R19 ;  /* 0x0000000111117824 */ /* 0x000fca00078e0213 */
[----:B------:R-:W-:-:S05]  /*1480*/  LEA.HI.X R19, R16, UR7, R17, 0x1, P4 ;  /* 0x0000000710137c11 */ /* 0x000fca000a0f0c11 */
[----:B----4-:R1:W-:Y:S02]  /*1490*/  STG.E.128 desc[UR8][R18.64], R8 ;  /* 0x0000000812007986 */ /* 0x0103e4000c101d08 */
.L_x_86:
[----:B------:R-:W-:Y:S05]  /*14a0*/  BSYNC.RECONVERGENT B0 ;  /* 0x0000000000007941 */ /* 0x000fea0003800200 */
.L_x_85:
[----:B-1--4-:R1:W4:Y:S01]  /*14b0*/  LDS.128 R8, [R0+0x11000] ;  /* 0x0110000000087984 */ /* 0x0123220000000c00 */
        /* <DEDUP_REMOVED lines=15> */
.L_x_88:
[----:B------:R-:W-:Y:S05]  /*15b0*/  BSYNC.RECONVERGENT B0 ;  /* 0x0000000000007941 */ /* 0x000fea0003800200 */
.L_x_87:
        /* <DEDUP_REMOVED lines=16> */
.L_x_90:
[----:B------:R-:W-:Y:S05]  /*16c0*/  BSYNC.RECONVERGENT B0 ;  /* 0x0000000000007941 */ /* 0x000fea0003800200 */
.L_x_89:
[----:B-1--4-:R1:W4:Y:S01]  /*16d0*/  LDS.128 R8, [R0+0x11800] ;  /* 0x0118000000087984 */ /* 0x0123220000000c00 */
[----:B------:R-:W-:Y:S04]  /*16e0*/  BSSY.RECONVERGENT B0, `(.L_x_91) ;  /* 0x000000f000007945 */ /* 0x000fe80003800200 */
[----:B------:R-:W-:Y:S05]  /*16f0*/  @P1 BRA `(.L_x_92) ;  /* 0x0000000000341947 */ /* 0x000fea0003800000 */
[----:B------:R-:W5:Y:S01]  /*1700*/  LDCU.64 UR4, c[0x0][0x3c0] ;  /* 0x00007800ff0477ac */ /* 0x000f620008000a00 */
[----:B------:R-:W-:Y:S01]  /*1710*/  IADD3 R19, P1, PT, R6, 0x30, RZ ;  /* 0x0000003006137810 */ /* 0x000fe20007f3e0ff */
[----:B------:R-:W-:Y:S01]  /*1720*/  IMAD.MOV.U32 R16, RZ, RZ, R2 ;  /* 0x000000ffff107224 */ /* 0x000fe200078e0002 */
[----:B------:R-:W-:Y:S01]  /*1730*/  MOV R17, R5 ;  /* 0x0000000500117202 */ /* 0x000fe20000000f00 */
[----:B------:R-:W5:Y:S01]  /*1740*/  LDCU.64 UR6, c[0x0][0x3a8] ;  /* 0x00007500ff0677ac */ /* 0x000f620008000a00 */
[----:B0123--:R-:W-:-:S05]  /*1750*/  IADD3.X R0, PT, PT, RZ, R7, RZ, P1, !PT ;  /* 0x00000007ff007210 */ /* 0x00ffca0000ffe4ff */
[----:B-----5:R-:W-:Y:S02]  /*1760*/  IMAD R0, R0, UR4, RZ ;  /* 0x0000000400007c24 */ /* 0x020fe4000f8e02ff */
[----:B------:R-:W-:-:S04]  /*1770*/  IMAD.WIDE.U32 R16, R19, UR4, R16 ;  /* 0x0000000413107c25 */ /* 0x000fc8000f8e0010 */
[----:B------:R-:W-:Y:S01]  /*1780*/  IMAD R19, R19, UR5, R0 ;  /* 0x0000000513137c24 */ /* 0x000fe2000f8e0200 */
[----:B------:R-:W-:-:S03]  /*1790*/  LEA R18, P1, R16, UR6, 0x1 ;  /* 0x0000000610127c11 */ /* 0x000fc6000f8208ff */
[----:B------:R-:W-:-:S05]  /*17a0*/  IMAD.IADD R17, R17, 0x1, R19 ;  /* 0x0000000111117824 */ /* 0x000fca00078e0213 */
[----:B------:R-:W-:-:S05]  /*17b0*/  LEA.HI.X R19, R16, UR7, R17, 0x1, P1 ;  /* 0x0000000710137c11 */ /* 0x000fca00088f0c11 */
[----:B----4-:R0:W-:Y:S02]  /*17c0*/  STG.E.128 desc[UR8][R18.64], R8 ;  /* 0x0000000812007986 */ /* 0x0101e4000c101d08 */
.L_x_92:
[----:B------:R-:W-:Y:S05]  /*17d0*/  BSYNC.RECONVERGENT B0 ;  /* 0x0000000000007941 */ /* 0x000fea0003800200 */
.L_x_91:
[----:B------:R-:W-:Y:S05]  /*17e0*/  @P0 EXIT ;  /* 0x000000000000094d */ /* 0x000fea0003800000 */
[----:B------:R-:W5:Y:S01]  /*17f0*/  LDCU.64 UR4, c[0x0][0x3c0] ;  /* 0x00007800ff0477ac */ /* 0x000f620008000a00 */
[----:B0---4-:R-:W-:Y:S01]  /*1800*/  IADD3 R9, P0, PT, R6, 0x38, RZ ;  /* 0x0000003806097810 */ /* 0x011fe20007f1e0ff */
[----:B------:R-:W-:Y:S01]  /*1810*/  IMAD.MOV.U32 R3, RZ, RZ, R5 ;  /* 0x000000ffff037224 */ /* 0x000fe200078e0005 */
[----:B------:R-:W0:Y:S02]  /*1820*/  LDCU.64 UR6, c[0x0][0x3a8] ;  /* 0x00007500ff0677ac */ /* 0x000e240008000a00 */
[----:B------:R-:W-:-:S05]  /*1830*/  IADD3.X R6, PT, PT, RZ, R7, RZ, P0, !PT ;  /* 0x00000007ff067210 */ /* 0x000fca00007fe4ff */
[----:B-----5:R-:W-:Y:S02]  /*1840*/  IMAD R6, R6, UR4, RZ ;  /* 0x0000000406067c24 */ /* 0x020fe4000f8e02ff */
[----:B------:R-:W-:-:S04]  /*1850*/  IMAD.WIDE.U32 R2, R9, UR4, R2 ;  /* 0x0000000409027c25 */ /* 0x000fc8000f8e0002 */
[----:B------:R-:W-:Y:S01]  /*1860*/  IMAD R9, R9, UR5, R6 ;  /* 0x0000000509097c24 */ /* 0x000fe2000f8e0206 */
[----:B0-----:R-:W-:-:S04]  /*1870*/  LEA R4, P0, R2, UR6, 0x1 ;  /* 0x0000000602047c11 */ /* 0x001fc8000f8008ff */
[----:B------:R-:W-:-:S04]  /*1880*/  IADD3 R3, PT, PT, R3, R9, RZ ;  /* 0x0000000903037210 */ /* 0x000fc80007ffe0ff */
[----:B------:R-:W-:-:S05]  /*1890*/  LEA.HI.X R5, R2, UR7, R3, 0x1, P0 ;  /* 0x0000000702057c11 */ /* 0x000fca00080f0c03 */
[----:B------:R-:W-:Y:S01]  /*18a0*/  STG.E.128 desc[UR8][R4.64], R12 ;  /* 0x0000000c04007986 */ /* 0x000fe2000c101d08 */
[----:B------:R-:W-:Y:S05]  /*18b0*/  EXIT ;  /* 0x000000000000794d */ /* 0x000fea0003800000 */
.L_x_93:
        /* <DEDUP_REMOVED lines=12> */
.L_x_145:


//--------------------- .text._ZN7cutlass13device_kernelIN5flash11enable_sm90INS1_16FlashAttnBwdSm90INS1_25CollectiveMainloopBwdSm90ILi2ELi1ELi1EN4cute5tupleIJNS5_1CILi1EEES8_S8_EEENS6_IJNS7_ILi64EEENS7_ILi80EEENS7_ILi256EEEEEENS_10bfloat16_tEfNS_4arch4Sm90ELb1ELb0ELb0ELb1ELb0ELb0ELb1ELb1ELi2ELi1ELi1ELi1ELb0EEENS1_24CollectiveEpilogueBwdGQAISD_fSG_Li256ELb1ELb0EEENS1_25SingleTileBwdLPTSchedulerILb1ELi80ELb0EEEEEEEEEvNT_6ParamsE --------------------------
	.section	.text._ZN7cutlass13device_kernelIN5flash11enable_sm90INS1_16FlashAttnBwdSm90INS1_25CollectiveMainloopBwdSm90ILi2ELi1ELi1EN4cute5tupleIJNS5_1CILi1EEES8_S8_EEENS6_IJNS7_ILi64EEENS7_ILi80EEENS7_ILi256EEEEEENS_10bfloat16_tEfNS_4arch4Sm90ELb1ELb0ELb0ELb1ELb0ELb0ELb1ELb1ELi2ELi1ELi1ELi1ELb0EEENS1_24CollectiveEpilogueBwdGQAISD_fSG_Li256ELb1ELb0EEENS1_25SingleTileBwdLPTSchedulerILb1ELi80ELb0EEEEEEEEEvNT_6ParamsE,"ax",@progbits
	.align	128
.text._ZN7cutlass13device_kernelIN5flash11enable_sm90INS1_16FlashAttnBwdSm90INS1_25CollectiveMainloopBwdSm90ILi2ELi1ELi1EN4cute5tupleIJNS5_1CILi1EEES8_S8_EEENS6_IJNS7_ILi64EEENS7_ILi80EEENS7_ILi256EEEEEENS_10bfloat16_tEfNS_4arch4Sm90ELb1ELb0ELb0ELb1ELb0ELb0ELb1ELb1ELi2ELi1ELi1ELi1ELb0EEENS1_24CollectiveEpilogueBwdGQAISD_fSG_Li256ELb1ELb0EEENS1_25SingleTileBwdLPTSchedulerILb1ELi80ELb0EEEEEEEEEvNT_6ParamsE:
        .type           _ZN7cutlass13device_kernelIN5flash11enable_sm90INS1_16FlashAttnBwdSm90INS1_25CollectiveMainloopBwdSm90ILi2ELi1ELi1EN4cute5tupleIJNS5_1CILi1EEES8_S8_EEENS6_IJNS7_ILi64EEENS7_ILi80EEENS7_ILi256EEEEEENS_10bfloat16_tEfNS_4arch4Sm90ELb1ELb0ELb0ELb1ELb0ELb0ELb1ELb1ELi2ELi1ELi1ELi1ELb0EEENS1_24CollectiveEpilogueBwdGQAISD_fSG_Li256ELb1ELb0EEENS1_25SingleTileBwdLPTSchedulerILb1ELi80ELb0EEEEEEEEEvNT_6ParamsE,@function
        .size           _ZN7cutlass13device_kernelIN5flash11enable_sm90INS1_16FlashAttnBwdSm90INS1_25CollectiveMainloopBwdSm90ILi2ELi1ELi1EN4cute5tupleIJNS5_1CILi1EEES8_S8_EEENS6_IJNS7_ILi64EEENS7_ILi80EEENS7_ILi256EEEEEENS_10bfloat16_tEfNS_4arch4Sm90ELb1ELb0ELb0ELb1ELb0ELb0ELb1ELb1ELi2ELi1ELi1ELi1ELb0EEENS1_24CollectiveEpilogueBwdGQAISD_fSG_Li256ELb1ELb0EEENS1_25SingleTileBwdLPTSchedulerILb1ELi80ELb0EEEEEEEEEvNT_6ParamsE,(.L_x_146 - _ZN7cutlass13device_kernelIN5flash11enable_sm90INS1_16FlashAttnBwdSm90INS1_25CollectiveMainloopBwdSm90ILi2ELi1ELi1EN4cute5tupleIJNS5_1CILi1EEES8_S8_EEENS6_IJNS7_ILi64EEENS7_ILi80EEENS7_ILi256EEEEEENS_10bfloat16_tEfNS_4arch4Sm90ELb1ELb0ELb0ELb1ELb0ELb0ELb1ELb1ELi2ELi1ELi1ELi1ELb0EEENS1_24CollectiveEpilogueBwdGQAISD_fSG_Li256ELb1ELb0EEENS1_25SingleTileBwdLPTSchedulerILb1ELi80ELb0EEEEEEEEEvNT_6ParamsE)
        .other          _ZN7cutlass13device_kernelIN5flash11enable_sm90INS1_16FlashAttnBwdSm90INS1_25CollectiveMainloopBwdSm90ILi2ELi1ELi1EN4cute5tupleIJNS5_1CILi1EEES8_S8_EEENS6_IJNS7_ILi64EEENS7_ILi80EEENS7_ILi256EEEEEENS_10bfloat16_tEfNS_4arch4Sm90ELb1ELb0ELb0ELb1ELb0ELb0ELb1ELb1ELi2ELi1ELi1ELi1ELb0EEENS1_24CollectiveEpilogueBwdGQAISD_fSG_Li256ELb1ELb0EEENS1_25SingleTileBwdLPTSchedulerILb1ELi80ELb0EEEEEEEEEvNT_6ParamsE,@"STO_CUDA_ENTRY STV_DEFAULT"
_ZN7cutlass13device_kernelIN5flash11enable_sm90INS1_16FlashAttnBwdSm90INS1_25CollectiveMainloopBwdSm90ILi2ELi1ELi1EN4cute5tupleIJNS5_1CILi1EEES8_S8_EEENS6_IJNS7_ILi64EEENS7_ILi80EEENS7_ILi256EEEEEENS_10bfloat16_tEfNS_4arch4Sm90ELb1ELb0ELb0ELb1ELb0ELb0ELb1ELb1ELi2ELi1ELi1ELi1ELb0EEENS1_24CollectiveEpilogueBwdGQAISD_fSG_Li256ELb1ELb0EEENS1_25SingleTileBwdLPTSchedulerILb1ELi80ELb0EEEEEEEEEvNT_6ParamsE:
[----:B------:R-:W-:Y:S01]  /*0000*/  LDC R1, c[0x0][0x37c] ;  /* 0x0000df00ff017b82 */ /* 0x000fe20000000800 */
[----:B------:R-:W-:Y:S05]  /*0010*/  EXIT ;  /* 0x000000000000794d */ /* 0x000fea0003800000 */
.L_x_94:
        /* <DEDUP_REMOVED lines=14> */
.L_x_146:


//--------------------- .text._ZN7cutlass13device_kernelIN5flash22FlashAttnBwdPreprocessIN4cute5tupleIJNS3_1CILi64EEENS5_ILi256EEEEEENS_10bfloat16_tEfNS_4arch4Sm90ELb1ELb1EEEEEvNT_6ParamsE --------------------------
	.section	.text._ZN7cutlass13device_kernelIN5flash22FlashAttnBwdPreprocessIN4cute5tupleIJNS3_1CILi64EEENS5_ILi256EEEEEENS_10bfloat16_tEfNS_4arch4Sm90ELb1ELb1EEEEEvNT_6ParamsE,"ax",@progbits
	.align	128
.text._ZN7cutlass13device_kernelIN5flash22FlashAttnBwdPreprocessIN4cute5tupleIJNS3_1CILi64EEENS5_ILi256EEEEEENS_10bfloat16_tEfNS_4arch4Sm90ELb1ELb1EEEEEvNT_6ParamsE:
        .type           _ZN7cutlass13device_kernelIN5flash22FlashAttnBwdPreprocessIN4cute5tupleIJNS3_1CILi64EEENS5_ILi256EEEEEENS_10bfloat16_tEfNS_4arch4Sm90ELb1ELb1EEEEEvNT_6ParamsE,@function
        .size           _ZN7cutlass13device_kernelIN5flash22FlashAttnBwdPreprocessIN4cute5tupleIJNS3_1CILi64EEENS5_ILi256EEEEEENS_10bfloat16_tEfNS_4arch4Sm90ELb1ELb1EEEEEvNT_6ParamsE,(.L_x_147 - _ZN7cutlass13device_kernelIN5flash22FlashAttnBwdPreprocessIN4cute5tupleIJNS3_1CILi64EEENS5_ILi256EEEEEENS_10bfloat16_tEfNS_4arch4Sm90ELb1ELb1EEEEEvNT_6ParamsE)
        .other          _ZN7cutlass13device_kernelIN5flash22FlashAttnBwdPreprocessIN4cute5tupleIJNS3_1CILi64EEENS5_ILi256EEEEEENS_10bfloat16_tEfNS_4arch4Sm90ELb1ELb1EEEEEvNT_6ParamsE,@"STO_CUDA_ENTRY STV_DEFAULT"
_ZN7cutlass13device_kernelIN5flash22FlashAttnBwdPreprocessIN4cute5tupleIJNS3_1CILi64EEENS5_ILi256EEEEEENS_10bfloat16_tEfNS_4arch4Sm90ELb1ELb1EEEEEvNT_6ParamsE:
[----:B------:R-:W-:Y:S01]  /*0000*/  LDC R1, c[0x0][0x37c] ;  /* 0x0000df00ff017b82 */ /* 0x000fe20000000800 */
[----:B------:R-:W0:Y:S07]  /*0010*/  LDCU.64 UR10, c[0x0][0x460] ;  /* 0x00008c00ff0a77ac */ /* 0x000e2e0008000a00 */
[----:B------:R-:W1:Y:S01]  /*0020*/  S2UR UR16, SR_CTAID.X ;  /* 0x00000000001079c3 */ /* 0x000e620000002500 */
[----:B------:R-:W2:Y:S07]  /*0030*/  LDCU.64 UR12, c[0x0][0x358] ;  /* 0x00006b00ff0c77ac */ /* 0x000eae0008000a00 */
[----:B------:R-:W3:Y:S08]  /*0040*/  S2UR UR15, SR_CTAID.Y ;  /* 0x00000000000f79c3 */ /* 0x000ef00000002600 */
[----:B------:R-:W4:Y:S01]  /*0050*/  S2UR UR14, SR_CTAID.Z ;  /* 0x00000000000e79c3 */ /* 0x000f220000002700 */
[----:B0-----:R-:W-:-:S04]  /*0060*/  UISETP.NE.U32.AND UP1, UPT, UR10, URZ, UPT ;  /* 0x000000ff0a00728c */ /* 0x001fc8000bf25070 */
[----:B------:R-:W-:-:S09]  /*0070*/  UISETP.NE.AND.EX UP2, UPT, UR11, URZ, UPT, UP1 ;  /* 0x000000ff0b00728c */ /* 0x000fd2000bf45310 */
[----:B-12---:R-:W-:Y:S05]  /*0080*/  BRA.U UP2, `(.L_x_95) ;  /* 0x0000000102247547 */ /* 0x006fea000b800000 */
[----:B------:R-:W0:Y:S01]  /*0090*/  LDCU.64 UR6, c[0x0][0x468] ;  /* 0x00008d00ff0677ac */ /* 0x000e220008000a00 */
[----:B------:R-:W1:Y:S01]  /*00a0*/  LDCU UR5, c[0x0][0x388] ;  /* 0x00007100ff0577ac */ /* 0x000e620008000800 */
[----:B------:R-:W-:Y:S01]  /*00b0*/  UMOV UR4, URZ ;  /* 0x000000ff00047c82 */ /* 0x000fe20008000000 */
[----:B0-----:R-:W-:-:S03]  /*00c0*/  UISETP.NE.U32.AND UP0, UPT, UR6, URZ, UPT ;  /* 0x000000ff0600728c */ /* 0x001fc6000bf05070 */
[----:B------:R-:W-:Y:S01]  /*00d0*/  UMOV UR6, URZ ;  /* 0x000000ff00067c82 */ /* 0x000fe20008000000 */
[----:B------:R-:W-:-:S03]  /*00e0*/  UISETP.NE.AND.EX UP0, UPT, UR7, URZ, UPT, UP0 ;  /* 0x000000ff0700728c */ /* 0x000fc6000bf05300 */
[----:B------:R-:W-:-:S06]  /*00f0*/  UMOV UR7, URZ ;  /* 0x000000ff00077c82 */ /* 0x000fcc0008000000 */
[----:B-1----:R-:W-:Y:S05]  /*0100*/  BRA.U !UP0, `(.L_x_96) ;  /* 0x0000000108687547 */ /* 0x002fea000b800000 */
[----:B------:R-:W-:Y:S05]  /*0110*/  BRA `(.L_x_97) ;  /* 0x00000000003c7947 */ /* 0x000fea0003800000 */
.L_x_95:
[----:B------:R-:W4:Y:S01]  /*0120*/  LDCU.64 UR4, c[0x0][0x460] ;  /* 0x00008c00ff0477ac */ /* 0x000f220008000a00 */
[----:B------:R-:W0:Y:S01]  /*0130*/  LDCU.64 UR8, c[0x0][0x468] ;  /* 0x00008d00ff0877ac */ /* 0x000e220008000a00 */
[----:B----4-:R-:W-:-:S06]  /*0140*/  UIMAD.WIDE.U32 UR4, UR14, 0x4, UR4 ;  /* 0x000000040e0478a5 */ /* 0x010fcc000f8e0004 */
[----:B------:R-:W-:Y:S02]  /*0150*/  IMAD.U32 R2, RZ, RZ, UR4 ;  /* 0x00000004ff027e24 */ /* 0x000fe4000f8e00ff */
[----:B------:R-:W-:-:S05]  /*0160*/  IMAD.U32 R3, RZ, RZ, UR5 ;  /* 0x00000005ff037e24 */ /* 0x000fca000f8e00ff */
[----:B------:R-:W2:Y:S01]  /*0170*/  LDG.E R0, desc[UR12][R2.64] ;  /* 0x0000000c02007981 */ /* 0x000ea2000c1e1900 */
[----:B0-----:R-:W-:-:S04]  /*0180*/  UISETP.NE.U32.AND UP0, UPT, UR8, URZ, UPT ;  /* 0x000000ff0800728c */ /* 0x001fc8000bf05070 */
[----:B------:R-:W-:Y:S01]  /*0190*/  UISETP.NE.AND.EX UP0, UPT, UR9, URZ, UPT, UP0 ;  /* 0x000000ff0900728c */ /* 0x000fe2000bf05300 */
[----:B--2---:R-:W-:-:S13]  /*01a0*/  R2UR UR6, R0 ;  /* 0x00000000000672ca */ /* 0x004fda00000e0000 */
[----:B------:R-:W-:Y:S02]  /*01b0*/  ULEA UR4, UR14, UR6, 0x6 ;  /* 0x000000060e047291 */ /* 0x000fe4000f8e30ff */
[----:B------:R-:W-:Y:S02]  /*01c0*/  USHF.R.S32.HI UR7, URZ, 0x1f, UR6 ;  /* 0x0000001fff077899 */ /* 0x000fe40008011406 */
[----:B------:R-:W-:-:S04]  /*01d0*/  USHF.R.S32.HI UR5, URZ, 0x1f, UR4 ;  /* 0x0000001fff057899 */ /* 0x000fc80008011404 */
[----:B------:R-:W-:-:S04]  /*01e0*/  ULEA.HI UR4, UR5, UR4, URZ, 0x6 ;  /* 0x0000000405047291 */ /* 0x000fc8000f8f30ff */
[----:B------:R-:W-:Y:S01]  /*01f0*/  ULOP3.LUT UR4, UR4, 0xffffffc0, URZ, 0xc0, !UPT ;  /* 0xffffffc004047892 */ /* 0x000fe2000f8ec0ff */
[----:B------:R-:W-:Y:S11]  /*0200*/  BRA.U !UP0, `(.L_x_98) ;  /* 0x00000001081c7547 */ /* 0x000ff6000b800000 */
.L_x_97:
[----:B------:R-:W4:Y:S02]  /*0210*/  LDCU.64 UR8, c[0x0][0x468] ;  /* 0x00008d00ff0877ac */ /* 0x000f240008000a00 */
[----:B----4-:R-:W-:-:S06]  /*0220*/  UIMAD.WIDE.U32 UR8, UR14, 0x4, UR8 ;  /* 0x000000040e0878a5 */ /* 0x010fcc000f8e0008 */
[----:B------:R-:W-:Y:S01]  /*0230*/  IMAD.U32 R2, RZ, RZ, UR8 ;  /* 0x00000008ff027e24 */ /* 0x000fe2000f8e00ff */
[----:B------:R-:W-:-:S05]  /*0240*/  MOV R3, UR9 ;  /* 0x0000000900037c02 */ /* 0x000fca0008000f00 */
[----:B------:R-:W2:Y:S02]  /*0250*/  LDG.E R2, desc[UR12][R2.64] ;  /* 0x0000000c02027981 */ /* 0x000ea4000c1e1900 */
[----:B--2---:R-:W-:Y:S01]  /*0260*/  R2UR UR5, R2 ;  /* 0x00000000020572ca */ /* 0x004fe200000e0000 */
[----:B------:R-:W-:-:S14]  /*0270*/  BRA `(.L_x_96) ;  /* 0x00000000000c7947 */ /* 0x000fdc0003800000 */
.L_x_98:
[----:B------:R-:W2:Y:S02]  /*0280*/  LDG.E R2, desc[UR12][R2.64+0x4] ;  /* 0x0000040c02027981 */ /* 0x000ea4000c1e1900 */
[----:B--2---:R-:W-:-:S13]  /*0290*/  R2UR UR5, R2 ;  /* 0x00000000020572ca */ /* 0x004fda00000e0000 */
[----:B------:R-:W-:-:S12]  /*02a0*/  UIADD3 UR5, UPT, UPT, -UR6, UR5, URZ ;  /* 0x0000000506057290 */ /* 0x000fd8000fffe1ff */
.L_x_96:
[----:B------:R-:W-:Y:S01]  /*02b0*/  USHF.L.U32 UR8, UR16, 0x6, URZ ;  /* 0x0000000610087899 */ /* 0x000fe200080006ff */
[----:B------:R-:W0:Y:S01]  /*02c0*/  S2R R64, SR_TID.X ;  /* 0x0000000000407919 */ /* 0x000e220000002100 */
[----:B------:R-:W-:Y:S02]  /*02d0*/  PLOP3.LUT P0, PT, PT, PT, UP1, 0x80, 0x8 ;  /* 0x000000000008781c */ /* 0x000fe40003f0f018 */
[----:B------:R-:W-:Y:S02]  /*02e0*/  UISETP.GT.AND UP0, UPT, UR5, UR8, UPT ;  /* 0x000000080500728c */ /* 0x000fe4000bf04270 */
[----:B------:R-:W-:-:S04]  /*02f0*/  ISETP.NE.AND.EX P0, PT, RZ, UR11, PT, P0 ;  /* 0x0000000bff007c0c */ /* 0x000fc8000bf05300 */
[----:B------:R-:W-:-:S13]  /*0300*/  PLOP3.LUT P1, PT, PT, PT, UP0, 0x80, 0x8 ;  /* 0x000000000008781c */ /* 0x000fda0003f2f008 */
[----:B---34-:R-:W-:Y:S05]  /*0310*/  @!P1 EXIT P0 ;  /* 0x000000000000994d */ /* 0x018fea0000000000 */
[----:B------:R-:W-:Y:S01]  /*0320*/  UIADD3 UR18, UPT, UPT, -UR8, UR5, URZ ;  /* 0x0000000508127290 */ /* 0x000fe2000fffe1ff */
[----:B------:R-:W1:Y:S01]  /*0330*/  LDC.64 R4, c[0x0][0x400] ;  /* 0x00010000ff047b82 */ /* 0x000e620000000a00 */
[----:B0-----:R-:W-:Y:S01]  /*0340*/  SHF.R.U32.HI R6, RZ, 0x4, R64 ;  /* 0x00000004ff067819 */ /* 0x001fe20000011640 */
[----:B------:R-:W-:Y:S01]  /*0350*/  IMAD.MOV.U32 R65, RZ, RZ, RZ ;  /* 0x000000ffff417224 */ /* 0x000fe200078e00ff */
[----:B------:R-:W-:Y:S01]  /*0360*/  USEL UR17, UR14, URZ, !UP2 ;  /* 0x000000ff0e117287 */ /* 0x000fe2000d000000 */
[----:B------:R-:W-:Y:S01]  /*0370*/  MOV R7, UR16 ;  /* 0x0000001000077c02 */ /* 0x000fe20008000f00 */
[----:B------:R-:W-:Y:S01]  /*0380*/  BSSY.RECONVERGENT B0, `(.L_x_99) ;  /* 0x0000038000007945 */ /* 0x000fe20003800200 */
[----:B------:R-:W-:Y:S02]  /*0390*/  ISETP.GE.AND P0, PT, R64, UR18, PT ;  /* 0x0000001240007c0c */ /* 0x000fe4000bf06270 */
[----:B------:R-:W-:Y:S01]  /*03a0*/  CS2R R72, SRZ ;  /* 0x0000000000487805 */ /* 0x000fe2000001ff00 */
[----:B------:R-:W0:Y:S01]  /*03b0*/  LDC.64 R10, c[0x0][0x3a0] ;  /* 0x0000e800ff0a7b82 */ /* 0x000e220000000a00 */
[----:B------:R-:W-:-:S02]  /*03c0*/  IADD3 R66, P3, PT, R6, UR6, RZ ;  /* 0x0000000606427c10 */ /* 0x000fc4000ff7e0ff */
[----:B------:R-:W-:Y:S02]  /*03d0*/  CS2R R74, SRZ ;  /* 0x00000000004a7805 */ /* 0x000fe4000001ff00 */
[----:B------:R-:W-:Y:S02]  /*03e0*/  ISETP.GT.U32.OR P0, PT, R64, 0x3f, P0 ;  /* 0x0000003f4000780c */ /* 0x000fe40000704470 */
[----:B------:R-:W-:Y:S02]  /*03f0*/  CS2R R44, SRZ ;  /* 0x00000000002c7805 */ /* 0x000fe4000001ff00 */
[C---:B------:R-:W-:Y:S01]  /*0400*/  IADD3 R0, PT, PT, R6.reuse, 0x10, RZ ;  /* 0x0000001006007810 */ /* 0x040fe20007ffe0ff */
[----:B------:R-:W-:Y:S01]  /*0410*/  IMAD.X R67, RZ, RZ, UR7, P3 ;  /* 0x00000007ff437e24 */ /* 0x000fe200098e06ff */
[----:B------:R-:W-:Y:S01]  /*0420*/  ISETP.GE.AND P3, PT, R6, UR18, PT ;  /* 0x0000001206007c0c */ /* 0x000fe2000bf66270 */
[----:B------:R-:W2:Y:S01]  /*0430*/  LDC.64 R8, c[0x0][0x408] ;  /* 0x00010200ff087b82 */ /* 0x000ea20000000a00 */
[----:B------:R-:W-:Y:S01]  /*0440*/  CS2R R46, SRZ ;  /* 0x00000000002e7805 */ /* 0x000fe2000001ff00 */
[----:B------:R-:W-:Y:S01]  /*0450*/  IMAD.WIDE.U32 R66, R7, 0x40, R66 ;  /* 0x0000004007427825 */ /* 0x000fe200078e0042 */
[----:B------:R-:W-:-:S02]  /*0460*/  CS2R R56, SRZ ;  /* 0x0000000000387805 */ /* 0x000fc4000001ff00 */
[----:B------:R-:W-:Y:S02]  /*0470*/  CS2R R58, SRZ ;  /* 0x00000000003a7805 */ /* 0x000fe4000001ff00 */
[----:B------:R-:W-:Y:S02]  /*0480*/  CS2R R36, SRZ ;  /* 0x0000000000247805 */ /* 0x000fe4000001ff00 */
[----:B------:R-:W-:Y:S02]  /*0490*/  CS2R R38, SRZ ;  /* 0x0000000000267805 */ /* 0x000fe4000001ff00 */
[----:B------:R-:W-:Y:S01]  /*04a0*/  CS2R R28, SRZ ;  /* 0x00000000001c7805 */ /* 0x000fe2000001ff00 */
[C---:B------:R-:W-:Y:S01]  /*04b0*/  @!P0 VIADD R2, R64.reuse, UR8 ;  /* 0x0000000840028c36 */ /* 0x040fe20008000000 */
[----:B------:R-:W3:Y:S01]  /*04c0*/  LDC.64 R14, c[0x0][0x3a8] ;  /* 0x0000ea00ff0e7b82 */ /* 0x000ee20000000a00 */
[----:B------:R-:W-:Y:S01]  /*04d0*/  IMAD.SHL.U32 R64, R64, 0x8, RZ ;  /* 0x0000000840407824 */ /* 0x000fe200078e00ff */
[----:B------:R-:W-:Y:S01]  /*04e0*/  CS2R R30, SRZ ;  /* 0x00000000001e7805 */ /* 0x000fe2000001ff00 */
[----:B------:R-:W-:Y:S01]  /*04f0*/  VIADD R16, R6, 0x30 ;  /* 0x0000003006107836 */ /* 0x000fe20000000000 */
[----:B------:R-:W-:-:S02]  /*0500*/  @!P0 IADD3 R2, P1, PT, R2, UR6, RZ ;  /* 0x0000000602028c10 */ /* 0x000fc4000ff3e0ff */
[----:B------:R-:W-:-:S03]  /*0510*/  LOP3.LUT R64, R64, 0x78, RZ, 0xc0, !PT ;  /* 0x0000007840407812 */ /* 0x000fc600078ec0ff */
[----:B------:R-:W-:Y:S01]  /*0520*/  @!P0 IMAD.X R3, RZ, RZ, UR7, P1 ;  /* 0x00000007ff038e24 */ /* 0x000fe200088e06ff */
[----:B------:R-:W-:Y:S01]  /*0530*/  ISETP.GE.AND P1, PT, R0, UR18, PT ;  /* 0x0000001200007c0c */ /* 0x000fe2000bf26270 */
[----:B------:R-:W-:Y:S01]  /*0540*/  VIADD R0, R6, 0x20 ;  /* 0x0000002006007836 */ /* 0x000fe20000000000 */
[----:B------:R-:W-:Y:S01]  /*0550*/  LOP3.LUT R80, R64, 0x80, RZ, 0xfc, !PT ;  /* 0x0000008040507812 */ /* 0x000fe200078efcff */
[----:B-1----:R-:W-:-:S03]  /*0560*/  @!P0 IMAD.WIDE.U32 R2, R4, UR15, R2 ;  /* 0x0000000f04028c25 */ /* 0x002fc6000f8e0002 */
[----:B------:R-:W-:Y:S01]  /*0570*/  ISETP.GE.AND P2, PT, R0, UR18, PT ;  /* 0x0000001200007c0c */ /* 0x000fe2000bf46270 */
[----:B------:R-:W-:Y:S02]  /*0580*/  @!P0 IMAD R3, R5, UR15, R3 ;  /* 0x0000000f05038c24 */ /* 0x000fe4000f8e0203 */
[----:B0-----:R-:W-:-:S04]  /*0590*/  IMAD.WIDE.U32 R4, R10, UR15, R64 ;  /* 0x0000000f0a047c25 */ /* 0x001fc8000f8e0040 */
[----:B------:R-:W-:Y:S01]  /*05a0*/  IMAD R5, R11, UR15, R5 ;  /* 0x0000000f0b057c24 */ /* 0x000fe2000f8e0205 */
[----:B------:R-:W-:Y:S01]  /*05b0*/  CS2R R10, SRZ ;  /* 0x00000000000a7805 */ /* 0x000fe2000001ff00 */
[----:B--2---:R-:W-:-:S04]  /*05c0*/  @!P0 IMAD.WIDE.U32 R2, R8, UR17, R2 ;  /* 0x0000001108028c25 */ /* 0x004fc8000f8e0002 */
[----:B---3--:R-:W-:-:S04]  /*05d0*/  IMAD.WIDE.U32 R12, R14, UR17, R4 ;  /* 0x000000110e0c7c25 */ /* 0x008fc8000f8e0004 */
[----:B------:R-:W-:Y:S01]  /*05e0*/  @!P0 IMAD R0, R9, UR17, R3 ;  /* 0x0000001109008c24 */ /* 0x000fe2000f8e0203 */
[----:B------:R-:W-:Y:S01]  /*05f0*/  CS2R R8, SRZ ;  /* 0x0000000000087805 */ /* 0x000fe2000001ff00 */
[----:B------:R-:W-:Y:S01]  /*0600*/  IMAD R15, R15, UR17, R13 ;  /* 0x000000110f0f7c24 */ /* 0x000fe2000f8e020d */
[----:B------:R-:W-:Y:S06]  /*0610*/  @P3 BRA `(.L_x_100) ;  /* 0x0000000000383947 */ /* 0x000fec0003800000 */
[----:B------:R-:W0:Y:S01]  /*0620*/  LDCU.64 UR8, c[0x0][0x398] ;  /* 0x00007300ff0877ac */ /* 0x000e220008000a00 */
[----:B------:R-:W-:Y:S01]  /*0630*/  IMAD.MOV.U32 R14, RZ, RZ, R12 ;  /* 0x000000ffff0e7224 */ /* 0x000fe200078e000c */
[----:B------:R-:W1:Y:S01]  /*0640*/  LDCU UR6, c[0x0][0x38c] ;  /* 0x00007180ff0677ac */ /* 0x000e620008000800 */
[----:B------:R-:W2:Y:S01]  /*0650*/  LDCU.64 UR10, c[0x0][0x380] ;  /* 0x00007000ff0a77ac */ /* 0x000ea20008000a00 */
[----:B0-----:R-:W-:Y:S02]  /*0660*/  IMAD R7, R67, UR8, RZ ;  /* 0x0000000843077c24 */ /* 0x001fe4000f8e02ff */
[----:B------:R-:W-:Y:S01]  /*0670*/  IMAD.WIDE.U32 R4, R66, UR8, R14 ;  /* 0x0000000842047c25 */ /* 0x000fe2000f8e000e */
[----:B-1----:R-:W-:-:S03]  /*0680*/  ISETP.GE.AND P4, PT, R64, UR6, PT ;  /* 0x0000000640007c0c */ /* 0x002fc6000bf86270 */
[----:B------:R-:W-:Y:S01]  /*0690*/  IMAD R7, R66, UR9, R7 ;  /* 0x0000000942077c24 */ /* 0x000fe2000f8e0207 */
[----:B------:R-:W-:Y:S02]  /*06a0*/  ISETP.GE.AND P5, PT, R80, UR6, PT ;  /* 0x0000000650007c0c */ /* 0x000fe4000bfa6270 */
[----:B--2---:R-:W-:Y:S01]  /*06b0*/  LEA R6, P6, R4, UR10, 0x1 ;  /* 0x0000000a04067c11 */ /* 0x004fe2000f8c08ff */
[----:B------:R-:W-:-:S05]  /*06c0*/  IMAD.IADD R5, R5, 0x1, R7 ;  /* 0x0000000105057824 */ /* 0x000fca00078e0207 */
[----:B------:R-:W-:-:S05]  /*06d0*/  LEA.HI.X R7, R4, UR11, R5, 0x1, P6 ;  /* 0x0000000b04077c11 */ /* 0x000fca000b0f0c05 */
[----:B------:R0:W5:Y:S04]  /*06e0*/  @!P4 LDG.E.128 R72, desc[UR12][R6.64] ;  /* 0x0000000c0648c981 */ /* 0x000168000c1e1d00 */
[----:B------:R0:W5:Y:S02]  /*06f0*/  @!P5 LDG.E.128 R44, desc[UR12][R6.64+0x100] ;  /* 0x0001000c062cd981 */ /* 0x000164000c1e1d00 */
.L_x_100:
[----:B------:R-:W-:Y:S05]  /*0700*/  BSYNC.RECONVERGENT B0 ;  /* 0x0000000000007941 */ /* 0x000fea0003800200 */
.L_x_99:
[----:B------:R-:W-:Y:S04]  /*0710*/  BSSY.RECONVERGENT B0, `(.L_x_101) ;  /* 0x0000013000007945 */ /* 0x000fe80003800200 */
[----:B------:R-:W-:Y:S05]  /*0720*/  @P1 BRA `(.L_x_102) ;  /* 0x0000000000441947 */ /* 0x000fea0003800000 */
[----:B------:R-:W1:Y:S01]  /*0730*/  LDCU.64 UR8, c[0x0][0x398] ;  /* 0x00007300ff0877ac */ /* 0x000e620008000a00 */
[----:B0-----:R-:W-:Y:S01]  /*0740*/  IADD3 R7, P4, PT, R66, 0x10, RZ ;  /* 0x0000001042077810 */ /* 0x001fe20007f9e0ff */
[----:B------:R-:W-:Y:S01]  /*0750*/  IMAD.MOV.U32 R5, RZ, RZ, R15 ;  /* 0x000000ffff057224 */ /* 0x000fe200078e000f */
[----:B------:R-:W0:Y:S02]  /*0760*/  LDCU UR6, c[0x0][0x38c] ;  /* 0x00007180ff0677ac */ /* 0x000e240008000800 */
[----:B------:R-:W-:Y:S01]  /*0770*/  IADD3.X R4, PT, PT, RZ, R67, RZ, P4, !PT ;  /* 0x00000043ff047210 */ /* 0x000fe200027fe4ff */
[----:B------:R-:W2:Y:S04]  /*0780*/  LDCU.64 UR10, c[0x0][0x380] ;  /* 0x00007000ff0a77ac */ /* 0x000ea80008000a00 */
[----:B-1----:R-:W-:-:S02]  /*0790*/  IMAD R6, R4, UR8, RZ ;  /* 0x0000000804067c24 */ /* 0x002fc4000f8e02ff */
[----:B------:R-:W-:Y:S01]  /*07a0*/  IMAD.MOV.U32 R4, RZ, RZ, R12 ;  /* 0x000000ffff047224 */ /* 0x000fe200078e000c */
[----:B0-----:R-:W-:-:S03]  /*07b0*/  ISETP.GE.AND P5, PT, R64, UR6, PT ;  /* 0x0000000640007c0c */ /* 0x001fc6000bfa6270 */
[----:B------:R-:W-:Y:S01]  /*07c0*/  IMAD.WIDE.U32 R4, R7, UR8, R4 ;  /* 0x0000000807047c25 */ /* 0x000fe2000f8e0004 */
[----:B------:R-:W-:-:S03]  /*07d0*/  ISETP.GE.AND P6, PT, R80, UR6, PT ;  /* 0x0000000650007c0c */ /* 0x000fc6000bfc6270 */
[----:B------:R-:W-:Y:S01]  /*07e0*/  IMAD R7, R7, UR9, R6 ;  /* 0x0000000907077c24 */ /* 0x000fe2000f8e0206 */
[----:B--2---:R-:W-:-:S03]  /*07f0*/  LEA R6, P4, R4, UR10, 0x1 ;  /* 0x0000000a04067c11 */ /* 0x004fc6000f8808ff */
[----:B------:R-:W-:-:S05]  /*0800*/  IMAD.IADD R5, R5, 0x1, R7 ;  /* 0x0000000105057824 */ /* 0x000fca00078e0207 */
[----:B------:R-:W-:-:S05]  /*0810*/  LEA.HI.X R7, R4, UR11, R5, 0x1, P4 ;  /* 0x0000000b04077c11 */ /* 0x000fca000a0f0c05 */
[----:B------:R1:W5:Y:S04]  /*0820*/  @!P5 LDG.E.128 R56, desc[UR12][R6.64] ;  /* 0x0000000c0638d981 */ /* 0x000368000c1e1d00 */
[----:B------:R1:W5:Y:S02]  /*0830*/  @!P6 LDG.E.128 R36, desc[UR12][R6.64+0x100] ;  /* 0x0001000c0624e981 */ /* 0x000364000c1e1d00 */
.L_x_102:
[----:B------:R-:W-:Y:S05]  /*0840*/  BSYNC.RECONVERGENT B0 ;  /* 0x0000000000007941 */ /* 0x000fea0003800200 */
.L_x_101:
[----:B------:R-:W-:Y:S04]  /*0850*/  BSSY.RECONVERGENT B0, `(.L_x_103) ;  /* 0x0000013000007945 */ /* 0x000fe80003800200 */
[----:B------:R-:W-:Y:S05]  /*0860*/  @P2 BRA `(.L_x_104) ;  /* 0x0000000000442947 */ /* 0x000fea0003800000 */
[----:B------:R-:W2:Y:S01]  /*0870*/  LDCU.64 UR8, c[0x0][0x398] ;  /* 0x00007300ff0877ac */ /* 0x000ea20008000a00 */
[----:B01----:R-:W-:Y:S01]  /*0880*/  IADD3 R7, P4, PT, R66, 0x20, RZ ;  /* 0x0000002042077810 */ /* 0x003fe20007f9e0ff */
[----:B------:R-:W-:Y:S01]  /*0890*/  IMAD.MOV.U32 R5, RZ, RZ, R15 ;  /* 0x000000ffff057224 */ /* 0x000fe200078e000f */
[----:B------:R-:W0:Y:S02]  /*08a0*/  LDCU UR6, c[0x0][0x38c] ;  /* 0x00007180ff0677ac */ /* 0x000e240008000800 */
[----:B------:R-:W-:Y:S01]  /*08b0*/  IADD3.X R4, PT, PT, RZ, R67, RZ, P4, !PT ;  /* 0x00000043ff047210 */ /* 0x000fe200027fe4ff */
[----:B------:R-:W1:Y:S04]  /*08c0*/  LDCU.64 UR10, c[0x0][0x380] ;  /* 0x00007000ff0a77ac */ /* 0x000e680008000a00 */
[----:B--2---:R-:W-:-:S02]  /*08d0*/  IMAD R6, R4, UR8, RZ ;  /* 0x0000000804067c24 */ /* 0x004fc4000f8e02ff */
[----:B------:R-:W-:Y:S01]  /*08e0*/  IMAD.MOV.U32 R4, RZ, RZ, R12 ;  /* 0x000000ffff047224 */ /* 0x000fe200078e000c */
[----:B0-----:R-:W-:-:S03]  /*08f0*/  ISETP.GE.AND P5, PT, R64, UR6, PT ;  /* 0x0000000640007c0c */ /* 0x001fc6000bfa6270 */
[----:B------:R-:W-:Y:S01]  /*0900*/  IMAD.WIDE.U32 R4, R7, UR8, R4 ;  /* 0x0000000807047c25 */ /* 0x000fe2000f8e0004 */
[----:B------:R-:W-:-:S03]  /*0910*/  ISETP.GE.AND P6, PT, R80, UR6, PT ;  /* 0x0000000650007c0c */ /* 0x000fc6000bfc6270 */
[----:B------:R-:W-:Y:S01]  /*0920*/  IMAD R7, R7, UR9, R6 ;  /* 0x0000000907077c24 */ /* 0x000fe2000f8e0206 */
[----:B-1----:R-:W-:-:S03]  /*0930*/  LEA R6, P4, R4, UR10, 0x1 ;  /* 0x0000000a04067c11 */ /* 0x002fc6000f8808ff */
[----:B------:R-:W-:-:S05]  /*0940*/  IMAD.IADD R5, R5, 0x1, R7 ;  /* 0x0000000105057824 */ /* 0x000fca00078e0207 */
[----:B------:R-:W-:-:S05]  /*0950*/  LEA.HI.X R7, R4, UR11, R5, 0x1, P4 ;  /* 0x0000000b04077c11 */ /* 0x000fca000a0f0c05 */
[----:B------:R2:W5:Y:S04]  /*0960*/  @!P5 LDG.E.128 R8, desc[UR12][R6.64] ;  /* 0x0000000c0608d981 */ /* 0x000568000c1e1d00 */
[----:B------:R2:W5:Y:S02]  /*0970*/  @!P6 LDG.E.128 R28, desc[UR12][R6.64+0x100] ;  /* 0x0001000c061ce981 */ /* 0x000564000c1e1d00 */
.L_x_104:
[----:B------:R-:W-:Y:S05]  /*0980*/  BSYNC.RECONVERGENT B0 ;  /* 0x0000000000007941 */ /* 0x000fea0003800200 */
.L_x_103:
[----:B------:R-:W-:Y:S01]  /*0990*/  ISETP.GE.AND P4, PT, R16, UR18, PT ;  /* 0x0000001210007c0c */ /* 0x000fe2000bf86270 */
[----:B------:R-:W-:Y:S01]  /*09a0*/  BSSY.RECONVERGENT B0, `(.L_x_105) ;  /* 0x0000016000007945 */ /* 0x000fe20003800200 */
[----:B------:R-:W-:Y:S02]  /*09b0*/  CS2R R4, SRZ ;  /* 0x0000000000047805 */ /* 0x000fe4000001ff00 */
[----:B012---:R-:W-:Y:S02]  /*09c0*/  CS2R R6, SRZ ;  /* 0x0000000000067805 */ /* 0x007fe4000001ff00 */
[----:B------:R-:W-:Y:S02]  /*09d0*/  CS2R R20, SRZ ;  /* 0x0000000000147805 */ /* 0x000fe4000001ff00 */
[----:B------:R-:W-:-:S05]  /*09e0*/  CS2R R22, SRZ ;  /* 0x0000000000167805 */ /* 0x000fca000001ff00 */
[----:B------:R-:W-:Y:S05]  /*09f0*/  @P4 BRA `(.L_x_106) ;  /* 0x0000000000404947 */ /* 0x000fea0003800000 */
[----:B------:R-:W0:Y:S01]  /*0a00*/  LDCU.64 UR8, c[0x0][0x398] ;  /* 0x00007300ff0877ac */ /* 0x000e220008000a00 */
[----:B------:R-:W-:Y:S01]  /*0a10*/  IADD3 R17, P5, PT, R66, 0x30, RZ ;  /* 0x0000003042117810 */ /* 0x000fe20007fbe0ff */
[----:B------:R-:W1:Y:S03]  /*0a20*/  LDCU.64 UR10, c[0x0][0x380] ;  /* 0x00007000ff0a77ac */ /* 0x000e660008000a00 */
[----:B------:R-:W-:Y:S01]  /*0a30*/  IADD3.X R13, PT, PT, RZ, R67, RZ, P5, !PT ;  /* 0x00000043ff0d7210 */ /* 0x000fe20002ffe4ff */
[----:B------:R-:W2:Y:S04]  /*0a40*/  LDCU UR6, c[0x0][0x38c] ;  /* 0x00007180ff0677ac */ /* 0x000ea80008000800 */
[----:B0-----:R-:W-:-:S02]  /*0a50*/  IMAD R14, R13, UR8, RZ ;  /* 0x000000080d0e7c24 */ /* 0x001fc4000f8e02ff */
[----:B------:R-:W-:Y:S02]  /*0a60*/  IMAD.MOV.U32 R13, RZ, RZ, R15 ;  /* 0x000000ffff0d7224 */ /* 0x000fe400078e000f */
[----:B------:R-:W-:Y:S01]  /*0a70*/  IMAD.WIDE.U32 R12, R17, UR8, R12 ;  /* 0x00000008110c7c25 */ /* 0x000fe2000f8e000c */
[----:B--2---:R-:W-:-:S03]  /*0a80*/  ISETP.GE.AND P5, PT, R64, UR6, PT ;  /* 0x0000000640007c0c */ /* 0x004fc6000bfa6270 */
[----:B------:R-:W-:Y:S01]  /*0a90*/  IMAD R17, R17, UR9, R14 ;  /* 0x0000000911117c24 */ /* 0x000fe2000f8e020e */
[----:B-1----:R-:W-:-:S03]  /*0aa0*/  LEA R14, P6, R12, UR10, 0x1 ;  /* 0x0000000a0c0e7c11 */ /* 0x002fc6000f8c08ff */
[----:B------:R-:W-:-:S05]  /*0ab0*/  IMAD.IADD R13, R13, 0x1, R17 ;  /* 0x000000010d0d7824 */ /* 0x000fca00078e0211 */
[----:B------:R-:W-:Y:S02]  /*0ac0*/  LEA.HI.X R15, R12, UR11, R13, 0x1, P6 ;  /* 0x0000000b0c0f7c11 */ /* 0x000fe4000b0f0c0d */
[----:B------:R-:W-:-:S03]  /*0ad0*/  ISETP.GE.AND P6, PT, R80, UR6, PT ;  /* 0x0000000650007c0c */ /* 0x000fc6000bfc6270 */
[----:B------:R0:W5:Y:S10]  /*0ae0*/  @!P5 LDG.E.128 R4, desc[UR12][R14.64] ;  /* 0x0000000c0e04d981 */ /* 0x000174000c1e1d00 */
[----:B------:R0:W5:Y:S02]  /*0af0*/  @!P6 LDG.E.128 R20, desc[UR12][R14.64+0x100] ;  /* 0x0001000c0e14e981 */ /* 0x000164000c1e1d00 */
.L_x_106:
[----:B------:R-:W-:Y:S05]  /*0b00*/  BSYNC.RECONVERGENT B0 ;  /* 0x0000000000007941 */ /* 0x000fea0003800200 */
.L_x_105:
[----:B0-----:R-:W0:Y:S01]  /*0b10*/  LDC.64 R14, c[0x0][0x3c0] ;  /* 0x0000f000ff0e7b82 */ /* 0x001e220000000a00 */
[----:B------:R-:W-:Y:S01]  /*0b20*/  BSSY.RECONVERGENT B0, `(.L_x_107) ;  /* 0x0000024000007945 */ /* 0x000fe20003800200 */
[----:B------:R-:W-:Y:S02]  /*0b30*/  CS2R R60, SRZ ;  /* 0x00000000003c7805 */ /* 0x000fe4000001ff00 */
[----:B------:R-:W-:Y:S02]  /*0b40*/  CS2R R62, SRZ ;  /* 0x00000000003e7805 */ /* 0x000fe4000001ff00 */
[----:B------:R-:W-:Y:S02]  /*0b50*/  CS2R R48, SRZ ;  /* 0x0000000000307805 */ /* 0x000fe4000001ff00 */
[----:B------:R-:W-:Y:S02]  /*0b60*/  CS2R R50, SRZ ;  /* 0x0000000000327805 */ /* 0x000fe4000001ff00 */
[----:B------:R-:W-:-:S02]  /*0b70*/  CS2R R40, SRZ ;  /* 0x0000000000287805 */ /* 0x000fc4000001ff00 */
[----:B------:R-:W-:Y:S01]  /*0b80*/  CS2R R42, SRZ ;  /* 0x00000000002a7805 */ /* 0x000fe2000001ff00 */
[----:B------:R-:W1:Y:S01]  /*0b90*/  LDC.64 R70, c[0x0][0x3c8] ;  /* 0x0000f200ff467b82 */ /* 0x000e620000000a00 */
[----:B------:R-:W-:Y:S02]  /*0ba0*/  CS2R R52, SRZ ;  /* 0x0000000000347805 */ /* 0x000fe4000001ff00 */
[----:B------:R-:W-:Y:S02]  /*0bb0*/  CS2R R54, SRZ ;  /* 0x0000000000367805 */ /* 0x000fe4000001ff00 */
[----:B------:R-:W-:Y:S02]  /*0bc0*/  CS2R R32, SRZ ;  /* 0x0000000000207805 */ /* 0x000fe4000001ff00 */
[----:B------:R-:W-:Y:S02]  /*0bd0*/  CS2R R34, SRZ ;  /* 0x0000000000227805 */ /* 0x000fe4000001ff00 */
[----:B------:R-:W-:-:S02]  /*0be0*/  CS2R R16, SRZ ;  /* 0x0000000000107805 */ /* 0x000fc4000001ff00 */
[----:B------:R-:W-:Y:S02]  /*0bf0*/  CS2R R18, SRZ ;  /* 0x0000000000127805 */ /* 0x000fe4000001ff00 */
[----:B------:R-:W-:Y:S02]  /*0c00*/  CS2R R24, SRZ ;  /* 0x0000000000187805 */ /* 0x000fe4000001ff00 */
[----:B------:R-:W-:Y:S01]  /*0c10*/  CS2R R26, SRZ ;  /* 0x00000000001a7805 */ /* 0x000fe2000001ff00 */
[----:B0-----:R-:W-:-:S04]  /*0c20*/  IMAD.WIDE.U32 R12, R14, UR15, R64 ;  /* 0x0000000f0e0c7c25 */ /* 0x001fc8000f8e0040 */
[----:B------:R-:W-:Y:S01]  /*0c30*/  IMAD R13, R15, UR15, R13 ;  /* 0x0000000f0f0d7c24 */ /* 0x000fe2000f8e020d */
[----:B------:R-:W-:Y:S01]  /*0c40*/  CS2R R14, SRZ ;  /* 0x00000000000e7805 */ /* 0x000fe2000001ff00 */
[----:B-1----:R-:W-:Y:S01]  /*0c50*/  IMAD.WIDE.U32 R68, R70, UR17, R12 ;  /* 0x0000001146447c25 */ /* 0x002fe2000f8e000c */
[----:B------:R-:W-:-:S03]  /*0c60*/  CS2R R12, SRZ ;  /* 0x00000000000c7805 */ /* 0x000fc6000001ff00 */
[----:B------:R-:W-:Y:S01]  /*0c70*/  IMAD R71, R71, UR17, R69 ;  /* 0x0000001147477c24 */ /* 0x000fe2000f8e0245 */
[----:B------:R-:W-:Y:S06]  /*0c80*/  @P3 BRA `(.L_x_108) ;  /* 0x0000000000343947 */ /* 0x000fec0003800000 */
[----:B------:R-:W0:Y:S01]  /*0c90*/  LDCU.128 UR8, c[0x0][0x3b0] ;  /* 0x00007600ff0877ac */ /* 0x000e220008000c00 */
[----:B------:R-:W-:Y:S01]  /*0ca0*/  IMAD.MOV.U32 R70, RZ, RZ, R68 ;  /* 0x000000ffff467224 */ /* 0x000fe200078e0044 */
[----:B------:R-:W1:Y:S01]  /*0cb0*/  LDCU UR6, c[0x0][0x38c] ;  /* 0x00007180ff0677ac */ /* 0x000e620008000800 */
[----:B0-----:R-:W-:Y:S02]  /*0cc0*/  IMAD R79, R67, UR10, RZ ;  /* 0x0000000a434f7c24 */ /* 0x001fe4000f8e02ff */
[----:B------:R-:W-:Y:S01]  /*0cd0*/  IMAD.WIDE.U32 R76, R66, UR10, R70 ;  /* 0x0000000a424c7c25 */ /* 0x000fe2000f8e0046 */
[----:B-1----:R-:W-:-:S03]  /*0ce0*/  ISETP.GE.AND P5, PT, R64, UR6, PT ;  /* 0x0000000640007c0c */ /* 0x002fc6000bfa6270 */
[----:B------:R-:W-:Y:S01]  /*0cf0*/  IMAD R79, R66, UR11, R79 ;  /* 0x0000000b424f7c24 */ /* 0x000fe2000f8e024f */
[----:B------:R-:W-:Y:S02]  /*0d00*/  ISETP.GE.AND P6, PT, R80, UR6, PT ;  /* 0x0000000650007c0c */ /* 0x000fe4000bfc6270 */
[----:B------:R-:W-:Y:S02]  /*0d10*/  LEA R78, P3, R76, UR8, 0x1 ;  /* 0x000000084c4e7c11 */ /* 0x000fe4000f8608ff */
[----:B------:R-:W-:-:S04]  /*0d20*/  IADD3 R77, PT, PT, R77, R79, RZ ;  /* 0x0000004f4d4d7210 */ /* 0x000fc80007ffe0ff */
[----:B------:R-:W-:-:S05]  /*0d30*/  LEA.HI.X R79, R76, UR9, R77, 0x1, P3 ;  /* 0x000000094c4f7c11 */ /* 0x000fca00098f0c4d */
[----:B------:R0:W5:Y:S04]  /*0d40*/  @!P5 LDG.E.128 R60, desc[UR12][R78.64] ;  /* 0x0000000c4e3cd981 */ /* 0x000168000c1e1d00 */
[----:B------:R0:W5:Y:S02]  /*0d50*/  @!P6 LDG.E.128 R48, desc[UR12][R78.64+0x100] ;  /* 0x0001000c4e30e981 */ /* 0x000164000c1e1d00 */
.L_x_108:
[----:B------:R-:W-:Y:S05]  /*0d60*/  BSYNC.RECONVERGENT B0 ;  /* 0x0000000000007941 */ /* 0x000fea0003800200 */
.L_x_107:
[----:B------:R-:W-:Y:S04]  /*0d70*/  BSSY.RECONVERGENT B0, `(.L_x_109) ;  /* 0x0000012000007945 */ /* 0x000fe80003800200 */
[----:B------:R-:W-:Y:S05]  /*0d80*/  @P1 BRA `(.L_x_110) ;  /* 0x0000000000401947 */ /* 0x000fea0003800000 */
[----:B------:R-:W1:Y:S01]  /*0d90*/  LDCU.128 UR8, c[0x0][0x3b0] ;  /* 0x00007600ff0877ac */ /* 0x000e620008000c00 */
[----:B0-----:R-:W-:Y:S01]  /*0da0*/  IADD3 R79, P1, PT, R66, 0x10, RZ ;  /* 0x00000010424f7810 */ /* 0x001fe20007f3e0ff */
[----:B------:R-:W-:Y:S01]  /*0db0*/  IMAD.MOV.U32 R76, RZ, RZ, R68 ;  /* 0x000000ffff4c7224 */ /* 0x000fe200078e0044 */
[----:B------:R-:W0:Y:S01]  /*0dc0*/  LDCU UR6, c[0x0][0x38c] ;  /* 0x00007180ff0677ac */ /* 0x000e220008000800 */
[----:B------:R-:W-:Y:S02]  /*0dd0*/  IMAD.MOV.U32 R77, RZ, RZ, R71 ;  /* 0x000000ffff4d7224 */ /* 0x000fe400078e0047 */
[----:B------:R-:W-:-:S04]  /*0de0*/  IMAD.X R78, RZ, RZ, R67, P1 ;  /* 0x000000ffff4e7224 */ /* 0x000fc800008e0643 */
[----:B-1----:R-:W-:Y:S02]  /*0df0*/  IMAD R78, R78, UR10, RZ ;  /* 0x0000000a4e4e7c24 */ /* 0x002fe4000f8e02ff */
        /* <DEDUP_REMOVED lines=9> */
.L_x_110:
[----:B------:R-:W-:Y:S05]  /*0e90*/  BSYNC.RECONVERGENT B0 ;  /* 0x0000000000007941 */ /* 0x000fea0003800200 */
.L_x_109:
[----:B------:R-:W-:Y:S04]  /*0ea0*/  BSSY.RECONVERGENT B0, `(.L_x_111) ;  /* 0x0000012000007945 */ /* 0x000fe80003800200 */
[----:B------:R-:W-:Y:S05]  /*0eb0*/  @P2 BRA `(.L_x_112) ;  /* 0x0000000000402947 */ /* 0x000fea0003800000 */
[----:B------:R-:W2:Y:S01]  /*0ec0*/  LDCU.128 UR8, c[0x0][0x3b0] ;  /* 0x00007600ff0877ac */ /* 0x000ea20008000c00 */
[----:B01----:R-:W-:Y:S01]  /*0ed0*/  IADD3 R79, P1, PT, R66, 0x20, RZ ;  /* 0x00000020424f7810 */ /* 0x003fe20007f3e0ff */
[----:B------:R-:W-:Y:S01]  /*0ee0*/  IMAD.MOV.U32 R76, RZ, RZ, R68 ;  /* 0x000000ffff4c7224 */ /* 0x000fe200078e0044 */
[----:B------:R-:W0:Y:S01]  /*0ef0*/  LDCU UR6, c[0x0][0x38c] ;  /* 0x00007180ff0677ac */ /* 0x000e220008000800 */
[----:B------:R-:W-:Y:S02]  /*0f00*/  IMAD.MOV.U32 R77, RZ, RZ, R71 ;  /* 0x000000ffff4d7224 */ /* 0x000fe400078e0047 */
[----:B------:R-:W-:-:S04]  /*0f10*/  IMAD.X R78, RZ, RZ, R67, P1 ;  /* 0x000000ffff4e7224 */ /* 0x000fc800008e0643 */
        /* <DEDUP_REMOVED lines=10> */
.L_x_112:
[----:B------:R-:W-:Y:S05]  /*0fc0*/  BSYNC.RECONVERGENT B0 ;  /* 0x0000000000007941 */ /* 0x000fea0003800200 */
.L_x_111:
[----:B------:R-:W-:Y:S04]  /*0fd0*/  BSSY.RECONVERGENT B0, `(.L_x_113) ;  /* 0x0000012000007945 */ /* 0x000fe80003800200 */
[----:B------:R-:W-:Y:S05]  /*0fe0*/  @P4 BRA `(.L_x_114) ;  /* 0x0000000000404947 */ /* 0x000fea0003800000 */
[----:B------:R-:W3:Y:S01]  /*0ff0*/  LDCU.128 UR8, c[0x0][0x3b0] ;  /* 0x00007600ff0877ac */ /* 0x000ee20008000c00 */
[----:B------:R-:W-:Y:S01]  /*1000*/  IADD3 R69, P1, PT, R66, 0x30, RZ ;  /* 0x0000003042457810 */ /* 0x000fe20007f3e0ff */
[----:B------:R-:W-:Y:S01]  /*1010*/  IMAD.MOV.U32 R66, RZ, RZ, R68 ;  /* 0x000000ffff427224 */ /* 0x000fe200078e0044 */
[----:B------:R-:W4:Y:S03]  /*1020*/  LDCU UR6, c[0x0][0x38c] ;  /* 0x00007180ff0677ac */ /* 0x000f260008000800 */
[----:B------:R-:W-:Y:S02]  /*1030*/  IMAD.X R65, RZ, RZ, R67, P1 ;  /* 0x000000ffff417224 */ /* 0x000fe400008e0643 */
[----:B------:R-:W-:Y:S02]  /*1040*/  IMAD.MOV.U32 R67, RZ, RZ, R71 ;  /* 0x000000ffff437224 */ /* 0x000fe400078e0047 */
[----:B---3--:R-:W-:-:S02]  /*1050*/  IMAD R65, R65, UR10, RZ ;  /* 0x0000000a41417c24 */ /* 0x008fc4000f8e02ff */
        /* <DEDUP_REMOVED lines=9> */
.L_x_114:
[----:B------:R-:W-:Y:S05]  /*10f0*/  BSYNC.RECONVERGENT B0 ;  /* 0x0000000000007941 */ /* 0x000fea0003800200 */
.L_x_113:
[----:B---3-5:R-:W-:Y:S01]  /*1100*/  IMAD.U32 R64, R60, 0x10000, RZ ;  /* 0x000100003c407824 */ /* 0x028fe200078e00ff */
[----:B------:R-:W-:Y:S01]  /*1110*/  LOP3.LUT R84, R56, 0xffff0000, RZ, 0xc0, !PT ;  /* 0xffff000038547812 */ /* 0x000fe200078ec0ff */
[----:B------:R-:W-:Y:S01]  /*1120*/  IMAD.U32 R80, R48, 0x10000, RZ ;  /* 0x0001000030507824 */ /* 0x000fe200078e00ff */
[----:B------:R-:W-:Y:S01]  /*1130*/  LOP3.LUT R89, R12, 0xffff0000, RZ, 0xc0, !PT ;  /* 0xffff00000c597812 */ /* 0x000fe200078ec0ff */
[C---:B012---:R-:W-:Y:S01]  /*1140*/  IMAD.U32 R79, R49.reuse, 0x10000, RZ ;  /* 0x00010000314f7824 */ /* 0x047fe200078e00ff */
[----:B------:R-:W-:Y:S01]  /*1150*/  LOP3.LUT R65, R72, 0xffff0000, RZ, 0xc0, !PT ;  /* 0xffff000048417812 */ /* 0x000fe200078ec0ff */
[----:B------:R-:W-:Y:S01]  /*1160*/  IMAD.U32 R88, R12, 0x10000, RZ ;  /* 0x000100000c587824 */ /* 0x000fe200078e00ff */
[----:B------:R-:W-:Y:S01]  /*1170*/  LOP3.LUT R60, R60, 0xffff0000, RZ, 0xc0, !PT ;  /* 0xffff00003c3c7812 */ /* 0x000fe200078ec0ff */
[----:B------:R-:W-:Y:S01]  /*1180*/  FMUL.FTZ R114, R84, R89 ;  /* 0x0000005954727220 */ /* 0x000fe20000410000 */
[----:B------:R-:W-:Y:S01]  /*1190*/  LOP3.LUT R81, R48, 0xffff0000, RZ, 0xc0, !PT ;  /* 0xffff000030517812 */ /* 0x000fe200078ec0ff */
[----:B------:R-:W-:Y:S01]  /*11a0*/  IMAD.U32 R48, R50, 0x10000, RZ ;  /* 0x0001000032307824 */ /* 0x000fe200078e00ff */
        /* <DEDUP_REMOVED lines=8> */
[C---:B------:R-:W-:Y:S01]  /*1230*/  SHF.L.U32 R49, R51.reuse, 0x10, RZ ;  /* 0x0000001033317819 */ /* 0x040fe200000006ff */
        /* <DEDUP_REMOVED lines=8> */
[C---:B------:R-:W-:Y:S01]  /*12c0*/  IMAD.U32 R40, R41.reuse, 0x10000, RZ ;  /* 0x0001000029287824 */ /* 0x040fe200078e00ff */
[----:B------:R-:W-:Y:S01]  /*12d0*/  LOP3.LUT R98, R41, 0xffff0000, RZ, 0xc0, !PT ;  /* 0xffff000029627812 */ /* 0x000fe200078ec0ff */
[----:B------:R-:W-:Y:S01]  /*12e0*/  FFMA.FTZ R51, R51, R88, R114 ;  /* 0x0000005833337223 */ /* 0x000fe20000010072 */
[----:B------:R-:W-:Y:S01]  /*12f0*/  LOP3.LUT R99, R42, 0xffff0000, RZ, 0xc0, !PT ;  /* 0xffff00002a637812 */ /* 0x000fe200078ec0ff */
[----:B------:R-:W-:Y:S01]  /*1300*/  IMAD.U32 R102, R52, 0x10000, RZ ;  /* 0x0001000034667824 */ /* 0x000fe200078e00ff */
[----:B------:R-:W-:Y:S01]  /*1310*/  LOP3.LUT R89, R32, 0xffff0000, RZ, 0xc0, !PT ;  /* 0xffff000020597812 */ /* 0x000fe200078ec0ff */
[----:B------:R-:W-:Y:S01]  /*1320*/  FFMA.FTZ R67, R67, R64, R116 ;  /* 0x0000004043437223 */ /* 0x000fe20000010074 */
[C---:B------:R-:W-:Y:S01]  /*1330*/  SHF.L.U32 R41, R43.reuse, 0x10, RZ ;  /* 0x000000102b297819 */ /* 0x040fe200000006ff */
[----:B------:R-:W-:Y:S01]  /*1340*/  IMAD.U32 R116, R4, 0x10000, RZ ;  /* 0x0001000004747824 */ /* 0x000fe200078e00ff */
        /* <DEDUP_REMOVED lines=10> */
[----:B------:R-:W-:Y:S01]  /*13f0*/  SHF.L.U32 R88, R16, 0x10, RZ ;  /* 0x0000001010587819 */ /* 0x000fe200000006ff */
[----:B------:R-:W-:Y:S01]  /*1400*/  FFMA.FTZ R111, R43, R102, R112 ;  /* 0x000000662b6f7223 */ /* 0x000fe20000010070 */
[----:B------:R-:W-:Y:S01]  /*1410*/  LOP3.LUT R3, R73, 0xffff0000, RZ, 0xc0, !PT ;  /* 0xffff000049037812 */ /* 0x000fe200078ec0ff */
[----:B------:R-:W-:Y:S01]  /*1420*/  IMAD.U32 R73, R61, 0x10000, RZ ;  /* 0x000100003d497824 */ /* 0x000fe200078e00ff */
[----:B------:R-:W-:Y:S01]  /*1430*/  SHF.L.U32 R103, R53, 0x10, RZ ;  /* 0x0000001035677819 */ /* 0x000fe200000006ff */
[----:B------:R-:W-:Y:S01]  /*1440*/  IMAD.U32 R87, R13, 0x10000, RZ ;  /* 0x000100000d577824 */ /* 0x000fe200078e00ff */
[----:B------:R-:W-:Y:S01]  /*1450*/  SHF.L.U32 R4, R5, 0x10, RZ ;  /* 0x0000001005047819 */ /* 0x000fe200000006ff */
[----:B------:R-:W-:-:S02]  /*1460*/  IMAD.U32 R8, R9, 0x10000, RZ ;  /* 0x0001000009087824 */ /* 0x000fc400078e00ff */
[----:B------:R-:W-:Y:S01]  /*1470*/  FFMA.FTZ R35, R116, R88, R35 ;  /* 0x0000005874237223 */ /* 0x000fe20000010023 */
[----:B------:R-:W-:Y:S01]  /*1480*/  IMAD.U32 R43, R17, 0x10000, RZ ;  /* 0x00010000112b7824 */ /* 0x000fe200078e00ff */
        /* <DEDUP_REMOVED lines=15> */
[----:B------:R-:W-:-:S02]  /*1580*/  IMAD.U32 R90, R14, 0x10000, RZ ;  /* 0x000100000e5a7824 */ /* 0x000fc400078e00ff */
[----:B------:R-:W-:Y:S01]  /*1590*/  FFMA.FTZ R3, R3, R72, R88 ;  /* 0x0000004803037223 */ /* 0x000fe20000010058 */
[----:B------:R-:W-:Y:S02]  /*15a0*/  IMAD.U32 R52, R54, 0x10000, RZ ;  /* 0x0001000036347824 */ /* 0x000fe400078e00ff */
[----:B------:R-:W-:Y:S01]  /*15b0*/  FFMA.FTZ R12, R57, R12, R112 ;  /* 0x0000000c390c7223 */ /* 0x000fe20000010070 */
[----:B------:R-:W-:Y:S02]  /*15c0*/  IMAD.U32 R64, R6, 0x10000, RZ ;  /* 0x0001000006407824 */ /* 0x000fe400078e00ff */
[----:B------:R-:W-:Y:S01]  /*15d0*/  FFMA.FTZ R100, R100, R53, R103 ;  /* 0x0000003564647223 */ /* 0x000fe20000010067 */
[----:B------:R-:W-:Y:S02]  /*15e0*/  IMAD.U32 R17, R18, 0x10000, RZ ;  /* 0x0001000012117824 */ /* 0x000fe400078e00ff */
        /* <DEDUP_REMOVED lines=41> */
[----:B------:R-:W-:Y:S01]  /*1880*/  LOP3.LUT R18, R19, 0xffff0000, RZ, 0xc0, !PT ;  /* 0xffff000013127812 */ /* 0x000fe200078ec0ff */
        /* <DEDUP_REMOVED lines=70> */
[----:B------:R-:W0:Y:S01]  /*1cf0*/  @!P0 LDC.64 R4, c[0x0][0x3f8] ;  /* 0x0000fe00ff048b82 */ /* 0x000e220000000a00 */
[----:B------:R-:W-:Y:S01]  /*1d00*/  FFMA.FTZ R22, R23, R8, R22 ;  /* 0x0000000817167223 */ /* 0x000fe20000010016 */
[----:B------:R-:W1:Y:S04]  /*1d10*/  SHFL.BFLY PT, R3, R46, 0x8, 0x1f ;  /* 0x0d001f002e037f89 */ /* 0x000e6800000e0000 */
[----:B------:R-:W2:Y:S04]  /*1d20*/  SHFL.BFLY PT, R7, R38, 0x8, 0x1f ;  /* 0x0d001f0026077f89 */ /* 0x000ea800000e0000 */
[----:B------:R-:W3:Y:S04]  /*1d30*/  SHFL.BFLY PT, R9, R30, 0x8, 0x1f ;  /* 0x0d001f001e097f89 */ /* 0x000ee800000e0000 */
[----:B------:R-:W4:Y:S01]  /*1d40*/  SHFL.BFLY PT, R11, R22, 0x8, 0x1f ;  /* 0x0d001f00160b7f89 */ /* 0x000f2200000e0000 */
[----:B0-----:R-:W-:Y:S01]  /*1d50*/  @!P0 LEA R4, P1, R2, R4, 0x2 ;  /* 0x0000000402048211 */ /* 0x001fe200078210ff */
[----:B-1----:R-:W-:-:S03]  /*1d60*/  FADD.FTZ R3, R46, R3 ;  /* 0x000000032e037221 */ /* 0x002fc60000010000 */
[----:B------:R-:W-:Y:S01]  /*1d70*/  @!P0 LEA.HI.X R5, R2, R5, R0, 0x2, P1 ;  /* 0x0000000502058211 */ /* 0x000fe200008f1400 */
[----:B--2---:R-:W-:Y:S01]  /*1d80*/  FADD.FTZ R7, R38, R7 ;  /* 0x0000000726077221 */ /* 0x004fe20000010000 */
[----:B---3--:R-:W-:Y:S01]  /*1d90*/  FADD.FTZ R8, R30, R9 ;  /* 0x000000091e087221 */ /* 0x008fe20000010000 */
[----:B----4-:R-:W-:Y:S01]  /*1da0*/  FADD.FTZ R12, R22, R11 ;  /* 0x0000000b160c7221 */ /* 0x010fe20000010000 */
[----:B------:R-:W0:Y:S01]  /*1db0*/  SHFL.BFLY PT, R2, R3, 0x4, 0x1f ;  /* 0x0c801f0003027f89 */ /* 0x000e2200000e0000 */
[----:B------:R-:W-:-:S03]  /*1dc0*/  MOV R0, 0x7f800000 ;  /* 0x7f80000000007802 */ /* 0x000fc60000000f00 */
[----:B------:R-:W1:Y:S04]  /*1dd0*/  SHFL.BFLY PT, R6, R7, 0x4, 0x1f ;  /* 0x0c801f0007067f89 */ /* 0x000e6800000e0000 */
[----:B------:R-:W2:Y:S04]  /*1de0*/  SHFL.BFLY PT, R9, R8, 0x4, 0x1f ;  /* 0x0c801f0008097f89 */ /* 0x000ea800000e0000 */
[----:B------:R-:W3:Y:S04]  /*1df0*/  SHFL.BFLY PT, R11, R12, 0x4, 0x1f ;  /* 0x0c801f000c0b7f89 */ /* 0x000ee800000e0000 */
[----:B------:R4:W5:Y:S01]  /*1e00*/  @!P0 LDG.E R0, desc[UR12][R4.64] ;  /* 0x0000000c04008981 */ /* 0x000962000c1e1900 */
[----:B------:R-:W-:Y:S01]  /*1e10*/  USHF.L.U32 UR21, UR16, 0x6, URZ ;  /* 0x0000000610157899 */ /* 0x000fe200080006ff */
[----:B------:R-:W-:Y:S01]  /*1e20*/  BSSY.RECONVERGENT B0, `(.L_x_115) ;  /* 0x0000038000007945 */ /* 0x000fe20003800200 */
[----:B------:R-:W-:Y:S01]  /*1e30*/  USHF.R.S32.HI UR20, URZ, 0x1f, UR4 ;  /* 0x0000001fff147899 */ /* 0x000fe20008011404 */
[----:B------:R-:W3:Y:S01]  /*1e40*/  S2R R14, SR_TID.X ;  /* 0x00000000000e7919 */ /* 0x000ee20000002100 */
[----:B0-----:R-:W-:Y:S01]  /*1e50*/  FADD.FTZ R2, R3, R2 ;  /* 0x0000000203027221 */ /* 0x001fe20000010000 */
[----:B-1----:R-:W-:-:S04]  /*1e60*/  FADD.FTZ R6, R7, R6 ;  /* 0x0000000607067221 */ /* 0x002fc80000010000 */
[----:B----4-:R-:W0:Y:S01]  /*1e70*/  SHFL.BFLY PT, R5, R2, 0x2, 0x1f ;  /* 0x0c401f0002057f89 */ /* 0x010e2200000e0000 */
[----:B--2---:R-:W-:-:S03]  /*1e80*/  FADD.FTZ R10, R8, R9 ;  /* 0x00000009080a7221 */ /* 0x004fc60000010000 */
[----:B------:R-:W1:Y:S01]  /*1e90*/  SHFL.BFLY PT, R9, R6, 0x2, 0x1f ;  /* 0x0c401f0006097f89 */ /* 0x000e6200000e0000 */
[----:B---3--:R-:W-:-:S03]  /*1ea0*/  FADD.FTZ R13, R12, R11 ;  /* 0x0000000b0c0d7221 */ /* 0x008fc60000010000 */
[----:B------:R-:W2:Y:S04]  /*1eb0*/  SHFL.BFLY PT, R11, R10, 0x2, 0x1f ;  /* 0x0c401f000a0b7f89 */ /* 0x000ea800000e0000 */
[----:B------:R-:W3:Y:S01]  /*1ec0*/  SHFL.BFLY PT, R4, R13, 0x2, 0x1f ;  /* 0x0c401f000d047f89 */ /* 0x000ee200000e0000 */
[----:B------:R-:W-:Y:S02]  /*1ed0*/  IMAD.SHL.U32 R7, R14, 0x8, RZ ;  /* 0x000000080e077824 */ /* 0x000fe400078e00ff */
[----:B0-----:R-:W-:-:S03]  /*1ee0*/  FADD.FTZ R5, R2, R5 ;  /* 0x0000000502057221 */ /* 0x001fc60000010000 */
[----:B------:R-:W-:Y:S01]  /*1ef0*/  LOP3.LUT P0, RZ, R7, 0x78, RZ, 0xc0, !PT ;  /* 0x0000007807ff7812 */ /* 0x000fe2000780c0ff */
[----:B-1----:R-:W-:Y:S01]  /*1f00*/  FADD.FTZ R9, R6, R9 ;  /* 0x0000000906097221 */ /* 0x002fe20000010000 */
[----:B--2---:R-:W-:-:S04]  /*1f10*/  FADD.FTZ R11, R10, R11 ;  /* 0x0000000b0a0b7221 */ /* 0x004fc80000010000 */
[----:B------:R-:W0:Y:S01]  /*1f20*/  SHFL.BFLY PT, R8, R9, 0x1, 0x1f ;  /* 0x0c201f0009087f89 */ /* 0x000e2200000e0000 */
[----:B---3--:R-:W-:-:S03]  /*1f30*/  FADD.FTZ R3, R13, R4 ;  /* 0x000000040d037221 */ /* 0x008fc60000010000 */
[----:B------:R-:W1:Y:S04]  /*1f40*/  SHFL.BFLY PT, R2, R11, 0x1, 0x1f ;  /* 0x0c201f000b027f89 */ /* 0x000e6800000e0000 */
[----:B------:R-:W2:Y:S04]  /*1f50*/  SHFL.BFLY PT, R4, R5, 0x1, 0x1f ;  /* 0x0c201f0005047f89 */ /* 0x000ea800000e0000 */
[----:B------:R-:W3:Y:S01]  /*1f60*/  SHFL.BFLY PT, R6, R3, 0x1, 0x1f ;  /* 0x0c201f0003067f89 */ /* 0x000ee200000e0000 */
[----:B0-----:R-:W-:Y:S01]  /*1f70*/  FADD.FTZ R8, R9, R8 ;  /* 0x0000000809087221 */ /* 0x001fe20000010000 */
[----:B-1----:R-:W-:Y:S01]  /*1f80*/  FADD.FTZ R10, R11, R2 ;  /* 0x000000020b0a7221 */ /* 0x002fe20000010000 */
[----:B--2---:R-:W-:Y:S01]  /*1f90*/  FADD.FTZ R7, R5, R4 ;  /* 0x0000000405077221 */ /* 0x004fe20000010000 */
[----:B---3--:R-:W-:Y:S01]  /*1fa0*/  FADD.FTZ R6, R3, R6 ;  /* 0x0000000603067221 */ /* 0x008fe20000010000 */
[----:B------:R-:W-:Y:S06]  /*1fb0*/  @P0 BRA `(.L_x_116) ;  /* 0x0000000000780947 */ /* 0x000fec0003800000 */
[----:B------:R-:W0:Y:S01]  /*1fc0*/  LDCU.64 UR8, c[0x0][0x3e8] ;  /* 0x00007d00ff0877ac */ /* 0x000e220008000a00 */
[----:B------:R-:W-:Y:S01]  /*1fd0*/  SHF.R.U32.HI R2, RZ, 0x4, R14 ;  /* 0x00000004ff027819 */ /* 0x000fe2000001160e */
[----:B------:R-:W1:Y:S03]  /*1fe0*/  LDCU.64 UR10, c[0x0][0x3f0] ;  /* 0x00007e00ff0a77ac */ /* 0x000e660008000a00 */
[C---:B------:R-:W-:Y:S01]  /*1ff0*/  IADD3 R11, PT, PT, R2.reuse, 0x20, RZ ;  /* 0x00000020020b7810 */ /* 0x040fe20007ffe0ff */
[C---:B------:R-:W-:Y:S01]  /*2000*/  VIADD R9, R2.reuse, 0x10 ;  /* 0x0000001002097836 */ /* 0x040fe20000000000 */
[----:B------:R-:W-:Y:S01]  /*2010*/  UIADD3 UR6, UP0, UPT, UR21, UR4, URZ ;  /* 0x0000000415067290 */ /* 0x000fe2000ff1e0ff */
[----:B------:R-:W-:Y:S01]  /*2020*/  VIADD R5, R2, 0x30 ;  /* 0x0000003002057836 */ /* 0x000fe20000000000 */
[----:B------:R-:W2:Y:S02]  /*2030*/  LDCU.64 UR18, c[0x0][0x3d0] ;  /* 0x00007a00ff1277ac */ /* 0x000ea40008000a00 */
[----:B------:R-:W-:-:S04]  /*2040*/  UIADD3.X UR7, UPT, UPT, URZ, UR20, URZ, UP0, !UPT ;  /* 0x00000014ff077290 */ /* 0x000fc800087fe4ff */
[----:B0-----:R-:W-:Y:S02]  /*2050*/  UIMAD.WIDE.U32 UR6, UR15, UR8, UR6 ;  /* 0x000000080f0672a5 */ /* 0x001fe4000f8e0006 */
[----:B------:R-:W-:Y:S02]  /*2060*/  UIADD3 UR8, UPT, UPT, -UR21, UR5, URZ ;  /* 0x0000000515087290 */ /* 0x000fe4000fffe1ff */
[----:B------:R-:W-:-:S04]  /*2070*/  UIMAD UR7, UR15, UR9, UR7 ;  /* 0x000000090f0772a4 */ /* 0x000fc8000f8e0207 */
[----:B-1----:R-:W-:Y:S01]  /*2080*/  UIMAD.WIDE.U32 UR6, UR17, UR10, UR6 ;  /* 0x0000000a110672a5 */ /* 0x002fe2000f8e0006 */
[C---:B------:R-:W-:Y:S02]  /*2090*/  ISETP.GE.AND P3, PT, R2.reuse, UR8, PT ;  /* 0x0000000802007c0c */ /* 0x040fe4000bf66270 */
[----:B------:R-:W-:Y:S01]  /*20a0*/  ISETP.GE.AND P2, PT, R9, UR8, PT ;  /* 0x0000000809007c0c */ /* 0x000fe2000bf46270 */
[----:B------:R-:W-:Y:S01]  /*20b0*/  UIMAD UR7, UR17, UR11, UR7 ;  /* 0x0000000b110772a4 */ /* 0x000fe2000f8e0207 */
[----:B------:R-:W-:Y:S02]  /*20c0*/  ISETP.GE.AND P1, PT, R11, UR8, PT ;  /* 0x000000080b007c0c */ /* 0x000fe4000bf26270 */
[----:B------:R-:W-:Y:S02]  /*20d0*/  IADD3 R3, P0, PT, R2, UR6, RZ ;  /* 0x0000000602037c10 */ /* 0x000fe4000ff1e0ff */
[----:B------:R-:W-:Y:S02]  /*20e0*/  FSEL R9, R10, RZ, !P1 ;  /* 0x000000ff0a097208 */ /* 0x000fe40004800000 */
[----:B--2---:R-:W-:Y:S01]  /*20f0*/  LEA R2, P4, R3, UR18, 0x2 ;  /* 0x0000001203027c11 */ /* 0x004fe2000f8810ff */
[----:B------:R-:W-:Y:S01]  /*2100*/  IMAD.X R4, RZ, RZ, UR7, P0 ;  /* 0x00000007ff047e24 */ /* 0x000fe200080e06ff */
[----:B------:R-:W-:-:S02]  /*2110*/  ISETP.GE.AND P0, PT, R5, UR8, PT ;  /* 0x0000000805007c0c */ /* 0x000fc4000bf06270 */
[----:B------:R-:W-:Y:S02]  /*2120*/  FSEL R5, R7, RZ, !P3 ;  /* 0x000000ff07057208 */ /* 0x000fe40005800000 */
[----:B------:R-:W-:Y:S02]  /*2130*/  LEA.HI.X R3, R3, UR19, R4, 0x2, P4 ;  /* 0x0000001303037c11 */ /* 0x000fe4000a0f1404 */
[----:B------:R-:W-:Y:S02]  /*2140*/  FSEL R7, R8, RZ, !P2 ;  /* 0x000000ff08077208 */ /* 0x000fe40005000000 */
[----:B------:R-:W-:Y:S01]  /*2150*/  FSEL R11, R6, RZ, !P0 ;  /* 0x000000ff060b7208 */ /* 0x000fe20004000000 */
[----:B------:R0:W-:Y:S04]  /*2160*/  STG.E desc[UR12][R2.64], R5 ;  /* 0x0000000502007986 */ /* 0x0001e8000c10190c */
[----:B------:R0:W-:Y:S04]  /*2170*/  STG.E desc[UR12][R2.64+0x40], R7 ;  /* 0x0000400702007986 */ /* 0x0001e8000c10190c */
[----:B------:R0:W-:Y:S04]  /*2180*/  STG.E desc[UR12][R2.64+0x80], R9 ;  /* 0x0000800902007986 */ /* 0x0001e8000c10190c */
[----:B------:R0:W-:Y:S02]  /*2190*/  STG.E desc[UR12][R2.64+0xc0], R11 ;  /* 0x0000c00b02007986 */ /* 0x0001e4000c10190c */
.L_x_116:
[----:B------:R-:W-:Y:S05]  /*21a0*/  BSYNC.RECONVERGENT B0 ;  /* 0x0000000000007941 */ /* 0x000fea0003800200 */
.L_x_115:
[----:B------:R-:W-:Y:S01]  /*21b0*/  UIADD3 UR5, UPT, UPT, UR5, 0x3f, URZ ;  /* 0x0000003f05057890 */ /* 0x000fe2000fffe0ff */
[----:B0-----:R-:W0:Y:S01]  /*21c0*/  LDC.64 R10, c[0x0][0x440] ;  /* 0x00011000ff0a7b82 */ /* 0x001e220000000a00 */
[----:B------:R-:W-:Y:S02]  /*21d0*/  BSSY.RECONVERGENT B0, `(.L_x_117) ;  /* 0x000001b000007945 */ /* 0x000fe40003800200 */
[----:B------:R-:W-:-:S04]  /*21e0*/  USHF.R.S32.HI UR6, URZ, 0x1f, UR5 ;  /* 0x0000001fff067899 */ /* 0x000fc80008011405 */
[----:B------:R-:W-:-:S04]  /*21f0*/  ULEA.HI UR6, UR6, UR5, URZ, 0x6 ;  /* 0x0000000506067291 */ /* 0x000fc8000f8f30ff */
[----:B------:R-:W-:-:S04]  /*2200*/  ULOP3.LUT UR6, UR6, 0xffffffc0, URZ, 0xc0, !UPT ;  /* 0xffffffc006067892 */ /* 0x000fc8000f8ec0ff */
[----:B------:R-:W-:-:S04]  /*2210*/  UIADD3 UR6, UPT, UPT, UR21, UR5, -UR6 ;  /* 0x0000000515067290 */ /* 0x000fc8000fffe806 */
[----:B------:R-:W-:-:S06]  /*2220*/  UIADD3 UR6, UPT, UPT, UR5, -UR6, URZ ;  /* 0x8000000605067290 */ /* 0x000fcc000fffe0ff */
[----:B------:R-:W-:-:S04]  /*2230*/  ISETP.GE.AND P0, PT, R14, UR6, PT ;  /* 0x000000060e007c0c */ /* 0x000fc8000bf06270 */
[----:B------:R-:W-:-:S13]  /*2240*/  ISETP.GT.U32.OR P0, PT, R14, 0x3f, P0 ;  /* 0x0000003f0e00780c */ /* 0x000fda0000704470 */
[----:B------:R-:W-:Y:S05]  /*2250*/  @P0 BRA `(.L_x_118) ;  /* 0x0000000000480947 */ /* 0x000fea0003800000 */
[----:B------:R-:W1:Y:S01]  /*2260*/  LDC.64 R4, c[0x0][0x418] ;  /* 0x00010600ff047b82 */ /* 0x000e620000000a00 */
[----:B------:R-:W-:Y:S01]  /*2270*/  IADD3 R2, PT, PT, R14, UR21, RZ ;  /* 0x000000150e027c10 */ /* 0x000fe2000fffe0ff */
[----:B------:R-:W2:Y:S01]  /*2280*/  LDCU.64 UR6, c[0x0][0x420] ;  /* 0x00008400ff0677ac */ /* 0x000ea20008000a00 */
[----:B-----5:R-:W-:Y:S02]  /*2290*/  FMUL.FTZ R6, R0, 1.4426950216293334961 ;  /* 0x3fb8aa3b00067820 */ /* 0x020fe40000410000 */
[----:B------:R-:W-:-:S03]  /*22a0*/  IADD3 R2, P0, PT, R2, UR4, RZ ;  /* 0x0000000402027c10 */ /* 0x000fc6000ff1e0ff */
[----:B------:R-:W3:Y:S02]  /*22b0*/  LDC.64 R8, c[0x0][0x410] ;  /* 0x00010400ff087b82 */ /* 0x000ee40000000a00 */
[----:B------:R-:W-:Y:S01]  /*22c0*/  IMAD.X R3, RZ, RZ, UR20, P0 ;  /* 0x00000014ff037e24 */ /* 0x000fe200080e06ff */
[----:B------:R-:W-:Y:S02]  /*22d0*/  FSETP.NEU.FTZ.AND P0, PT, R0, -INF , PT ;  /* 0xff8000000000780b */ /* 0x000fe40003f1d000 */
[----:B--2---:R-:W-:Y:S01]  /*22e0*/  MOV R7, UR7 ;  /* 0x0000000700077c02 */ /* 0x004fe20008000f00 */
[----:B-1----:R-:W-:-:S04]  /*22f0*/  IMAD.WIDE.U32 R2, R4, UR15, R2 ;  /* 0x0000000f04027c25 */ /* 0x002fc8000f8e0002 */
[----:B------:R-:W-:Y:S02]  /*2300*/  IMAD R3, R5, UR15, R3 ;  /* 0x0000000f05037c24 */ /* 0x000fe4000f8e0203 */
[----:B------:R-:W-:-:S04]  /*2310*/  IMAD.U32 R5, RZ, RZ, UR6 ;  /* 0x00000006ff057e24 */ /* 0x000fc8000f8e00ff */
[----:B------:R-:W-:-:S04]  /*2320*/  IMAD.WIDE.U32 R2, R5, UR17, R2 ;  /* 0x0000001105027c25 */ /* 0x000fc8000f8e0002 */
[----:B------:R-:W-:Y:S01]  /*2330*/  IMAD R3, R7, UR17, R3 ;  /* 0x0000001107037c24 */ /* 0x000fe2000f8e0203 */
[----:B---3--:R-:W-:-:S04]  /*2340*/  LEA R4, P1, R2, R8, 0x2 ;  /* 0x0000000802047211 */ /* 0x008fc800078210ff */
[----:B------:R-:W-:Y:S02]  /*2350*/  LEA.HI.X R5, R2, R9, R3, 0x2, P1 ;  /* 0x0000000902057211 */ /* 0x000fe400008f1403 */
[----:B------:R-:W-:-:S05]  /*2360*/  FSEL R3, R6, RZ, P0 ;  /* 0x000000ff06037208 */ /* 0x000fca0000000000 */
[----:B------:R1:W-:Y:S02]  /*2370*/  STG.E desc[UR12][R4.64], R3 ;  /* 0x0000000304007986 */ /* 0x0003e4000c10190c */
.L_x_118:
[----:B------:R-:W-:Y:S05]  /*2380*/  BSYNC.RECONVERGENT B0 ;  /* 0x0000000000007941 */ /* 0x000fea0003800200 */
.L_x_117:
[----:B------:R-:W-:Y:S01]  /*2390*/  USHF.L.U32 UR6, UR16, 0xe, URZ ;  /* 0x0000000e10067899 */ /* 0x000fe200080006ff */
[----:B-----5:R-:W-:Y:S01]  /*23a0*/  IMAD.SHL.U32 R0, R14, 0x4, RZ ;  /* 0x000000040e007824 */ /* 0x020fe200078e00ff */
[----:B------:R-:W-:Y:S01]  /*23b0*/  USHF.L.U32 UR5, UR4, 0x8, URZ ;  /* 0x0000000804057899 */ /* 0x000fe200080006ff */
[----:B-1----:R-:W1:Y:S01]  /*23c0*/  LDC.64 R4, c[0x0][0x448] ;  /* 0x00011200ff047b82 */ /* 0x002e620000000a00 */
[----:B------:R-:W2:Y:S02]  /*23d0*/  LDCU.64 UR8, c[0x0][0x458] ;  /* 0x00008b00ff0877ac */ /* 0x000ea40008000a00 */
[----:B------:R-:W-:Y:S02]  /*23e0*/  LOP3.LUT R0, R0, UR6, RZ, 0xfc, !PT ;  /* 0x0000000600007c12 */ /* 0x000fe4000f8efcff */
[----:B------:R-:W-:Y:S02]  /*23f0*/  IMAD.U32 R3, RZ, RZ, UR5 ;  /* 0x00000005ff037e24 */ /* 0x000fe4000f8e00ff */
[----:B------:R-:W-:Y:S01]  /*2400*/  IADD3 R2, P0, PT, R0, UR5, RZ ;  /* 0x0000000500027c10 */ /* 0x000fe2000ff1e0ff */
[----:B------:R-:W3:Y:S03]  /*2410*/  LDCU.64 UR6, c[0x0][0x428] ;  /* 0x00008500ff0677ac */ /* 0x000ee60008000a00 */
[----:B------:R-:W-:-:S03]  /*2420*/  LEA.HI.X.SX32 R3, R3, RZ, 0x1, P0 ;  /* 0x000000ff03037211 */ /* 0x000fc600000f0eff */
[----:B0-----:R-:W-:Y:S01]  /*2430*/  IMAD.WIDE.U32 R2, R10, UR15, R2 ;  /* 0x0000000f0a027c25 */ /* 0x001fe2000f8e0002 */
[----:B--2---:R-:W-:-:S03]  /*2440*/  ISETP.NE.U32.AND P0, PT, RZ, UR8, PT ;  /* 0x00000008ff007c0c */ /* 0x004fc6000bf05070 */
[----:B------:R-:W-:Y:S01]  /*2450*/  IMAD R3, R11, UR15, R3 ;  /* 0x0000000f0b037c24 */ /* 0x000fe2000f8e0203 */
[----:B------:R-:W-:Y:S01]  /*2460*/  ISETP.NE.AND.EX P0, PT, RZ, UR9, PT, P0 ;  /* 0x00000009ff007c0c */ /* 0x000fe2000bf05300 */
[----:B-1----:R-:W-:-:S03]  /*2470*/  IMAD.WIDE.U32 R2, R4, UR17, R2 ;  /* 0x0000001104027c25 */ /* 0x002fc6000f8e0002 */
[----:B------:R-:W-:Y:S01]  /*2480*/  ISETP.NE.OR P0, PT, R14, RZ, !P0 ;  /* 0x000000ff0e00720c */ /* 0x000fe20004705670 */
[----:B------:R-:W-:Y:S01]  /*2490*/  IMAD R3, R5, UR17, R3 ;  /* 0x0000001105037c24 */ /* 0x000fe2000f8e0203 */
[----:B---3--:R-:W-:-:S04]  /*24a0*/  LEA R4, P1, R2, UR6, 0x2 ;  /* 0x0000000602047c11 */ /* 0x008fc8000f8210ff */
        /* <DEDUP_REMOVED lines=18> */
[----:B------:R-:W1:Y:S01]  /*25d0*/  LDCU UR6, c[0x0][0x450] ;  /* 0x00008a00ff0677ac */ /* 0x000e620008000800 */
[----:B------:R-:W2:Y:S01]  /*25e0*/  LDCU UR7, c[0x0][0x390] ;  /* 0x00007200ff0777ac */ /* 0x000ea20008000800 */
[----:B------:R-:W3:Y:S01]  /*25f0*/  LDCU.64 UR4, c[0x0][0x458] ;  /* 0x00008b00ff0477ac */ /* 0x000ee20008000a00 */
[----:B-1----:R-:W-:-:S04]  /*2600*/  UIMAD UR6, UR16, UR6, UR14 ;  /* 0x00000006100672a4 */ /* 0x002fc8000f8e020e */
[----:B--2---:R-:W-:-:S04]  /*2610*/  UIMAD UR6, UR6, UR7, UR15 ;  /* 0x00000007060672a4 */ /* 0x004fc8000f8e020f */
[----:B---3--:R-:W-:-:S06]  /*2620*/  UIMAD.WIDE UR4, UR6, 0x4, UR4 ;  /* 0x00000004060478a5 */ /* 0x008fcc000f8e0204 */
[----:B------:R-:W-:Y:S01]  /*2630*/  MOV R2, UR4 ;  /* 0x0000000400027c02 */ /* 0x000fe20008000f00 */
[----:B------:R-:W-:-:S05]  /*2640*/  IMAD.U32 R3, RZ, RZ, UR5 ;  /* 0x00000005ff037e24 */ /* 0x000fca000f8e00ff */
[----:B------:R-:W-:Y:S01]  /*2650*/  STG.E desc[UR12][R2.64], RZ ;  /* 0x000000ff02007986 */ /* 0x000fe2000c10190c */
[----:B------:R-:W-:Y:S05]  /*2660*/  EXIT ;  /* 0x000000000000794d */ /* 0x000fea0003800000 */
.L_x_119:
        /* <DEDUP_REMOVED lines=9> */
.L_x_147:


//--------------------- .nv.shared._ZN7cutlass13device_kernelIN5flash11enable_sm90INS1_16FlashAttnBwdSm90INS1_25CollectiveMainloopBwdSm90ILi2ELi1ELi1EN4cute5tupleIJNS5_1CILi1EEES8_S8_EEENS6_IJNS7_ILi64EEENS7_ILi80EEENS7_ILi256EEEEEENS_10bfloat16_tEfNS_4arch4Sm90ELb0ELb0ELb1ELb0ELb0ELb0ELb1ELb1ELi2ELi1ELi1ELi1ELb0EEENS1_21CollectiveEpilogueBwdISD_SE_SG_Li256ELb0ELb1ELi2EEENS1_19SingleTileSchedulerILb0ELb0ELb0ELi80EEEEEEEEEvNT_6ParamsE --------------------------
	.section	.nv.shared._ZN7cutlass13device_kernelIN5flash11enable_sm90INS1_16FlashAttnBwdSm90INS1_25CollectiveMainloopBwdSm90ILi2ELi1ELi1EN4cute5tupleIJNS5_1CILi1EEES8_S8_EEENS6_IJNS7_ILi64EEENS7_ILi80EEENS7_ILi256EEEEEENS_10bfloat16_tEfNS_4arch4Sm90ELb0ELb0ELb1ELb0ELb0ELb0ELb1ELb1ELi2ELi1ELi1ELi1ELb0EEENS1_21CollectiveEpilogueBwdISD_SE_SG_Li256ELb0ELb1ELi2EEENS1_19SingleTileSchedulerILb0ELb0ELb0ELi80EEEEEEEEEvNT_6ParamsE,"aw",@nobits
	.sectionflags	@""
	.align	16
	.zero		1024


//--------------------- .nv.shared.reserved.0     --------------------------
	.section	.nv.shared.reserved.0,"aw",@nobits
	.weak		__nv_reservedSMEM_offset_0_alias
	.size		__nv_reservedSMEM_offset_0_alias, 0, 64
	.other		__nv_reservedSMEM_offset_0_alias,@"STO_CUDA_RESERVED_SHARED STV_DEFAULT"
__nv_reservedSMEM_offset_0_alias:
	.zero		0
	.zero		64


//--------------------- .nv.global                --------------------------
	.section	.nv.global,"aw",@nobits
.nv.global:
	.type		_ZN77_INTERNAL_db75ae03_41_flash_bwd_hdim256_bf16_softcapall_sm90_cu_49158569_28494cute1_E,@object
	.size		_ZN77_INTERNAL_db75ae03_41_flash_bwd_hdim256_bf16_softcapall_sm90_cu_49158569_28494cute1_E,(_ZN77_INTERNAL_db75ae03_41_flash_bwd_hdim256_bf16_softcapall_sm90_cu_49158569_28494cuda3std3__45__cpo6cbeginE - _ZN77_INTERNAL_db75ae03_41_flash_bwd_hdim256_bf16_softcapall_sm90_cu_49158569_28494cute1_E)
_ZN77_INTERNAL_db75ae03_41_flash_bwd_hdim256_bf16_softcapall_sm90_cu_49158569_28494cute1_E:
	.zero		1
	.type		_ZN77_INTERNAL_db75ae03_41_flash_bwd_hdim256_bf16_softcapall_sm90_cu_49158569_28494cuda3std3__45__cpo6cbeginE,@object
	.size		_ZN77_INTERNAL_db75ae03_41_flash_bwd_hdim256_bf16_softcapall_sm90_cu_49158569_28494cuda3std3__45__cpo6cbeginE,(_ZN77_INTERNAL_db75ae03_41_flash_bwd_hdim256_bf16_softcapall_sm90_cu_49158569_28494cuda3std3__48in_placeE - _ZN77_INTERNAL_db75ae03_41_flash_bwd_hdim256_bf16_softcapall_sm90_cu_49158569_28494cuda3std3__45__cpo6cbeginE)
_ZN77_INTERNAL_db75ae03_41_flash_bwd_hdim256_bf16_softcapall_sm90_cu_49158569_28494cuda3std3__45__cpo6cbeginE:
	.zero		1
	.type		_ZN77_INTERNAL_db75ae03_41_flash_bwd_hdim256_bf16_softcapall_sm90_cu_49158569_28494cuda3std3__48in_placeE,@object
	.size		_ZN77_INTERNAL_db75ae03_41_flash_bwd_hdim256_bf16_softcapall_sm90_cu_49158569_28494cuda3std3__48in_placeE,(_ZN77_INTERNAL_db75ae03_41_flash_bwd_hdim256_bf16_softcapall_sm90_cu_49158569_28494cuda3std6ranges3__45__cpo9iter_moveE - _ZN77_INTERNAL_db75ae03_41_flash_bwd_hdim256_bf16_softcapall_sm90_cu_49158569_28494cuda3std3__48in_placeE)
_ZN77_INTERNAL_db75ae03_41_flash_bwd_hdim256_bf16_softcapall_sm90_cu_49158569_28494cuda3std3__48in_placeE:
	.zero		1
	.type		_ZN77_INTERNAL_db75ae03_41_flash_bwd_hdim256_bf16_softcapall_sm90_cu_49158569_28494cuda3std6ranges3__45__cpo9iter_moveE,@object
	.size		_ZN77_INTERNAL_db75ae03_41_flash_bwd_hdim256_bf16_softcapall_sm90_cu_49158569_28494cuda3std6ranges3__45__cpo9iter_moveE,(_ZN77_INTERNAL_db75ae03_41_flash_bwd_hdim256_bf16_softcapall_sm90_cu_49158569_28494cuda3std3__45__cpo5beginE - _ZN77_INTERNAL_db75ae03_41_flash_bwd_hdim256_bf16_softcapall_sm90_cu_49158569_28494cuda3std6ranges3__45__cpo9iter_moveE)
_ZN77_INTERNAL_db75ae03_41_flash_bwd_hdim256_bf16_softcapall_sm90_cu_49158569_28494cuda3std6ranges3__45__cpo9iter_moveE:
	.zero		1
	.type		_ZN77_INTERNAL_db75ae03_41_flash_bwd_hdim256_bf16_softcapall_sm90_cu_49158569_28494cuda3std3__45__cpo5beginE,@object
	.size		_ZN77_INTERNAL_db75ae03_41_flash_bwd_hdim256_bf16_softcapall_sm90_cu_49158569_28494cuda3std3__45__cpo5beginE,(_ZN77_INTERNAL_db75ae03_41_flash_bwd_hdim256_bf16_softcapall_sm90_cu_49158569_28494cuda3std3__479_GLOBAL__N__db75ae03_41_flash_bwd_hdim256_bf16_softcapall_sm90_cu_49158569_28496ignoreE - _ZN77_INTERNAL_db75ae03_41_flash_bwd_hdim256_bf16_softcapall_sm90_cu_49158569_28494cuda3std3__45__cpo5beginE)
_ZN77_INTERNAL_db75ae03_41_flash_bwd_hdim256_bf16_softcapall_sm90_cu_49158569_28494cuda3std3__45__cpo5beginE:
	.zero		1
	.type		_ZN77_INTERNAL_db75ae03_41_flash_bwd_hdim256_bf16_softcapall_sm90_cu_49158569_28494cuda3std3__479_GLOBAL__N__db75ae03_41_flash_bwd_hdim256_bf16_softcapall_sm90_cu_49158569_28496ignoreE,@object
	.size		_ZN77_INTERNAL_db75ae03_41_flash_bwd_hdim256_bf16_softcapall_sm90_cu_49158569_28494cuda3std3__479_GLOBAL__N__db75ae03_41_flash_bwd_hdim256_bf16_softcapall_sm90_cu_49158569_28496ignoreE,(_ZN77_INTERNAL_db75ae03_41_flash_bwd_hdim256_bf16_softcapall_sm90_cu_49158569_28494cute7productE - _ZN77_INTERNAL_db75ae03_41_flash_bwd_hdim256_bf16_softcapall_sm90_cu_49158569_28494cuda3std3__479_GLOBAL__N__db75ae03_41_flash_bwd_hdim256_bf16_softcapall_sm90_cu_49158569_28496ignoreE)
_ZN77_INTERNAL_db75ae03_41_flash_bwd_hdim256_bf16_softcapall_sm90_cu_49158569_28494cuda3std3__479_GLOBAL__N__db75ae03_41_flash_bwd_hdim256_bf16_softcapall_sm90_cu_49158569_28496ignoreE:
	.zero		1
	.type		_ZN77_INTERNAL_db75ae03_41_flash_bwd_hdim256_bf16_softcapall_sm90_cu_49158569_28494cute7productE,@object
	.size		_ZN77_INTERNAL_db75ae03_41_flash_bwd_hdim256_bf16_softcapall_sm90_cu_49158569_28494cute7productE,(_ZN77_INTERNAL_db75ae03_41_flash_bwd_hdim256_bf16_softcapall_sm90_cu_49158569_28494cuda3std3__45__cpo3endE - _ZN77_INTERNAL_db75ae03_41_flash_bwd_hdim256_bf16_softcapall_sm90_cu_49158569_28494cute7productE)
_ZN77_INTERNAL_db75ae03_41_flash_bwd_hdim256_bf16_softcapall_sm90_cu_49158569_28494cute7productE:
	.zero		1
	.type		_ZN77_INTERNAL_db75ae03_41_flash_bwd_hdim256_bf16_softcapall_sm90_cu_49158569_28494cuda3std3__45__cpo3endE,@object
	.size		_ZN77_INTERNAL_db75ae03_41_flash_bwd_hdim256_bf16_softcapall_sm90_cu_49158569_28494cuda3std3__45__cpo3endE,(_ZN77_INTERNAL_db75ae03_41_flash_bwd_hdim256_bf16_softcapall_sm90_cu_49158569_28494cuda3std3__419piecewise_constructE - _ZN77_INTERNAL_db75ae03_41_flash_bwd_hdim256_bf16_softcapall_sm90_cu_49158569_28494cuda3std3__45__cpo3endE)
_ZN77_INTERNAL_db75ae03_41_flash_bwd_hdim256_bf16_softcapall_sm90_cu_49158569_28494cuda3std3__45__cpo3endE:
	.zero		1
	.type		_ZN77_INTERNAL_db75ae03_41_flash_bwd_hdim256_bf16_softcapall_sm90_cu_49158569_28494cuda3std3__419piecewise_constructE,@object
	.size		_ZN77_INTERNAL_db75ae03_41_flash_bwd_hdim256_bf16_softcapall_sm90_cu_49158569_28494cuda3std3__419piecewise_constructE,(_ZN77_INTERNAL_db75ae03_41_flash_bwd_hdim256_bf16_softcapall_sm90_cu_49158569_28494cuda3std3__45__cpo4cendE - _ZN77_INTERNAL_db75ae03_41_flash_bwd_hdim256_bf16_softcapall_sm90_cu_49158569_28494cuda3std3__419piecewise_constructE)
_ZN77_INTERNAL_db75ae03_41_flash_bwd_hdim256_bf16_softcapall_sm90_cu_49158569_28494cuda3std3__419piecewise_constructE:
	.zero		1
	.type		_ZN77_INTERNAL_db75ae03_41_flash_bwd_hdim256_bf16_softcapall_sm90_cu_49158569_28494cuda3std3__45__cpo4cendE,@object
	.size		_ZN77_INTERNAL_db75ae03_41_flash_bwd_hdim256_bf16_softcapall_sm90_cu_49158569_28494cuda3std3__45__cpo4cendE,(_ZN77_INTERNAL_db75ae03_41_flash_bwd_hdim256_bf16_softcapall_sm90_cu_49158569_28494cuda3std6ranges3__45__cpo4swapE - _ZN77_INTERNAL_db75ae03_41_flash_bwd_hdim256_bf16_softcapall_sm90_cu_49158569_28494cuda3std3__45__cpo4cendE)
_ZN77_INTERNAL_db75ae03_41_flash_bwd_hdim256_bf16_softcapall_sm90_cu_49158569_28494cuda3std3__45__cpo4cendE:
	.zero		1
	.type		_ZN77_INTERNAL_db75ae03_41_flash_bwd_hdim256_bf16_softcapall_sm90_cu_49158569_28494cuda3std6ranges3__45__cpo4swapE,@object
	.size		_ZN77_INTERNAL_db75ae03_41_flash_bwd_hdim256_bf16_softcapall_sm90_cu_49158569_28494cuda3std6ranges3__45__cpo4swapE,(.L_7 - _ZN77_INTERNAL_db75ae03_41_flash_bwd_hdim256_bf16_softcapall_sm90_cu_49158569_28494cuda3std6ranges3__45__cpo4swapE)
_ZN77_INTERNAL_db75ae03_41_flash_bwd_hdim256_bf16_softcapall_sm90_cu_49158569_28494cuda3std6ranges3__45__cpo4swapE:
	.zero		1
.L_7:


//--------------------- .nv.shared._ZN7cutlass13device_kernelIN5flash11enable_sm90INS1_16FlashAttnBwdSm90INS1_25CollectiveMainloopBwdSm90ILi2ELi1ELi1EN4cute5tupleIJNS5_1CILi1EEES8_S8_EEENS6_IJNS7_ILi64EEENS7_ILi80EEENS7_ILi256EEEEEENS_10bfloat16_tEfNS_4arch4Sm90ELb0ELb0ELb1ELb0ELb0ELb0ELb1ELb1ELi2ELi1ELi1ELi1ELb0EEENS1_24CollectiveEpilogueBwdGQAISD_fSG_Li256ELb0ELb0EEENS1_19SingleTileSchedulerILb0ELb0ELb0ELi80EEEEEEEEEvNT_6ParamsE --------------------------
	.section	.nv.shared._ZN7cutlass13device_kernelIN5flash11enable_sm90INS1_16FlashAttnBwdSm90INS1_25CollectiveMainloopBwdSm90ILi2ELi1ELi1EN4cute5tupleIJNS5_1CILi1EEES8_S8_EEENS6_IJNS7_ILi64EEENS7_ILi80EEENS7_ILi256EEEEEENS_10bfloat16_tEfNS_4arch4Sm90ELb0ELb0ELb1ELb0ELb0ELb0ELb1ELb1ELi2ELi1ELi1ELi1ELb0EEENS1_24CollectiveEpilogueBwdGQAISD_fSG_Li256ELb0ELb0EEENS1_19SingleTileSchedulerILb0ELb0ELb0ELi80EEEEEEEEEvNT_6ParamsE,"aw",@nobits
	.sectionflags	@""
	.align	16
	.zero		1024


//--------------------- .nv.shared._ZN7cutlass13device_kernelIN5flash11enable_sm90INS1_16FlashAttnBwdSm90INS1_25CollectiveMainloopBwdSm90ILi2ELi1ELi1EN4cute5tupleIJNS5_1CILi1EEES8_S8_EEENS6_IJNS7_ILi64EEENS7_ILi80EEENS7_ILi256EEEEEENS_10bfloat16_tEfNS_4arch4Sm90ELb0ELb0ELb1ELb1ELb0ELb0ELb1ELb1ELi2ELi1ELi1ELi1ELb0EEENS1_21CollectiveEpilogueBwdISD_SE_SG_Li256ELb1ELb1ELi2EEENS1_19SingleTileSchedulerILb1ELb0ELb0ELi80EEEEEEEEEvNT_6ParamsE --------------------------
	.section	.nv.shared._ZN7cutlass13device_kernelIN5flash11enable_sm90INS1_16FlashAttnBwdSm90INS1_25CollectiveMainloopBwdSm90ILi2ELi1ELi1EN4cute5tupleIJNS5_1CILi1EEES8_S8_EEENS6_IJNS7_ILi64EEENS7_ILi80EEENS7_ILi256EEEEEENS_10bfloat16_tEfNS_4arch4Sm90ELb0ELb0ELb1ELb1ELb0ELb0ELb1ELb1ELi2ELi1ELi1ELi1ELb0EEENS1_21CollectiveEpilogueBwdISD_SE_SG_Li256ELb1ELb1ELi2EEENS1_19SingleTileSchedulerILb1ELb0ELb0ELi80EEEEEEEEEvNT_6ParamsE,"aw",@nobits
	.sectionflags	@""
	.align	16
	.zero		1024


//--------------------- .nv.shared._ZN7cutlass13device_kernelIN5flash11enable_sm90INS1_16FlashAttnBwdSm90INS1_25CollectiveMainloopBwdSm90ILi2ELi1ELi1EN4cute5tupleIJNS5_1CILi1EEES8_S8_EEENS6_IJNS7_ILi64EEENS7_ILi80EEENS7_ILi256EEEEEENS_10bfloat16_tEfNS_4arch4Sm90ELb0ELb0ELb1ELb1ELb0ELb0ELb1ELb1ELi2ELi1ELi1ELi1ELb0EEENS1_24CollectiveEpilogueBwdGQAISD_fSG_Li256ELb1ELb0EEENS1_19SingleTileSchedulerILb1ELb0ELb0ELi80EEEEEEEEEvNT_6ParamsE --------------------------
	.section	.nv.shared._ZN7cutlass13device_kernelIN5flash11enable_sm90INS1_16FlashAttnBwdSm90INS1_25CollectiveMainloopBwdSm90ILi2ELi1ELi1EN4cute5tupleIJNS5_1CILi1EEES8_S8_EEENS6_IJNS7_ILi64EEENS7_ILi80EEENS7_ILi256EEEEEENS_10bfloat16_tEfNS_4arch4Sm90ELb0ELb0ELb1ELb1ELb0ELb0ELb1ELb1ELi2ELi1ELi1ELi1ELb0EEENS1_24CollectiveEpilogueBwdGQAISD_fSG_Li256ELb1ELb0EEENS1_19SingleTileSchedulerILb1ELb0ELb0ELi80EEEEEEEEEvNT_6ParamsE,"aw",@nobits
	.sectionflags	@""
	.align	16
	.zero		1024


//--------------------- .nv.shared._ZN7cutlass13device_kernelIN5flash11enable_sm90INS1_16FlashAttnBwdSm90INS1_25CollectiveMainloopBwdSm90ILi2ELi1ELi1EN4cute5tupleIJNS5_1CILi1EEES8_S8_EEENS6_IJNS7_ILi64EEENS7_ILi80EEENS7_ILi256EEEEEENS_10bfloat16_tEfNS_4arch4Sm90ELb0ELb1ELb1ELb0ELb0ELb0ELb1ELb1ELi2ELi1ELi1ELi1ELb0EEENS1_21CollectiveEpilogueBwdISD_SE_SG_Li256ELb0ELb1ELi2EEENS1_19SingleTileSchedulerILb0ELb0ELb0ELi80EEEEEEEEEvNT_6ParamsE --------------------------
	.section	.nv.shared._ZN7cutlass13device_kernelIN5flash11enable_sm90INS1_16FlashAttnBwdSm90INS1_25CollectiveMainloopBwdSm90ILi2ELi1ELi1EN4cute5tupleIJNS5_1CILi1EEES8_S8_EEENS6_IJNS7_ILi64EEENS7_ILi80EEENS7_ILi256EEEEEENS_10bfloat16_tEfNS_4arch4Sm90ELb0ELb1ELb1ELb0ELb0ELb0ELb1ELb1ELi2ELi1ELi1ELi1ELb0EEENS1_21CollectiveEpilogueBwdISD_SE_SG_Li256ELb0ELb1ELi2EEENS1_19SingleTileSchedulerILb0ELb0ELb0ELi80EEEEEEEEEvNT_6ParamsE,"aw",@nobits
	.sectionflags	@""
	.align	16
	.zero		1024


//--------------------- .nv.shared._ZN7cutlass13device_kernelIN5flash11enable_sm90INS1_16FlashAttnBwdSm90INS1_25CollectiveMainloopBwdSm90ILi2ELi1ELi1EN4cute5tupleIJNS5_1CILi1EEES8_S8_EEENS6_IJNS7_ILi64EEENS7_ILi80EEENS7_ILi256EEEEEENS_10bfloat16_tEfNS_4arch4Sm90ELb0ELb1ELb1ELb0ELb0ELb0ELb1ELb1ELi2ELi1ELi1ELi1ELb0EEENS1_24CollectiveEpilogueBwdGQAISD_fSG_Li256ELb0ELb0EEENS1_19SingleTileSchedulerILb0ELb0ELb0ELi80EEEEEEEEEvNT_6ParamsE --------------------------
	.section	.nv.shared._ZN7cutlass13device_kernelIN5flash11enable_sm90INS1_16FlashAttnBwdSm90INS1_25CollectiveMainloopBwdSm90ILi2ELi1ELi1EN4cute5tupleIJNS5_1CILi1EEES8_S8_EEENS6_IJNS7_ILi64EEENS7_ILi80EEENS7_ILi256EEEEEENS_10bfloat16_tEfNS_4arch4Sm90ELb0ELb1ELb1ELb0ELb0ELb0ELb1ELb1ELi2ELi1ELi1ELi1ELb0EEENS1_24CollectiveEpilogueBwdGQAISD_fSG_Li256ELb0ELb0EEENS1_19SingleTileSchedulerILb0ELb0ELb0ELi80EEEEEEEEEvNT_6ParamsE,"aw",@nobits
	.sectionflags	@""
	.align	16
	.zero		1024


//--------------------- .nv.shared._ZN7cutlass13device_kernelIN5flash11enable_sm90INS1_16FlashAttnBwdSm90INS1_25CollectiveMainloopBwdSm90ILi2ELi1ELi1EN4cute5tupleIJNS5_1CILi1EEES8_S8_EEENS6_IJNS7_ILi64EEENS7_ILi80EEENS7_ILi256EEEEEENS_10bfloat16_tEfNS_4arch4Sm90ELb0ELb1ELb1ELb1ELb0ELb0ELb1ELb1ELi2ELi1ELi1ELi1ELb0EEENS1_21CollectiveEpilogueBwdISD_SE_SG_Li256ELb1ELb1ELi2EEENS1_19SingleTileSchedulerILb1ELb0ELb0ELi80EEEEEEEEEvNT_6ParamsE --------------------------
	.section	.nv.shared._ZN7cutlass13device_kernelIN5flash11enable_sm90INS1_16FlashAttnBwdSm90INS1_25CollectiveMainloopBwdSm90ILi2ELi1ELi1EN4cute5tupleIJNS5_1CILi1EEES8_S8_EEENS6_IJNS7_ILi64EEENS7_ILi80EEENS7_ILi256EEEEEENS_10bfloat16_tEfNS_4arch4Sm90ELb0ELb1ELb1ELb1ELb0ELb0ELb1ELb1ELi2ELi1ELi1ELi1ELb0EEENS1_21CollectiveEpilogueBwdISD_SE_SG_Li256ELb1ELb1ELi2EEENS1_19SingleTileSchedulerILb1ELb0ELb0ELi80EEEEEEEEEvNT_6ParamsE,"aw",@nobits
	.sectionflags	@""
	.align	16
	.zero		1024


//--------------------- .nv.shared._ZN7cutlass13device_kernelIN5flash11enable_sm90INS1_16FlashAttnBwdSm90INS1_25CollectiveMainloopBwdSm90ILi2ELi1ELi1EN4cute5tupleIJNS5_1CILi1EEES8_S8_EEENS6_IJNS7_ILi64EEENS7_ILi80EEENS7_ILi256EEEEEENS_10bfloat16_tEfNS_4arch4Sm90ELb0ELb1ELb1ELb1ELb0ELb0ELb1ELb1ELi2ELi1ELi1ELi1ELb0EEENS1_24CollectiveEpilogueBwdGQAISD_fSG_Li256ELb1ELb0EEENS1_19SingleTileSchedulerILb1ELb0ELb0ELi80EEEEEEEEEvNT_6ParamsE --------------------------
	.section	.nv.shared._ZN7cutlass13device_kernelIN5flash11enable_sm90INS1_16FlashAttnBwdSm90INS1_25CollectiveMainloopBwdSm90ILi2ELi1ELi1EN4cute5tupleIJNS5_1CILi1EEES8_S8_EEENS6_IJNS7_ILi64EEENS7_ILi80EEENS7_ILi256EEEEEENS_10bfloat16_tEfNS_4arch4Sm90ELb0ELb1ELb1ELb1ELb0ELb0ELb1ELb1ELi2ELi1ELi1ELi1ELb0EEENS1_24CollectiveEpilogueBwdGQAISD_fSG_Li256ELb1ELb0EEENS1_19SingleTileSchedulerILb1ELb0ELb0ELi80EEEEEEEEEvNT_6ParamsE,"aw",@nobits
	.sectionflags	@""
	.align	16
	.zero		1024


//--------------------- .nv.shared._ZN7cutlass13device_kernelIN5flash11enable_sm90INS1_16FlashAttnBwdSm90INS1_25CollectiveMainloopBwdSm90ILi2ELi1ELi1EN4cute5tupleIJNS5_1CILi1EEES8_S8_EEENS6_IJNS7_ILi64EEENS7_ILi80EEENS7_ILi256EEEEEENS_10bfloat16_tEfNS_4arch4Sm90ELb1ELb0ELb1ELb0ELb0ELb0ELb1ELb1ELi2ELi1ELi1ELi1ELb0EEENS1_21CollectiveEpilogueBwdISD_SE_SG_Li256ELb0ELb1ELi2EEENS1_25SingleTileBwdLPTSchedulerILb0ELi80ELb0EEEEEEEEEvNT_6ParamsE --------------------------
	.section	.nv.shared._ZN7cutlass13device_kernelIN5flash11enable_sm90INS1_16FlashAttnBwdSm90INS1_25CollectiveMainloopBwdSm90ILi2ELi1ELi1EN4cute5tupleIJNS5_1CILi1EEES8_S8_EEENS6_IJNS7_ILi64EEENS7_ILi80EEENS7_ILi256EEEEEENS_10bfloat16_tEfNS_4arch4Sm90ELb1ELb0ELb1ELb0ELb0ELb0ELb1ELb1ELi2ELi1ELi1ELi1ELb0EEENS1_21CollectiveEpilogueBwdISD_SE_SG_Li256ELb0ELb1ELi2EEENS1_25SingleTileBwdLPTSchedulerILb0ELi80ELb0EEEEEEEEEvNT_6ParamsE,"aw",@nobits
	.sectionflags	@""
	.align	16
	.zero		1024


//--------------------- .nv.shared._ZN7cutlass13device_kernelIN5flash11enable_sm90INS1_16FlashAttnBwdSm90INS1_25CollectiveMainloopBwdSm90ILi2ELi1ELi1EN4cute5tupleIJNS5_1CILi1EEES8_S8_EEENS6_IJNS7_ILi64EEENS7_ILi80EEENS7_ILi256EEEEEENS_10bfloat16_tEfNS_4arch4Sm90ELb1ELb0ELb1ELb0ELb0ELb0ELb1ELb1ELi2ELi1ELi1ELi1ELb0EEENS1_24CollectiveEpilogueBwdGQAISD_fSG_Li256ELb0ELb0EEENS1_25SingleTileBwdLPTSchedulerILb0ELi80ELb0EEEEEEEEEvNT_6ParamsE --------------------------
	.section	.nv.shared._ZN7cutlass13device_kernelIN5flash11enable_sm90INS1_16FlashAttnBwdSm90INS1_25CollectiveMainloopBwdSm90ILi2ELi1ELi1EN4cute5tupleIJNS5_1CILi1EEES8_S8_EEENS6_IJNS7_ILi64EEENS7_ILi80EEENS7_ILi256EEEEEENS_10bfloat16_tEfNS_4arch4Sm90ELb1ELb0ELb1ELb0ELb0ELb0ELb1ELb1ELi2ELi1ELi1ELi1ELb0EEENS1_24CollectiveEpilogueBwdGQAISD_fSG_Li256ELb0ELb0EEENS1_25SingleTileBwdLPTSchedulerILb0ELi80ELb0EEEEEEEEEvNT_6ParamsE,"aw",@nobits
	.sectionflags	@""
	.align	16
	.zero		1024


//--------------------- .nv.shared._ZN7cutlass13device_kernelIN5flash11enable_sm90INS1_16FlashAttnBwdSm90INS1_25CollectiveMainloopBwdSm90ILi2ELi1ELi1EN4cute5tupleIJNS5_1CILi1EEES8_S8_EEENS6_IJNS7_ILi64EEENS7_ILi80EEENS7_ILi256EEEEEENS_10bfloat16_tEfNS_4arch4Sm90ELb1ELb0ELb1ELb1ELb0ELb0ELb1ELb1ELi2ELi1ELi1ELi1ELb0EEENS1_21CollectiveEpilogueBwdISD_SE_SG_Li256ELb1ELb1ELi2EEENS1_25SingleTileBwdLPTSchedulerILb1ELi80ELb0EEEEEEEEEvNT_6ParamsE --------------------------
	.section	.nv.shared._ZN7cutlass13device_kernelIN5flash11enable_sm90INS1_16FlashAttnBwdSm90INS1_25CollectiveMainloopBwdSm90ILi2ELi1ELi1EN4cute5tupleIJNS5_1CILi1EEES8_S8_EEENS6_IJNS7_ILi64EEENS7_ILi80EEENS7_ILi256EEEEEENS_10bfloat16_tEfNS_4arch4Sm90ELb1ELb0ELb1ELb1ELb0ELb0ELb1ELb1ELi2ELi1ELi1ELi1ELb0EEENS1_21CollectiveEpilogueBwdISD_SE_SG_Li256ELb1ELb1ELi2EEENS1_25SingleTileBwdLPTSchedulerILb1ELi80ELb0EEEEEEEEEvNT_6ParamsE,"aw",@nobits
	.sectionflags	@""
	.align	16
	.zero		1024


//--------------------- .nv.shared._ZN7cutlass13device_kernelIN5flash11enable_sm90INS1_16FlashAttnBwdSm90INS1_25CollectiveMainloopBwdSm90ILi2ELi1ELi1EN4cute5tupleIJNS5_1CILi1EEES8_S8_EEENS6_IJNS7_ILi64EEENS7_ILi80EEENS7_ILi256EEEEEENS_10bfloat16_tEfNS_4arch4Sm90ELb1ELb0ELb1ELb1ELb0ELb0ELb1ELb1ELi2ELi1ELi1ELi1ELb0EEENS1_24CollectiveEpilogueBwdGQAISD_fSG_Li256ELb1ELb0EEENS1_25SingleTileBwdLPTSchedulerILb1ELi80ELb0EEEEEEEEEvNT_6ParamsE --------------------------
	.section	.nv.shared._ZN7cutlass13device_kernelIN5flash11enable_sm90INS1_16FlashAttnBwdSm90INS1_25CollectiveMainloopBwdSm90ILi2ELi1ELi1EN4cute5tupleIJNS5_1CILi1EEES8_S8_EEENS6_IJNS7_ILi64EEENS7_ILi80EEENS7_ILi256EEEEEENS_10bfloat16_tEfNS_4arch4Sm90ELb1ELb0ELb1ELb1ELb0ELb0ELb1ELb1ELi2ELi1ELi1ELi1ELb0EEENS1_24CollectiveEpilogueBwdGQAISD_fSG_Li256ELb1ELb0EEENS1_25SingleTileBwdLPTSchedulerILb1ELi80ELb0EEEEEEEEEvNT_6ParamsE,"aw",@nobits
	.sectionflags	@""
	.align	16
	.zero		1024


//--------------------- .nv.shared._ZN7cutlass13device_kernelIN5flash11enable_sm90INS1_16FlashAttnBwdSm90INS1_25CollectiveMainloopBwdSm90ILi2ELi1ELi1EN4cute5tupleIJNS5_1CILi1EEES8_S8_EEENS6_IJNS7_ILi64EEENS7_ILi80EEENS7_ILi256EEEEEENS_10bfloat16_tEfNS_4arch4Sm90ELb0ELb0ELb0ELb0ELb0ELb0ELb1ELb1ELi2ELi1ELi1ELi1ELb0EEENS1_21CollectiveEpilogueBwdISD_SE_SG_Li256ELb0ELb1ELi2EEENS1_19SingleTileSchedulerILb0ELb0ELb0ELi80EEEEEEEEEvNT_6ParamsE --------------------------
	.section	.nv.shared._ZN7cutlass13device_kernelIN5flash11enable_sm90INS1_16FlashAttnBwdSm90INS1_25CollectiveMainloopBwdSm90ILi2ELi1ELi1EN4cute5tupleIJNS5_1CILi1EEES8_S8_EEENS6_IJNS7_ILi64EEENS7_ILi80EEENS7_ILi256EEEEEENS_10bfloat16_tEfNS_4arch4Sm90ELb0ELb0ELb0ELb0ELb0ELb0ELb1ELb1ELi2ELi1ELi1ELi1ELb0EEENS1_21CollectiveEpilogueBwdISD_SE_SG_Li256ELb0ELb1ELi2EEENS1_19SingleTileSchedulerILb0ELb0ELb0ELi80EEEEEEEEEvNT_6ParamsE,"aw",@nobits
	.sectionflags	@""
	.align	16
	.zero		1024


//--------------------- .nv.shared._ZN7cutlass13device_kernelIN5flash11enable_sm90INS1_16FlashAttnBwdSm90INS1_25CollectiveMainloopBwdSm90ILi2ELi1ELi1EN4cute5tupleIJNS5_1CILi1EEES8_S8_EEENS6_IJNS7_ILi64EEENS7_ILi80EEENS7_ILi256EEEEEENS_10bfloat16_tEfNS_4arch4Sm90ELb0ELb0ELb0ELb0ELb0ELb0ELb1ELb1ELi2ELi1ELi1ELi1ELb0EEENS1_24CollectiveEpilogueBwdGQAISD_fSG_Li256ELb0ELb0EEENS1_19SingleTileSchedulerILb0ELb0ELb0ELi80EEEEEEEEEvNT_6ParamsE --------------------------
	.section	.nv.shared._ZN7cutlass13device_kernelIN5flash11enable_sm90INS1_16FlashAttnBwdSm90INS1_25CollectiveMainloopBwdSm90ILi2ELi1ELi1EN4cute5tupleIJNS5_1CILi1EEES8_S8_EEENS6_IJNS7_ILi64EEENS7_ILi80EEENS7_ILi256EEEEEENS_10bfloat16_tEfNS_4arch4Sm90ELb0ELb0ELb0ELb0ELb0ELb0ELb1ELb1ELi2ELi1ELi1ELi1ELb0EEENS1_24CollectiveEpilogueBwdGQAISD_fSG_Li256ELb0ELb0EEENS1_19SingleTileSchedulerILb0ELb0ELb0ELi80EEEEEEEEEvNT_6ParamsE,"aw",@nobits
	.sectionflags	@""
	.align	16
	.zero		1024


//--------------------- .nv.shared._ZN7cutlass13device_kernelIN5flash11enable_sm90INS1_16FlashAttnBwdSm90INS1_25CollectiveMainloopBwdSm90ILi2ELi1ELi1EN4cute5tupleIJNS5_1CILi1EEES8_S8_EEENS6_IJNS7_ILi64EEENS7_ILi80EEENS7_ILi256EEEEEENS_10bfloat16_tEfNS_4arch4Sm90ELb0ELb0ELb0ELb1ELb0ELb0ELb1ELb1ELi2ELi1ELi1ELi1ELb0EEENS1_21CollectiveEpilogueBwdISD_SE_SG_Li256ELb1ELb1ELi2EEENS1_19SingleTileSchedulerILb1ELb0ELb0ELi80EEEEEEEEEvNT_6ParamsE --------------------------
	.section	.nv.shared._ZN7cutlass13device_kernelIN5flash11enable_sm90INS1_16FlashAttnBwdSm90INS1_25CollectiveMainloopBwdSm90ILi2ELi1ELi1EN4cute5tupleIJNS5_1CILi1EEES8_S8_EEENS6_IJNS7_ILi64EEENS7_ILi80EEENS7_ILi256EEEEEENS_10bfloat16_tEfNS_4arch4Sm90ELb0ELb0ELb0ELb1ELb0ELb0ELb1ELb1ELi2ELi1ELi1ELi1ELb0EEENS1_21CollectiveEpilogueBwdISD_SE_SG_Li256ELb1ELb1ELi2EEENS1_19SingleTileSchedulerILb1ELb0ELb0ELi80EEEEEEEEEvNT_6ParamsE,"aw",@nobits
	.sectionflags	@""
	.align	16
	.zero		1024


//--------------------- .nv.shared._ZN7cutlass13device_kernelIN5flash11enable_sm90INS1_16FlashAttnBwdSm90INS1_25CollectiveMainloopBwdSm90ILi2ELi1ELi1EN4cute5tupleIJNS5_1CILi1EEES8_S8_EEENS6_IJNS7_ILi64EEENS7_ILi80EEENS7_ILi256EEEEEENS_10bfloat16_tEfNS_4arch4Sm90ELb0ELb0ELb0ELb1ELb0ELb0ELb1ELb1ELi2ELi1ELi1ELi1ELb0EEENS1_24CollectiveEpilogueBwdGQAISD_fSG_Li256ELb1ELb0EEENS1_19SingleTileSchedulerILb1ELb0ELb0ELi80EEEEEEEEEvNT_6ParamsE --------------------------
	.section	.nv.shared._ZN7cutlass13device_kernelIN5flash11enable_sm90INS1_16FlashAttnBwdSm90INS1_25CollectiveMainloopBwdSm90ILi2ELi1ELi1EN4cute5tupleIJNS5_1CILi1EEES8_S8_EEENS6_IJNS7_ILi64EEENS7_ILi80EEENS7_ILi256EEEEEENS_10bfloat16_tEfNS_4arch4Sm90ELb0ELb0ELb0ELb1ELb0ELb0ELb1ELb1ELi2ELi1ELi1ELi1ELb0EEENS1_24CollectiveEpilogueBwdGQAISD_fSG_Li256ELb1ELb0EEENS1_19SingleTileSchedulerILb1ELb0ELb0ELi80EEEEEEEEEvNT_6ParamsE,"aw",@nobits
	.sectionflags	@""
	.align	16
	.zero		1024


//--------------------- .nv.shared._ZN7cutlass13device_kernelIN5flash11enable_sm90INS1_16FlashAttnBwdSm90INS1_25CollectiveMainloopBwdSm90ILi2ELi1ELi1EN4cute5tupleIJNS5_1CILi1EEES8_S8_EEENS6_IJNS7_ILi64EEENS7_ILi80EEENS7_ILi256EEEEEENS_10bfloat16_tEfNS_4arch4Sm90ELb0ELb1ELb0ELb0ELb0ELb0ELb1ELb1ELi2ELi1ELi1ELi1ELb0EEENS1_21CollectiveEpilogueBwdISD_SE_SG_Li256ELb0ELb1ELi2EEENS1_19SingleTileSchedulerILb0ELb0ELb0ELi80EEEEEEEEEvNT_6ParamsE --------------------------
	.section	.nv.shared._ZN7cutlass13device_kernelIN5flash11enable_sm90INS1_16FlashAttnBwdSm90INS1_25CollectiveMainloopBwdSm90ILi2ELi1ELi1EN4cute5tupleIJNS5_1CILi1EEES8_S8_EEENS6_IJNS7_ILi64EEENS7_ILi80EEENS7_ILi256EEEEEENS_10bfloat16_tEfNS_4arch4Sm90ELb0ELb1ELb0ELb0ELb0ELb0ELb1ELb1ELi2ELi1ELi1ELi1ELb0EEENS1_21CollectiveEpilogueBwdISD_SE_SG_Li256ELb0ELb1ELi2EEENS1_19SingleTileSchedulerILb0ELb0ELb0ELi80EEEEEEEEEvNT_6ParamsE,"aw",@nobits
	.sectionflags	@""
	.align	16
	.zero		1024


//--------------------- .nv.shared._ZN7cutlass13device_kernelIN5flash11enable_sm90INS1_16FlashAttnBwdSm90INS1_25CollectiveMainloopBwdSm90ILi2ELi1ELi1EN4cute5tupleIJNS5_1CILi1EEES8_S8_EEENS6_IJNS7_ILi64EEENS7_ILi80EEENS7_ILi256EEEEEENS_10bfloat16_tEfNS_4arch4Sm90ELb0ELb1ELb0ELb0ELb0ELb0ELb1ELb1ELi2ELi1ELi1ELi1ELb0EEENS1_24CollectiveEpilogueBwdGQAISD_fSG_Li256ELb0ELb0EEENS1_19SingleTileSchedulerILb0ELb0ELb0ELi80EEEEEEEEEvNT_6ParamsE --------------------------
	.section	.nv.shared._ZN7cutlass13device_kernelIN5flash11enable_sm90INS1_16FlashAttnBwdSm90INS1_25CollectiveMainloopBwdSm90ILi2ELi1ELi1EN4cute5tupleIJNS5_1CILi1EEES8_S8_EEENS6_IJNS7_ILi64EEENS7_ILi80EEENS7_ILi256EEEEEENS_10bfloat16_tEfNS_4arch4Sm90ELb0ELb1ELb0ELb0ELb0ELb0ELb1ELb1ELi2ELi1ELi1ELi1ELb0EEENS1_24CollectiveEpilogueBwdGQAISD_fSG_Li256ELb0ELb0EEENS1_19SingleTileSchedulerILb0ELb0ELb0ELi80EEEEEEEEEvNT_6ParamsE,"aw",@nobits
	.sectionflags	@""
	.align	16
	.zero		1024


//--------------------- .nv.shared._ZN7cutlass13device_kernelIN5flash11enable_sm90INS1_16FlashAttnBwdSm90INS1_25CollectiveMainloopBwdSm90ILi2ELi1ELi1EN4cute5tupleIJNS5_1CILi1EEES8_S8_EEENS6_IJNS7_ILi64EEENS7_ILi80EEENS7_ILi256EEEEEENS_10bfloat16_tEfNS_4arch4Sm90ELb0ELb1ELb0ELb1ELb0ELb0ELb1ELb1ELi2ELi1ELi1ELi1ELb0EEENS1_21CollectiveEpilogueBwdISD_SE_SG_Li256ELb1ELb1ELi2EEENS1_19SingleTileSchedulerILb1ELb0ELb0ELi80EEEEEEEEEvNT_6ParamsE --------------------------
	.section	.nv.shared._ZN7cutlass13device_kernelIN5flash11enable_sm90INS1_16FlashAttnBwdSm90INS1_25CollectiveMainloopBwdSm90ILi2ELi1ELi1EN4cute5tupleIJNS5_1CILi1EEES8_S8_EEENS6_IJNS7_ILi64EEENS7_ILi80EEENS7_ILi256EEEEEENS_10bfloat16_tEfNS_4arch4Sm90ELb0ELb1ELb0ELb1ELb0ELb0ELb1ELb1ELi2ELi1ELi1ELi1ELb0EEENS1_21CollectiveEpilogueBwdISD_SE_SG_Li256ELb1ELb1ELi2EEENS1_19SingleTileSchedulerILb1ELb0ELb0ELi80EEEEEEEEEvNT_6ParamsE,"aw",@nobits
	.sectionflags	@""
	.align	16
	.zero		1024


//--------------------- .nv.shared._ZN7cutlass13device_kernelIN5flash11enable_sm90INS1_16FlashAttnBwdSm90INS1_25CollectiveMainloopBwdSm90ILi2ELi1ELi1EN4cute5tupleIJNS5_1CILi1EEES8_S8_EEENS6_IJNS7_ILi64EEENS7_ILi80EEENS7_ILi256EEEEEENS_10bfloat16_tEfNS_4arch4Sm90ELb0ELb1ELb0ELb1ELb0ELb0ELb1ELb1ELi2ELi1ELi1ELi1ELb0EEENS1_24CollectiveEpilogueBwdGQAISD_fSG_Li256ELb1ELb0EEENS1_19SingleTileSchedulerILb1ELb0ELb0ELi80EEEEEEEEEvNT_6ParamsE --------------------------
	.section	.nv.shared._ZN7cutlass13device_kernelIN5flash11enable_sm90INS1_16FlashAttnBwdSm90INS1_25CollectiveMainloopBwdSm90ILi2ELi1ELi1EN4cute5tupleIJNS5_1CILi1EEES8_S8_EEENS6_IJNS7_ILi64EEENS7_ILi80EEENS7_ILi256EEEEEENS_10bfloat16_tEfNS_4arch4Sm90ELb0ELb1ELb0ELb1ELb0ELb0ELb1ELb1ELi2ELi1ELi1ELi1ELb0EEENS1_24CollectiveEpilogueBwdGQAISD_fSG_Li256ELb1ELb0EEENS1_19SingleTileSchedulerILb1ELb0ELb0ELi80EEEEEEEEEvNT_6ParamsE,"aw",@nobits
	.sectionflags	@""
	.align	16
	.zero		1024


//--------------------- .nv.shared._ZN7cutlass13device_kernelIN5flash11enable_sm90INS1_16FlashAttnBwdSm90INS1_25CollectiveMainloopBwdSm90ILi2ELi1ELi1EN4cute5tupleIJNS5_1CILi1EEES8_S8_EEENS6_IJNS7_ILi64EEENS7_ILi80EEENS7_ILi256EEEEEENS_10bfloat16_tEfNS_4arch4Sm90ELb1ELb0ELb0ELb0ELb0ELb0ELb1ELb1ELi2ELi1ELi1ELi1ELb0EEENS1_21CollectiveEpilogueBwdISD_SE_SG_Li256ELb0ELb1ELi2EEENS1_25SingleTileBwdLPTSchedulerILb0ELi80ELb0EEEEEEEEEvNT_6ParamsE --------------------------
	.section	.nv.shared._ZN7cutlass13device_kernelIN5flash11enable_sm90INS1_16FlashAttnBwdSm90INS1_25CollectiveMainloopBwdSm90ILi2ELi1ELi1EN4cute5tupleIJNS5_1CILi1EEES8_S8_EEENS6_IJNS7_ILi64EEENS7_ILi80EEENS7_ILi256EEEEEENS_10bfloat16_tEfNS_4arch4Sm90ELb1ELb0ELb0ELb0ELb0ELb0ELb1ELb1ELi2ELi1ELi1ELi1ELb0EEENS1_21CollectiveEpilogueBwdISD_SE_SG_Li256ELb0ELb1ELi2EEENS1_25SingleTileBwdLPTSchedulerILb0ELi80ELb0EEEEEEEEEvNT_6ParamsE,"aw",@nobits
	.sectionflags	@""
	.align	16
	.zero		1024


//--------------------- .nv.shared._ZN7cutlass13device_kernelIN5flash11enable_sm90INS1_16FlashAttnBwdSm90INS1_25CollectiveMainloopBwdSm90ILi2ELi1ELi1EN4cute5tupleIJNS5_1CILi1EEES8_S8_EEENS6_IJNS7_ILi64EEENS7_ILi80EEENS7_ILi256EEEEEENS_10bfloat16_tEfNS_4arch4Sm90ELb1ELb0ELb0ELb0ELb0ELb0ELb1ELb1ELi2ELi1ELi1ELi1ELb0EEENS1_24CollectiveEpilogueBwdGQAISD_fSG_Li256ELb0ELb0EEENS1_25SingleTileBwdLPTSchedulerILb0ELi80ELb0EEEEEEEEEvNT_6ParamsE --------------------------
	.section	.nv.shared._ZN7cutlass13device_kernelIN5flash11enable_sm90INS1_16FlashAttnBwdSm90INS1_25CollectiveMainloopBwdSm90ILi2ELi1ELi1EN4cute5tupleIJNS5_1CILi1EEES8_S8_EEENS6_IJNS7_ILi64EEENS7_ILi80EEENS7_ILi256EEEEEENS_10bfloat16_tEfNS_4arch4Sm90ELb1ELb0ELb0ELb0ELb0ELb0ELb1ELb1ELi2ELi1ELi1ELi1ELb0EEENS1_24CollectiveEpilogueBwdGQAISD_fSG_Li256ELb0ELb0EEENS1_25SingleTileBwdLPTSchedulerILb0ELi80ELb0EEEEEEEEEvNT_6ParamsE,"aw",@nobits
	.sectionflags	@""
	.align	16
	.zero		1024


//--------------------- .nv.shared._ZN7cutlass13device_kernelIN5flash22FlashAttnBwdPreprocessIN4cute5tupleIJNS3_1CILi64EEENS5_ILi256EEEEEENS_10bfloat16_tEfNS_4arch4Sm90ELb1ELb0EEEEEvNT_6ParamsE --------------------------
	.section	.nv.shared._ZN7cutlass13device_kernelIN5flash22FlashAttnBwdPreprocessIN4cute5tupleIJNS3_1CILi64EEENS5_ILi256EEEEEENS_10bfloat16_tEfNS_4arch4Sm90ELb1ELb0EEEEEvNT_6ParamsE,"aw",@nobits
	.sectionflags	@""
	.align	16
	.zero		1024


//--------------------- .nv.shared._ZN7cutlass13device_kernelIN5flash11enable_sm90INS1_16FlashAttnBwdSm90INS1_25CollectiveMainloopBwdSm90ILi2ELi1ELi1EN4cute5tupleIJNS5_1CILi1EEES8_S8_EEENS6_IJNS7_ILi64EEENS7_ILi80EEENS7_ILi256EEEEEENS_10bfloat16_tEfNS_4arch4Sm90ELb1ELb0ELb0ELb1ELb0ELb0ELb1ELb1ELi2ELi1ELi1ELi1ELb0EEENS1_21CollectiveEpilogueBwdISD_SE_SG_Li256ELb1ELb1ELi2EEENS1_25SingleTileBwdLPTSchedulerILb1ELi80ELb0EEEEEEEEEvNT_6ParamsE --------------------------
	.section	.nv.shared._ZN7cutlass13device_kernelIN5flash11enable_sm90INS1_16FlashAttnBwdSm90INS1_25CollectiveMainloopBwdSm90ILi2ELi1ELi1EN4cute5tupleIJNS5_1CILi1EEES8_S8_EEENS6_IJNS7_ILi64EEENS7_ILi80EEENS7_ILi256EEEEEENS_10bfloat16_tEfNS_4arch4Sm90ELb1ELb0ELb0ELb1ELb0ELb0ELb1ELb1ELi2ELi1ELi1ELi1ELb0EEENS1_21CollectiveEpilogueBwdISD_SE_SG_Li256ELb1ELb1ELi2EEENS1_25SingleTileBwdLPTSchedulerILb1ELi80ELb0EEEEEEEEEvNT_6ParamsE,"aw",@nobits
	.sectionflags	@""
	.align	16
	.zero		1024


//--------------------- .nv.shared._ZN7cutlass13device_kernelIN5flash32FlashAttnBwdPostprocessConvertdQIN4cute5tupleIJNS3_1CILi80EEENS5_ILi256EEEEEENS_10bfloat16_tEfNS_4arch4Sm90ELi256ENS3_8TiledMMAINS3_8MMA_AtomIJNS3_4SM904GMMA27MMA_64x16x16_F32BF16BF16_SSILNSF_5MajorE1ELSH_1ELNSF_7ScaleInE1ELSI_1EEEEEENS3_6LayoutINS4_IJNS5_ILi2EEENS5_ILi1EEESN_EEENS4_IJSN_NS5_ILi0EEESP_EEEEENS4_IJNS3_10UnderscoreESS_SS_EEEEELb1EEEEEvNT_6ParamsE --------------------------
	.section	.nv.shared._ZN7cutlass13device_kernelIN5flash32FlashAttnBwdPostprocessConvertdQIN4cute5tupleIJNS3_1CILi80EEENS5_ILi256EEEEEENS_10bfloat16_tEfNS_4arch4Sm90ELi256ENS3_8TiledMMAINS3_8MMA_AtomIJNS3_4SM904GMMA27MMA_64x16x16_F32BF16BF16_SSILNSF_5MajorE1ELSH_1ELNSF_7ScaleInE1ELSI_1EEEEEENS3_6LayoutINS4_IJNS5_ILi2EEENS5_ILi1EEESN_EEENS4_IJSN_NS5_ILi0EEESP_EEEEENS4_IJNS3_10UnderscoreESS_SS_EEEEELb1EEEEEvNT_6ParamsE,"aw",@nobits
	.sectionflags	@""
	.align	16
	.zero		1024


//--------------------- .nv.shared._ZN7cutlass13device_kernelIN5flash32FlashAttnBwdPostprocessConvertdQIN4cute5tupleIJNS3_1CILi64EEENS5_ILi256EEEEEENS_10bfloat16_tEfNS_4arch4Sm90ELi256ENS3_8TiledMMAINS3_8MMA_AtomIJNS3_4SM904GMMA27MMA_64x64x16_F32BF16BF16_SSILNSF_5MajorE1ELSH_0ELNSF_7ScaleInE1ELSI_1EEEEEENS3_6LayoutINS4_IJNS5_ILi2EEENS5_ILi1EEESN_EEENS4_IJSN_NS5_ILi0EEESP_EEEEENS4_IJNS3_10UnderscoreESS_SS_EEEEELb1EEEEEvNT_6ParamsE --------------------------
	.section	.nv.shared._ZN7cutlass13device_kernelIN5flash32FlashAttnBwdPostprocessConvertdQIN4cute5tupleIJNS3_1CILi64EEENS5_ILi256EEEEEENS_10bfloat16_tEfNS_4arch4Sm90ELi256ENS3_8TiledMMAINS3_8MMA_AtomIJNS3_4SM904GMMA27MMA_64x64x16_F32BF16BF16_SSILNSF_5MajorE1ELSH_0ELNSF_7ScaleInE1ELSI_1EEEEEENS3_6LayoutINS4_IJNS5_ILi2EEENS5_ILi1EEESN_EEENS4_IJSN_NS5_ILi0EEESP_EEEEENS4_IJNS3_10UnderscoreESS_SS_EEEEELb1EEEEEvNT_6ParamsE,"aw",@nobits
	.sectionflags	@""
	.align	16
	.zero		1024


//--------------------- .nv.shared._ZN7cutlass13device_kernelIN5flash11enable_sm90INS1_16FlashAttnBwdSm90INS1_25CollectiveMainloopBwdSm90ILi2ELi1ELi1EN4cute5tupleIJNS5_1CILi1EEES8_S8_EEENS6_IJNS7_ILi64EEENS7_ILi80EEENS7_ILi256EEEEEENS_10bfloat16_tEfNS_4arch4Sm90ELb1ELb0ELb0ELb1ELb0ELb0ELb1ELb1ELi2ELi1ELi1ELi1ELb0EEENS1_24CollectiveEpilogueBwdGQAISD_fSG_Li256ELb1ELb0EEENS1_25SingleTileBwdLPTSchedulerILb1ELi80ELb0EEEEEEEEEvNT_6ParamsE --------------------------
	.section	.nv.shared._ZN7cutlass13device_kernelIN5flash11enable_sm90INS1_16FlashAttnBwdSm90INS1_25CollectiveMainloopBwdSm90ILi2ELi1ELi1EN4cute5tupleIJNS5_1CILi1EEES8_S8_EEENS6_IJNS7_ILi64EEENS7_ILi80EEENS7_ILi256EEEEEENS_10bfloat16_tEfNS_4arch4Sm90ELb1ELb0ELb0ELb1ELb0ELb0ELb1ELb1ELi2ELi1ELi1ELi1ELb0EEENS1_24CollectiveEpilogueBwdGQAISD_fSG_Li256ELb1ELb0EEENS1_25SingleTileBwdLPTSchedulerILb1ELi80ELb0EEEEEEEEEvNT_6ParamsE,"aw",@nobits
	.sectionflags	@""
	.align	16
	.zero		1024


//--------------------- .nv.shared._ZN7cutlass13device_kernelIN5flash22FlashAttnBwdPreprocessIN4cute5tupleIJNS3_1CILi64EEENS5_ILi256EEEEEENS_10bfloat16_tEfNS_4arch4Sm90ELb1ELb1EEEEEvNT_6ParamsE --------------------------
	.section	.nv.shared._ZN7cutlass13device_kernelIN5flash22FlashAttnBwdPreprocessIN4cute5tupleIJNS3_1CILi64EEENS5_ILi256EEEEEENS_10bfloat16_tEfNS_4arch4Sm90ELb1ELb1EEEEEvNT_6ParamsE,"aw",@nobits
	.sectionflags	@""
	.align	16
	.zero		1024


//--------------------- .nv.constant0._ZN7cutlass13device_kernelIN5flash11enable_sm90INS1_16FlashAttnBwdSm90INS1_25CollectiveMainloopBwdSm90ILi2ELi1ELi1EN4cute5tupleIJNS5_1CILi1EEES8_S8_EEENS6_IJNS7_ILi64EEENS7_ILi80EEENS7_ILi256EEEEEENS_10bfloat16_tEfNS_4arch4Sm90ELb0ELb0ELb1ELb0ELb0ELb0ELb1ELb1ELi2ELi1ELi1ELi1ELb0EEENS1_21CollectiveEpilogueBwdISD_SE_SG_Li256ELb0ELb1ELi2EEENS1_19SingleTileSchedulerILb0ELb0ELb0ELi80EEEEEEEEEvNT_6ParamsE --------------------------
	.section	.nv.constant0._ZN7cutlass13device_kernelIN5flash11enable_sm90INS1_16FlashAttnBwdSm90INS1_25CollectiveMainloopBwdSm90ILi2ELi1ELi1EN4cute5tupleIJNS5_1CILi1EEES8_S8_EEENS6_IJNS7_ILi64EEENS7_ILi80EEENS7_ILi256EEEEEENS_10bfloat16_tEfNS_4arch4Sm90ELb0ELb0ELb1ELb0ELb0ELb0ELb1ELb1ELi2ELi1ELi1ELi1ELb0EEENS1_21CollectiveEpilogueBwdISD_SE_SG_Li256ELb0ELb1ELi2EEENS1_19SingleTileSchedulerILb0ELb0ELb0ELi80EEEEEEEEEvNT_6ParamsE,"a",@progbits
	.sectionflags	@""
	.align	4
.nv.constant0._ZN7cutlass13device_kernelIN5flash11enable_sm90INS1_16FlashAttnBwdSm90INS1_25CollectiveMainloopBwdSm90ILi2ELi1ELi1EN4cute5tupleIJNS5_1CILi1EEES8_S8_EEENS6_IJNS7_ILi64EEENS7_ILi80EEENS7_ILi256EEEEEENS_10bfloat16_tEfNS_4arch4Sm90ELb0ELb0ELb1ELb0ELb0ELb0ELb1ELb1ELi2ELi1ELi1ELi1ELb0EEENS1_21CollectiveEpilogueBwdISD_SE_SG_Li256ELb0ELb1ELi2EEENS1_19SingleTileSchedulerILb0ELb0ELb0ELi80EEEEEEEEEvNT_6ParamsE:
	.zero		3200


//--------------------- .nv.constant0._ZN7cutlass13device_kernelIN5flash11enable_sm90INS1_16FlashAttnBwdSm90INS1_25CollectiveMainloopBwdSm90ILi2ELi1ELi1EN4cute5tupleIJNS5_1CILi1EEES8_S8_EEENS6_IJNS7_ILi64EEENS7_ILi80EEENS7_ILi256EEEEEENS_10bfloat16_tEfNS_4arch4Sm90ELb0ELb0ELb1ELb0ELb0ELb0ELb1ELb1ELi2ELi1ELi1ELi1ELb0EEENS1_24CollectiveEpilogueBwdGQAISD_fSG_Li256ELb0ELb0EEENS1_19SingleTileSchedulerILb0ELb0ELb0ELi80EEEEEEEEEvNT_6ParamsE --------------------------
	.section	.nv.constant0._ZN7cutlass13device_kernelIN5flash11enable_sm90INS1_16FlashAttnBwdSm90INS1_25CollectiveMainloopBwdSm90ILi2ELi1ELi1EN4cute5tupleIJNS5_1CILi1EEES8_S8_EEENS6_IJNS7_ILi64EEENS7_ILi80EEENS7_ILi256EEEEEENS_10bfloat16_tEfNS_4arch4Sm90ELb0ELb0ELb1ELb0ELb0ELb0ELb1ELb1ELi2ELi1ELi1ELi1ELb0EEENS1_24CollectiveEpilogueBwdGQAISD_fSG_Li256ELb0ELb0EEENS1_19SingleTileSchedulerILb0ELb0ELb0ELi80EEEEEEEEEvNT_6ParamsE,"a",@progbits
	.sectionflags	@""
	.align	4
.nv.constant0._ZN7cutlass13device_kernelIN5flash11enable_sm90INS1_16FlashAttnBwdSm90INS1_25CollectiveMainloopBwdSm90ILi2ELi1ELi1EN4cute5tupleIJNS5_1CILi1EEES8_S8_EEENS6_IJNS7_ILi64EEENS7_ILi80EEENS7_ILi256EEEEEENS_10bfloat16_tEfNS_4arch4Sm90ELb0ELb0ELb1ELb0ELb0ELb0ELb1ELb1ELi2ELi1ELi1ELi1ELb0EEENS1_24CollectiveEpilogueBwdGQAISD_fSG_Li256ELb0ELb0EEENS1_19SingleTileSchedulerILb0ELb0ELb0ELi80EEEEEEEEEvNT_6ParamsE:
	.zero		2560


//--------------------- .nv.constant0._ZN7cutlass13device_kernelIN5flash11enable_sm90INS1_16FlashAttnBwdSm90INS1_25CollectiveMainloopBwdSm90ILi2ELi1ELi1EN4cute5tupleIJNS5_1CILi1EEES8_S8_EEENS6_IJNS7_ILi64EEENS7_ILi80EEENS7_ILi256EEEEEENS_10bfloat16_tEfNS_4arch4Sm90ELb0ELb0ELb1ELb1ELb0ELb0ELb1ELb1ELi2ELi1ELi1ELi1ELb0EEENS1_21CollectiveEpilogueBwdISD_SE_SG_Li256ELb1ELb1ELi2EEENS1_19SingleTileSchedulerILb1ELb0ELb0ELi80EEEEEEEEEvNT_6ParamsE --------------------------
	.section	.nv.constant0._ZN7cutlass13device_kernelIN5flash11enable_sm90INS1_16FlashAttnBwdSm90INS1_25CollectiveMainloopBwdSm90ILi2ELi1ELi1EN4cute5tupleIJNS5_1CILi1EEES8_S8_EEENS6_IJNS7_ILi64EEENS7_ILi80EEENS7_ILi256EEEEEENS_10bfloat16_tEfNS_4arch4Sm90ELb0ELb0ELb1ELb1ELb0ELb0ELb1ELb1ELi2ELi1ELi1ELi1ELb0EEENS1_21CollectiveEpilogueBwdISD_SE_SG_Li256ELb1ELb1ELi2EEENS1_19SingleTileSchedulerILb1ELb0ELb0ELi80EEEEEEEEEvNT_6ParamsE,"a",@progbits
	.sectionflags	@""
	.align	4
.nv.constant0._ZN7cutlass13device_kernelIN5flash11enable_sm90INS1_16FlashAttnBwdSm90INS1_25CollectiveMainloopBwdSm90ILi2ELi1ELi1EN4cute5tupleIJNS5_1CILi1EEES8_S8_EEENS6_IJNS7_ILi64EEENS7_ILi80EEENS7_ILi256EEEEEENS_10bfloat16_tEfNS_4arch4Sm90ELb0ELb0ELb1ELb1ELb0ELb0ELb1ELb1ELi2ELi1ELi1ELi1ELb0EEENS1_21CollectiveEpilogueBwdISD_SE_SG_Li256ELb1ELb1ELi2EEENS1_19SingleTileSchedulerILb1ELb0ELb0ELi80EEEEEEEEEvNT_6ParamsE:
	.zero		2560


//--------------------- .nv.constant0._ZN7cutlass13device_kernelIN5flash11enable_sm90INS1_16FlashAttnBwdSm90INS1_25CollectiveMainloopBwdSm90ILi2ELi1ELi1EN4cute5tupleIJNS5_1CILi1EEES8_S8_EEENS6_IJNS7_ILi64EEENS7_ILi80EEENS7_ILi256EEEEEENS_10bfloat16_tEfNS_4arch4Sm90ELb0ELb0ELb1ELb1ELb0ELb0ELb1ELb1ELi2ELi1ELi1ELi1ELb0EEENS1_24CollectiveEpilogueBwdGQAISD_fSG_Li256ELb1ELb0EEENS1_19SingleTileSchedulerILb1ELb0ELb0ELi80EEEEEEEEEvNT_6ParamsE --------------------------
	.section	.nv.constant0._ZN7cutlass13device_kernelIN5flash11enable_sm90INS1_16FlashAttnBwdSm90INS1_25CollectiveMainloopBwdSm90ILi2ELi1ELi1EN4cute5tupleIJNS5_1CILi1EEES8_S8_EEENS6_IJNS7_ILi64EEENS7_ILi80EEENS7_ILi256EEEEEENS_10bfloat16_tEfNS_4arch4Sm90ELb0ELb0ELb1ELb1ELb0ELb0ELb1ELb1ELi2ELi1ELi1ELi1ELb0EEENS1_24CollectiveEpilogueBwdGQAISD_fSG_Li256ELb1ELb0EEENS1_19SingleTileSchedulerILb1ELb0ELb0ELi80EEEEEEEEEvNT_6ParamsE,"a",@progbits
	.sectionflags	@""
	.align	4
.nv.constant0._ZN7cutlass13device_kernelIN5flash11enable_sm90INS1_16FlashAttnBwdSm90INS1_25CollectiveMainloopBwdSm90ILi2ELi1ELi1EN4cute5tupleIJNS5_1CILi1EEES8_S8_EEENS6_IJNS7_ILi64EEENS7_ILi80EEENS7_ILi256EEEEEENS_10bfloat16_tEfNS_4arch4Sm90ELb0ELb0ELb1ELb1ELb0ELb0ELb1ELb1ELi2ELi1ELi1ELi1ELb0EEENS1_24CollectiveEpilogueBwdGQAISD_fSG_Li256ELb1ELb0EEENS1_19SingleTileSchedulerILb1ELb0ELb0ELi80EEEEEEEEEvNT_6ParamsE:
	.zero		2560


//--------------------- .nv.constant0._ZN7cutlass13device_kernelIN5flash11enable_sm90INS1_16FlashAttnBwdSm90INS1_25CollectiveMainloopBwdSm90ILi2ELi1ELi1EN4cute5tupleIJNS5_1CILi1EEES8_S8_EEENS6_IJNS7_ILi64EEENS7_ILi80EEENS7_ILi256EEEEEENS_10bfloat16_tEfNS_4arch4Sm90ELb0ELb1ELb1ELb0ELb0ELb0ELb1ELb1ELi2ELi1ELi1ELi1ELb0EEENS1_21CollectiveEpilogueBwdISD_SE_SG_Li256ELb0ELb1ELi2EEENS1_19SingleTileSchedulerILb0ELb0ELb0ELi80EEEEEEEEEvNT_6ParamsE --------------------------
	.section	.nv.constant0._ZN7cutlass13device_kernelIN5flash11enable_sm90INS1_16FlashAttnBwdSm90INS1_25CollectiveMainloopBwdSm90ILi2ELi1ELi1EN4cute5tupleIJNS5_1CILi1EEES8_S8_EEENS6_IJNS7_ILi64EEENS7_ILi80EEENS7_ILi256EEEEEENS_10bfloat16_tEfNS_4arch4Sm90ELb0ELb1ELb1ELb0ELb0ELb0ELb1ELb1ELi2ELi1ELi1ELi1ELb0EEENS1_21CollectiveEpilogueBwdISD_SE_SG_Li256ELb0ELb1ELi2EEENS1_19SingleTileSchedulerILb0ELb0ELb0ELi80EEEEEEEEEvNT_6ParamsE,"a",@progbits
	.sectionflags	@""
	.align	4
.nv.constant0._ZN7cutlass13device_kernelIN5flash11enable_sm90INS1_16FlashAttnBwdSm90INS1_25CollectiveMainloopBwdSm90ILi2ELi1ELi1EN4cute5tupleIJNS5_1CILi1EEES8_S8_EEENS6_IJNS7_ILi64EEENS7_ILi80EEENS7_ILi256EEEEEENS_10bfloat16_tEfNS_4arch4Sm90ELb0ELb1ELb1ELb0ELb0ELb0ELb1ELb1ELi2ELi1ELi1ELi1ELb0EEENS1_21CollectiveEpilogueBwdISD_SE_SG_Li256ELb0ELb1ELi2EEENS1_19SingleTileSchedulerILb0ELb0ELb0ELi80EEEEEEEEEvNT_6ParamsE:
	.zero		3200


//--------------------- .nv.constant0._ZN7cutlass13device_kernelIN5flash11enable_sm90INS1_16FlashAttnBwdSm90INS1_25CollectiveMainloopBwdSm90ILi2ELi1ELi1EN4cute5tupleIJNS5_1CILi1EEES8_S8_EEENS6_IJNS7_ILi64EEENS7_ILi80EEENS7_ILi256EEEEEENS_10bfloat16_tEfNS_4arch4Sm90ELb0ELb1ELb1ELb0ELb0ELb0ELb1ELb1ELi2ELi1ELi1ELi1ELb0EEENS1_24CollectiveEpilogueBwdGQAISD_fSG_Li256ELb0ELb0EEENS1_19SingleTileSchedulerILb0ELb0ELb0ELi80EEEEEEEEEvNT_6ParamsE --------------------------
	.section	.nv.constant0._ZN7cutlass13device_kernelIN5flash11enable_sm90INS1_16FlashAttnBwdSm90INS1_25CollectiveMainloopBwdSm90ILi2ELi1ELi1EN4cute5tupleIJNS5_1CILi1EEES8_S8_EEENS6_IJNS7_ILi64EEENS7_ILi80EEENS7_ILi256EEEEEENS_10bfloat16_tEfNS_4arch4Sm90ELb0ELb1ELb1ELb0ELb0ELb0ELb1ELb1ELi2ELi1ELi1ELi1ELb0EEENS1_24CollectiveEpilogueBwdGQAISD_fSG_Li256ELb0ELb0EEENS1_19SingleTileSchedulerILb0ELb0ELb0ELi80EEEEEEEEEvNT_6ParamsE,"a",@progbits
	.sectionflags	@""
	.align	4
.nv.constant0._ZN7cutlass13device_kernelIN5flash11enable_sm90INS1_16FlashAttnBwdSm90INS1_25CollectiveMainloopBwdSm90ILi2ELi1ELi1EN4cute5tupleIJNS5_1CILi1EEES8_S8_EEENS6_IJNS7_ILi64EEENS7_ILi80EEENS7_ILi256EEEEEENS_10bfloat16_tEfNS_4arch4Sm90ELb0ELb1ELb1ELb0ELb0ELb0ELb1ELb1ELi2ELi1ELi1ELi1ELb0EEENS1_24CollectiveEpilogueBwdGQAISD_fSG_Li256ELb0ELb0EEENS1_19SingleTileSchedulerILb0ELb0ELb0ELi80EEEEEEEEEvNT_6ParamsE:
	.zero		2560


//--------------------- .nv.constant0._ZN7cutlass13device_kernelIN5flash11enable_sm90INS1_16FlashAttnBwdSm90INS1_25CollectiveMainloopBwdSm90ILi2ELi1ELi1EN4cute5tupleIJNS5_1CILi1EEES8_S8_EEENS6_IJNS7_ILi64EEENS7_ILi80EEENS7_ILi256EEEEEENS_10bfloat16_tEfNS_4arch4Sm90ELb0ELb1ELb1ELb1ELb0ELb0ELb1ELb1ELi2ELi1ELi1ELi1ELb0EEENS1_21CollectiveEpilogueBwdISD_SE_SG_Li256ELb1ELb1ELi2EEENS1_19SingleTileSchedulerILb1ELb0ELb0ELi80EEEEEEEEEvNT_6ParamsE --------------------------
	.section	.nv.constant0._ZN7cutlass13device_kernelIN5flash11enable_sm90INS1_16FlashAttnBwdSm90INS1_25CollectiveMainloopBwdSm90ILi2ELi1ELi1EN4cute5tupleIJNS5_1CILi1EEES8_S8_EEENS6_IJNS7_ILi64EEENS7_ILi80EEENS7_ILi256EEEEEENS_10bfloat16_tEfNS_4arch4Sm90ELb0ELb1ELb1ELb1ELb0ELb0ELb1ELb1ELi2ELi1ELi1ELi1ELb0EEENS1_21CollectiveEpilogueBwdISD_SE_SG_Li256ELb1ELb1ELi2EEENS1_19SingleTileSchedulerILb1ELb0ELb0ELi80EEEEEEEEEvNT_6ParamsE,"a",@progbits
	.sectionflags	@""
	.align	4
.nv.constant0._ZN7cutlass13device_kernelIN5flash11enable_sm90INS1_16FlashAttnBwdSm90INS1_25CollectiveMainloopBwdSm90ILi2ELi1ELi1EN4cute5tupleIJNS5_1CILi1EEES8_S8_EEENS6_IJNS7_ILi64EEENS7_ILi80EEENS7_ILi256EEEEEENS_10bfloat16_tEfNS_4arch4Sm90ELb0ELb1ELb1ELb1ELb0ELb0ELb1ELb1ELi2ELi1ELi1ELi1ELb0EEENS1_21CollectiveEpilogueBwdISD_SE_SG_Li256ELb1ELb1ELi2EEENS1_19SingleTileSchedulerILb1ELb0ELb0ELi80EEEEEEEEEvNT_6ParamsE:
	.zero		2560


//--------------------- .nv.constant0._ZN7cutlass13device_kernelIN5flash11enable_sm90INS1_16FlashAttnBwdSm90INS1_25CollectiveMainloopBwdSm90ILi2ELi1ELi1EN4cute5tupleIJNS5_1CILi1EEES8_S8_EEENS6_IJNS7_ILi64EEENS7_ILi80EEENS7_ILi256EEEEEENS_10bfloat16_tEfNS_4arch4Sm90ELb0ELb1ELb1ELb1ELb0ELb0ELb1ELb1ELi2ELi1ELi1ELi1ELb0EEENS1_24CollectiveEpilogueBwdGQAISD_fSG_Li256ELb1ELb0EEENS1_19SingleTileSchedulerILb1ELb0ELb0ELi80EEEEEEEEEvNT_6ParamsE --------------------------
	.section	.nv.constant0._ZN7cutlass13device_kernelIN5flash11enable_sm90INS1_16FlashAttnBwdSm90INS1_25CollectiveMainloopBwdSm90ILi2ELi1ELi1EN4cute5tupleIJNS5_1CILi1EEES8_S8_EEENS6_IJNS7_ILi64EEENS7_ILi80EEENS7_ILi256EEEEEENS_10bfloat16_tEfNS_4arch4Sm90ELb0ELb1ELb1ELb1ELb0ELb0ELb1ELb1ELi2ELi1ELi1ELi1ELb0EEENS1_24CollectiveEpilogueBwdGQAISD_fSG_Li256ELb1ELb0EEENS1_19SingleTileSchedulerILb1ELb0ELb0ELi80EEEEEEEEEvNT_6ParamsE,"a",@progbits
	.sectionflags	@""
	.align	4
.nv.constant0._ZN7cutlass13device_kernelIN5flash11enable_sm90INS1_16FlashAttnBwdSm90INS1_25CollectiveMainloopBwdSm90ILi2ELi1ELi1EN4cute5tupleIJNS5_1CILi1EEES8_S8_EEENS6_IJNS7_ILi64EEENS7_ILi80EEENS7_ILi256EEEEEENS_10bfloat16_tEfNS_4arch4Sm90ELb0ELb1ELb1ELb1ELb0ELb0ELb1ELb1ELi2ELi1ELi1ELi1ELb0EEENS1_24CollectiveEpilogueBwdGQAISD_fSG_Li256ELb1ELb0EEENS1_19SingleTileSchedulerILb1ELb0ELb0ELi80EEEEEEEEEvNT_6ParamsE:
	.zero		2560


//--------------------- .nv.constant0._ZN7cutlass13device_kernelIN5flash11enable_sm90INS1_16FlashAttnBwdSm90INS1_25CollectiveMainloopBwdSm90ILi2ELi1ELi1EN4cute5tupleIJNS5_1CILi1EEES8_S8_EEENS6_IJNS7_ILi64EEENS7_ILi80EEENS7_ILi256EEEEEENS_10bfloat16_tEfNS_4arch4Sm90ELb1ELb0ELb1ELb0ELb0ELb0ELb1ELb1ELi2ELi1ELi1ELi1ELb0EEENS1_21CollectiveEpilogueBwdISD_SE_SG_Li256ELb0ELb1ELi2EEENS1_25SingleTileBwdLPTSchedulerILb0ELi80ELb0EEEEEEEEEvNT_6ParamsE --------------------------
	.section	.nv.constant0._ZN7cutlass13device_kernelIN5flash11enable_sm90INS1_16FlashAttnBwdSm90INS1_25CollectiveMainloopBwdSm90ILi2ELi1ELi1EN4cute5tupleIJNS5_1CILi1EEES8_S8_EEENS6_IJNS7_ILi64EEENS7_ILi80EEENS7_ILi256EEEEEENS_10bfloat16_tEfNS_4arch4Sm90ELb1ELb0ELb1ELb0ELb0ELb0ELb1ELb1ELi2ELi1ELi1ELi1ELb0EEENS1_21CollectiveEpilogueBwdISD_SE_SG_Li256ELb0ELb1ELi2EEENS1_25SingleTileBwdLPTSchedulerILb0ELi80ELb0EEEEEEEEEvNT_6ParamsE,"a",@progbits
	.sectionflags	@""
	.align	4
.nv.constant0._ZN7cutlass13device_kernelIN5flash11enable_sm90INS1_16FlashAttnBwdSm90INS1_25CollectiveMainloopBwdSm90ILi2ELi1ELi1EN4cute5tupleIJNS5_1CILi1EEES8_S8_EEENS6_IJNS7_ILi64EEENS7_ILi80EEENS7_ILi256EEEEEENS_10bfloat16_tEfNS_4arch4Sm90ELb1ELb0ELb1ELb0ELb0ELb0ELb1ELb1ELi2ELi1ELi1ELi1ELb0EEENS1_21CollectiveEpilogueBwdISD_SE_SG_Li256ELb0ELb1ELi2EEENS1_25SingleTileBwdLPTSchedulerILb0ELi80ELb0EEEEEEEEEvNT_6ParamsE:
	.zero		3200


//--------------------- .nv.constant0._ZN7cutlass13device_kernelIN5flash11enable_sm90INS1_16FlashAttnBwdSm90INS1_25CollectiveMainloopBwdSm90ILi2ELi1ELi1EN4cute5tupleIJNS5_1CILi1EEES8_S8_EEENS6_IJNS7_ILi64EEENS7_ILi80EEENS7_ILi256EEEEEENS_10bfloat16_tEfNS_4arch4Sm90ELb1ELb0ELb1ELb0ELb0ELb0ELb1ELb1ELi2ELi1ELi1ELi1ELb0EEENS1_24CollectiveEpilogueBwdGQAISD_fSG_Li256ELb0ELb0EEENS1_25SingleTileBwdLPTSchedulerILb0ELi80ELb0EEEEEEEEEvNT_6ParamsE --------------------------
	.section	.nv.constant0._ZN7cutlass13device_kernelIN5flash11enable_sm90INS1_16FlashAttnBwdSm90INS1_25CollectiveMainloopBwdSm90ILi2ELi1ELi1EN4cute5tupleIJNS5_1CILi1EEES8_S8_EEENS6_IJNS7_ILi64EEENS7_ILi80EEENS7_ILi256EEEEEENS_10bfloat16_tEfNS_4arch4Sm90ELb1ELb0ELb1ELb0ELb0ELb0ELb1ELb1ELi2ELi1ELi1ELi1ELb0EEENS1_24CollectiveEpilogueBwdGQAISD_fSG_Li256ELb0ELb0EEENS1_25SingleTileBwdLPTSchedulerILb0ELi80ELb0EEEEEEEEEvNT_6ParamsE,"a",@progbits
	.sectionflags	@""
	.align	4
.nv.constant0._ZN7cutlass13device_kernelIN5flash11enable_sm90INS1_16FlashAttnBwdSm90INS1_25CollectiveMainloopBwdSm90ILi2ELi1ELi1EN4cute5tupleIJNS5_1CILi1EEES8_S8_EEENS6_IJNS7_ILi64EEENS7_ILi80EEENS7_ILi256EEEEEENS_10bfloat16_tEfNS_4arch4Sm90ELb1ELb0ELb1ELb0ELb0ELb0ELb1ELb1ELi2ELi1ELi1ELi1ELb0EEENS1_24CollectiveEpilogueBwdGQAISD_fSG_Li256ELb0ELb0EEENS1_25SingleTileBwdLPTSchedulerILb0ELi80ELb0EEEEEEEEEvNT_6ParamsE:
	.zero		2688


//--------------------- .nv.constant0._ZN7cutlass13device_kernelIN5flash11enable_sm90INS1_16FlashAttnBwdSm90INS1_25CollectiveMainloopBwdSm90ILi2ELi1ELi1EN4cute5tupleIJNS5_1CILi1EEES8_S8_EEENS6_IJNS7_ILi64EEENS7_ILi80EEENS7_ILi256EEEEEENS_10bfloat16_tEfNS_4arch4Sm90ELb1ELb0ELb1ELb1ELb0ELb0ELb1ELb1ELi2ELi1ELi1ELi1ELb0EEENS1_21CollectiveEpilogueBwdISD_SE_SG_Li256ELb1ELb1ELi2EEENS1_25SingleTileBwdLPTSchedulerILb1ELi80ELb0EEEEEEEEEvNT_6ParamsE --------------------------
	.section	.nv.constant0._ZN7cutlass13device_kernelIN5flash11enable_sm90INS1_16FlashAttnBwdSm90INS1_25CollectiveMainloopBwdSm90ILi2ELi1ELi1EN4cute5tupleIJNS5_1CILi1EEES8_S8_EEENS6_IJNS7_ILi64EEENS7_ILi80EEENS7_ILi256EEEEEENS_10bfloat16_tEfNS_4arch4Sm90ELb1ELb0ELb1ELb1ELb0ELb0ELb1ELb1ELi2ELi1ELi1ELi1ELb0EEENS1_21CollectiveEpilogueBwdISD_SE_SG_Li256ELb1ELb1ELi2EEENS1_25SingleTileBwdLPTSchedulerILb1ELi80ELb0EEEEEEEEEvNT_6ParamsE,"a",@progbits
	.sectionflags	@""
	.align	4
.nv.constant0._ZN7cutlass13device_kernelIN5flash11enable_sm90INS1_16FlashAttnBwdSm90INS1_25CollectiveMainloopBwdSm90ILi2ELi1ELi1EN4cute5tupleIJNS5_1CILi1EEES8_S8_EEENS6_IJNS7_ILi64EEENS7_ILi80EEENS7_ILi256EEEEEENS_10bfloat16_tEfNS_4arch4Sm90ELb1ELb0ELb1ELb1ELb0ELb0ELb1ELb1ELi2ELi1ELi1ELi1ELb0EEENS1_21CollectiveEpilogueBwdISD_SE_SG_Li256ELb1ELb1ELi2EEENS1_25SingleTileBwdLPTSchedulerILb1ELi80ELb0EEEEEEEEEvNT_6ParamsE:
	.zero		2560


//--------------------- .nv.constant0._ZN7cutlass13device_kernelIN5flash11enable_sm90INS1_16FlashAttnBwdSm90INS1_25CollectiveMainloopBwdSm90ILi2ELi1ELi1EN4cute5tupleIJNS5_1CILi1EEES8_S8_EEENS6_IJNS7_ILi64EEENS7_ILi80EEENS7_ILi256EEEEEENS_10bfloat16_tEfNS_4arch4Sm90ELb1ELb0ELb1ELb1ELb0ELb0ELb1ELb1ELi2ELi1ELi1ELi1ELb0EEENS1_24CollectiveEpilogueBwdGQAISD_fSG_Li256ELb1ELb0EEENS1_25SingleTileBwdLPTSchedulerILb1ELi80ELb0EEEEEEEEEvNT_6ParamsE --------------------------
	.section	.nv.constant0._ZN7cutlass13device_kernelIN5flash11enable_sm90INS1_16FlashAttnBwdSm90INS1_25CollectiveMainloopBwdSm90ILi2ELi1ELi1EN4cute5tupleIJNS5_1CILi1EEES8_S8_EEENS6_IJNS7_ILi64EEENS7_ILi80EEENS7_ILi256EEEEEENS_10bfloat16_tEfNS_4arch4Sm90ELb1ELb0ELb1ELb1ELb0ELb0ELb1ELb1ELi2ELi1ELi1ELi1ELb0EEENS1_24CollectiveEpilogueBwdGQAISD_fSG_Li256ELb1ELb0EEENS1_25SingleTileBwdLPTSchedulerILb1ELi80ELb0EEEEEEEEEvNT_6ParamsE,"a",@progbits
	.sectionflags	@""
	.align	4
.nv.constant0._ZN7cutlass13device_kernelIN5flash11enable_sm90INS1_16FlashAttnBwdSm90INS1_25CollectiveMainloopBwdSm90ILi2ELi1ELi1EN4cute5tupleIJNS5_1CILi1EEES8_S8_EEENS6_IJNS7_ILi64EEENS7_ILi80EEENS7_ILi256EEEEEENS_10bfloat16_tEfNS_4arch4Sm90ELb1ELb0ELb1ELb1ELb0ELb0ELb1ELb1ELi2ELi1ELi1ELi1ELb0EEENS1_24CollectiveEpilogueBwdGQAISD_fSG_Li256ELb1ELb0EEENS1_25SingleTileBwdLPTSchedulerILb1ELi80ELb0EEEEEEEEEvNT_6ParamsE:
	.zero		2688


//--------------------- .nv.constant0._ZN7cutlass13device_kernelIN5flash11enable_sm90INS1_16FlashAttnBwdSm90INS1_25CollectiveMainloopBwdSm90ILi2ELi1ELi1EN4cute5tupleIJNS5_1CILi1EEES8_S8_EEENS6_IJNS7_ILi64EEENS7_ILi80EEENS7_ILi256EEEEEENS_10bfloat16_tEfNS_4arch4Sm90ELb0ELb0ELb0ELb0ELb0ELb0ELb1ELb1ELi2ELi1ELi1ELi1ELb0EEENS1_21CollectiveEpilogueBwdISD_SE_SG_Li256ELb0ELb1ELi2EEENS1_19SingleTileSchedulerILb0ELb0ELb0ELi80EEEEEEEEEvNT_6ParamsE --------------------------
	.section	.nv.constant0._ZN7cutlass13device_kernelIN5flash11enable_sm90INS1_16FlashAttnBwdSm90INS1_25CollectiveMainloopBwdSm90ILi2ELi1ELi1EN4cute5tupleIJNS5_1CILi1EEES8_S8_EEENS6_IJNS7_ILi64EEENS7_ILi80EEENS7_ILi256EEEEEENS_10bfloat16_tEfNS_4arch4Sm90ELb0ELb0ELb0ELb0ELb0ELb0ELb1ELb1ELi2ELi1ELi1ELi1ELb0EEENS1_21CollectiveEpilogueBwdISD_SE_SG_Li256ELb0ELb1ELi2EEENS1_19SingleTileSchedulerILb0ELb0ELb0ELi80EEEEEEEEEvNT_6ParamsE,"a",@progbits
	.sectionflags	@""
	.align	4
.nv.constant0._ZN7cutlass13device_kernelIN5flash11enable_sm90INS1_16FlashAttnBwdSm90INS1_25CollectiveMainloopBwdSm90ILi2ELi1ELi1EN4cute5tupleIJNS5_1CILi1EEES8_S8_EEENS6_IJNS7_ILi64EEENS7_ILi80EEENS7_ILi256EEEEEENS_10bfloat16_tEfNS_4arch4Sm90ELb0ELb0ELb0ELb0ELb0ELb0ELb1ELb1ELi2ELi1ELi1ELi1ELb0EEENS1_21CollectiveEpilogueBwdISD_SE_SG_Li256ELb0ELb1ELi2EEENS1_19SingleTileSchedulerILb0ELb0ELb0ELi80EEEEEEEEEvNT_6ParamsE:
	.zero		3200


//--------------------- .nv.constant0._ZN7cutlass13device_kernelIN5flash11enable_sm90INS1_16FlashAttnBwdSm90INS1_25CollectiveMainloopBwdSm90ILi2ELi1ELi1EN4cute5tupleIJNS5_1CILi1EEES8_S8_EEENS6_IJNS7_ILi64EEENS7_ILi80EEENS7_ILi256EEEEEENS_10bfloat16_tEfNS_4arch4Sm90ELb0ELb0ELb0ELb0ELb0ELb0ELb1ELb1ELi2ELi1ELi1ELi1ELb0EEENS1_24CollectiveEpilogueBwdGQAISD_fSG_Li256ELb0ELb0EEENS1_19SingleTileSchedulerILb0ELb0ELb0ELi80EEEEEEEEEvNT_6ParamsE --------------------------
	.section	.nv.constant0._ZN7cutlass13device_kernelIN5flash11enable_sm90INS1_16FlashAttnBwdSm90INS1_25CollectiveMainloopBwdSm90ILi2ELi1ELi1EN4cute5tupleIJNS5_1CILi1EEES8_S8_EEENS6_IJNS7_ILi64EEENS7_ILi80EEENS7_ILi256EEEEEENS_10bfloat16_tEfNS_4arch4Sm90ELb0ELb0ELb0ELb0ELb0ELb0ELb1ELb1ELi2ELi1ELi1ELi1ELb0EEENS1_24CollectiveEpilogueBwdGQAISD_fSG_Li256ELb0ELb0EEENS1_19SingleTileSchedulerILb0ELb0ELb0ELi80EEEEEEEEEvNT_6ParamsE,"a",@progbits
	.sectionflags	@""
	.align	4
.nv.constant0._ZN7cutlass13device_kernelIN5flash11enable_sm90INS1_16FlashAttnBwdSm90INS1_25CollectiveMainloopBwdSm90ILi2ELi1ELi1EN4cute5tupleIJNS5_1CILi1EEES8_S8_EEENS6_IJNS7_ILi64EEENS7_ILi80EEENS7_ILi256EEEEEENS_10bfloat16_tEfNS_4arch4Sm90ELb0ELb0ELb0ELb0ELb0ELb0ELb1ELb1ELi2ELi1ELi1ELi1ELb0EEENS1_24CollectiveEpilogueBwdGQAISD_fSG_Li256ELb0ELb0EEENS1_19SingleTileSchedulerILb0ELb0ELb0ELi80EEEEEEEEEvNT_6ParamsE:
	.zero		2560


//--------------------- .nv.constant0._ZN7cutlass13device_kernelIN5flash11enable_sm90INS1_16FlashAttnBwdSm90INS1_25CollectiveMainloopBwdSm90ILi2ELi1ELi1EN4cute5tupleIJNS5_1CILi1EEES8_S8_EEENS6_IJNS7_ILi64EEENS7_ILi80EEENS7_ILi256EEEEEENS_10bfloat16_tEfNS_4arch4Sm90ELb0ELb0ELb0ELb1ELb0ELb0ELb1ELb1ELi2ELi1ELi1ELi1ELb0EEENS1_21CollectiveEpilogueBwdISD_SE_SG_Li256ELb1ELb1ELi2EEENS1_19SingleTileSchedulerILb1ELb0ELb0ELi80EEEEEEEEEvNT_6ParamsE --------------------------
	.section	.nv.constant0._ZN7cutlass13device_kernelIN5flash11enable_sm90INS1_16FlashAttnBwdSm90INS1_25CollectiveMainloopBwdSm90ILi2ELi1ELi1EN4cute5tupleIJNS5_1CILi1EEES8_S8_EEENS6_IJNS7_ILi64EEENS7_ILi80EEENS7_ILi256EEEEEENS_10bfloat16_tEfNS_4arch4Sm90ELb0ELb0ELb0ELb1ELb0ELb0ELb1ELb1ELi2ELi1ELi1ELi1ELb0EEENS1_21CollectiveEpilogueBwdISD_SE_SG_Li256ELb1ELb1ELi2EEENS1_19SingleTileSchedulerILb1ELb0ELb0ELi80EEEEEEEEEvNT_6ParamsE,"a",@progbits
	.sectionflags	@""
	.align	4
.nv.constant0._ZN7cutlass13device_kernelIN5flash11enable_sm90INS1_16FlashAttnBwdSm90INS1_25CollectiveMainloopBwdSm90ILi2ELi1ELi1EN4cute5tupleIJNS5_1CILi1EEES8_S8_EEENS6_IJNS7_ILi64EEENS7_ILi80EEENS7_ILi256EEEEEENS_10bfloat16_tEfNS_4arch4Sm90ELb0ELb0ELb0ELb1ELb0ELb0ELb1ELb1ELi2ELi1ELi1ELi1ELb0EEENS1_21CollectiveEpilogueBwdISD_SE_SG_Li256ELb1ELb1ELi2EEENS1_19SingleTileSchedulerILb1ELb0ELb0ELi80EEEEEEEEEvNT_6ParamsE:
	.zero		2560


//--------------------- .nv.constant0._ZN7cutlass13device_kernelIN5flash11enable_sm90INS1_16FlashAttnBwdSm90INS1_25CollectiveMainloopBwdSm90ILi2ELi1ELi1EN4cute5tupleIJNS5_1CILi1EEES8_S8_EEENS6_IJNS7_ILi64EEENS7_ILi80EEENS7_ILi256EEEEEENS_10bfloat16_tEfNS_4arch4Sm90ELb0ELb0ELb0ELb1ELb0ELb0ELb1ELb1ELi2ELi1ELi1ELi1ELb0EEENS1_24CollectiveEpilogueBwdGQAISD_fSG_Li256ELb1ELb0EEENS1_19SingleTileSchedulerILb1ELb0ELb0ELi80EEEEEEEEEvNT_6ParamsE --------------------------
	.section	.nv.constant0._ZN7cutlass13device_kernelIN5flash11enable_sm90INS1_16FlashAttnBwdSm90INS1_25CollectiveMainloopBwdSm90ILi2ELi1ELi1EN4cute5tupleIJNS5_1CILi1EEES8_S8_EEENS6_IJNS7_ILi64EEENS7_ILi80EEENS7_ILi256EEEEEENS_10bfloat16_tEfNS_4arch4Sm90ELb0ELb0ELb0ELb1ELb0ELb0ELb1ELb1ELi2ELi1ELi1ELi1ELb0EEENS1_24CollectiveEpilogueBwdGQAISD_fSG_Li256ELb1ELb0EEENS1_19SingleTileSchedulerILb1ELb0ELb0ELi80EEEEEEEEEvNT_6ParamsE,"a",@progbits
	.sectionflags	@""
	.align	4
.nv.constant0._ZN7cutlass13device_kernelIN5flash11enable_sm90INS1_16FlashAttnBwdSm90INS1_25CollectiveMainloopBwdSm90ILi2ELi1ELi1EN4cute5tupleIJNS5_1CILi1EEES8_S8_EEENS6_IJNS7_ILi64EEENS7_ILi80EEENS7_ILi256EEEEEENS_10bfloat16_tEfNS_4arch4Sm90ELb0ELb0ELb0ELb1ELb0ELb0ELb1ELb1ELi2ELi1ELi1ELi1ELb0EEENS1_24CollectiveEpilogueBwdGQAISD_fSG_Li256ELb1ELb0EEENS1_19SingleTileSchedulerILb1ELb0ELb0ELi80EEEEEEEEEvNT_6ParamsE:
	.zero		2560


//--------------------- .nv.constant0._ZN7cutlass13device_kernelIN5flash11enable_sm90INS1_16FlashAttnBwdSm90INS1_25CollectiveMainloopBwdSm90ILi2ELi1ELi1EN4cute5tupleIJNS5_1CILi1EEES8_S8_EEENS6_IJNS7_ILi64EEENS7_ILi80EEENS7_ILi256EEEEEENS_10bfloat16_tEfNS_4arch4Sm90ELb0ELb1ELb0ELb0ELb0ELb0ELb1ELb1ELi2ELi1ELi1ELi1ELb0EEENS1_21CollectiveEpilogueBwdISD_SE_SG_Li256ELb0ELb1ELi2EEENS1_19SingleTileSchedulerILb0ELb0ELb0ELi80EEEEEEEEEvNT_6ParamsE --------------------------
	.section	.nv.constant0._ZN7cutlass13device_kernelIN5flash11enable_sm90INS1_16FlashAttnBwdSm90INS1_25CollectiveMainloopBwdSm90ILi2ELi1ELi1EN4cute5tupleIJNS5_1CILi1EEES8_S8_EEENS6_IJNS7_ILi64EEENS7_ILi80EEENS7_ILi256EEEEEENS_10bfloat16_tEfNS_4arch4Sm90ELb0ELb1ELb0ELb0ELb0ELb0ELb1ELb1ELi2ELi1ELi1ELi1ELb0EEENS1_21CollectiveEpilogueBwdISD_SE_SG_Li256ELb0ELb1ELi2EEENS1_19SingleTileSchedulerILb0ELb0ELb0ELi80EEEEEEEEEvNT_6ParamsE,"a",@progbits
	.sectionflags	@""
	.align	4
.nv.constant0._ZN7cutlass13device_kernelIN5flash11enable_sm90INS1_16FlashAttnBwdSm90INS1_25CollectiveMainloopBwdSm90ILi2ELi1ELi1EN4cute5tupleIJNS5_1CILi1EEES8_S8_EEENS6_IJNS7_ILi64EEENS7_ILi80EEENS7_ILi256EEEEEENS_10bfloat16_tEfNS_4arch4Sm90ELb0ELb1ELb0ELb0ELb0ELb0ELb1ELb1ELi2ELi1ELi1ELi1ELb0EEENS1_21CollectiveEpilogueBwdISD_SE_SG_Li256ELb0ELb1ELi2EEENS1_19SingleTileSchedulerILb0ELb0ELb0ELi80EEEEEEEEEvNT_6ParamsE:
	.zero		3200


//--------------------- .nv.constant0._ZN7cutlass13device_kernelIN5flash11enable_sm90INS1_16FlashAttnBwdSm90INS1_25CollectiveMainloopBwdSm90ILi2ELi1ELi1EN4cute5tupleIJNS5_1CILi1EEES8_S8_EEENS6_IJNS7_ILi64EEENS7_ILi80EEENS7_ILi256EEEEEENS_10bfloat16_tEfNS_4arch4Sm90ELb0ELb1ELb0ELb0ELb0ELb0ELb1ELb1ELi2ELi1ELi1ELi1ELb0EEENS1_24CollectiveEpilogueBwdGQAISD_fSG_Li256ELb0ELb0EEENS1_19SingleTileSchedulerILb0ELb0ELb0ELi80EEEEEEEEEvNT_6ParamsE --------------------------
	.section	.nv.constant0._ZN7cutlass13device_kernelIN5flash11enable_sm90INS1_16FlashAttnBwdSm90INS1_25CollectiveMainloopBwdSm90ILi2ELi1ELi1EN4cute5tupleIJNS5_1CILi1EEES8_S8_EEENS6_IJNS7_ILi64EEENS7_ILi80EEENS7_ILi256EEEEEENS_10bfloat16_tEfNS_4arch4Sm90ELb0ELb1ELb0ELb0ELb0ELb0ELb1ELb1ELi2ELi1ELi1ELi1ELb0EEENS1_24CollectiveEpilogueBwdGQAISD_fSG_Li256ELb0ELb0EEENS1_19SingleTileSchedulerILb0ELb0ELb0ELi80EEEEEEEEEvNT_6ParamsE,"a",@progbits
	.sectionflags	@""
	.align	4
.nv.constant0._ZN7cutlass13device_kernelIN5flash11enable_sm90INS1_16FlashAttnBwdSm90INS1_25CollectiveMainloopBwdSm90ILi2ELi1ELi1EN4cute5tupleIJNS5_1CILi1EEES8_S8_EEENS6_IJNS7_ILi64EEENS7_ILi80EEENS7_ILi256EEEEEENS_10bfloat16_tEfNS_4arch4Sm90ELb0ELb1ELb0ELb0ELb0ELb0ELb1ELb1ELi2ELi1ELi1ELi1ELb0EEENS1_24CollectiveEpilogueBwdGQAISD_fSG_Li256ELb0ELb0EEENS1_19SingleTileSchedulerILb0ELb0ELb0ELi80EEEEEEEEEvNT_6ParamsE:
	.zero		2560


//--------------------- .nv.constant0._ZN7cutlass13device_kernelIN5flash11enable_sm90INS1_16FlashAttnBwdSm90INS1_25CollectiveMainloopBwdSm90ILi2ELi1ELi1EN4cute5tupleIJNS5_1CILi1EEES8_S8_EEENS6_IJNS7_ILi64EEENS7_ILi80EEENS7_ILi256EEEEEENS_10bfloat16_tEfNS_4arch4Sm90ELb0ELb1ELb0ELb1ELb0ELb0ELb1ELb1ELi2ELi1ELi1ELi1ELb0EEENS1_21CollectiveEpilogueBwdISD_SE_SG_Li256ELb1ELb1ELi2EEENS1_19SingleTileSchedulerILb1ELb0ELb0ELi80EEEEEEEEEvNT_6ParamsE --------------------------
	.section	.nv.constant0._ZN7cutlass13device_kernelIN5flash11enable_sm90INS1_16FlashAttnBwdSm90INS1_25CollectiveMainloopBwdSm90ILi2ELi1ELi1EN4cute5tupleIJNS5_1CILi1EEES8_S8_EEENS6_IJNS7_ILi64EEENS7_ILi80EEENS7_ILi256EEEEEENS_10bfloat16_tEfNS_4arch4Sm90ELb0ELb1ELb0ELb1ELb0ELb0ELb1ELb1ELi2ELi1ELi1ELi1ELb0EEENS1_21CollectiveEpilogueBwdISD_SE_SG_Li256ELb1ELb1ELi2EEENS1_19SingleTileSchedulerILb1ELb0ELb0ELi80EEEEEEEEEvNT_6ParamsE,"a",@progbits
	.sectionflags	@""
	.align	4
.nv.constant0._ZN7cutlass13device_kernelIN5flash11enable_sm90INS1_16FlashAttnBwdSm90INS1_25CollectiveMainloopBwdSm90ILi2ELi1ELi1EN4cute5tupleIJNS5_1CILi1EEES8_S8_EEENS6_IJNS7_ILi64EEENS7_ILi80EEENS7_ILi256EEEEEENS_10bfloat16_tEfNS_4arch4Sm90ELb0ELb1ELb0ELb1ELb0ELb0ELb1ELb1ELi2ELi1ELi1ELi1ELb0EEENS1_21CollectiveEpilogueBwdISD_SE_SG_Li256ELb1ELb1ELi2EEENS1_19SingleTileSchedulerILb1ELb0ELb0ELi80EEEEEEEEEvNT_6ParamsE:
	.zero		2560


//--------------------- .nv.constant0._ZN7cutlass13device_kernelIN5flash11enable_sm90INS1_16FlashAttnBwdSm90INS1_25CollectiveMainloopBwdSm90ILi2ELi1ELi1EN4cute5tupleIJNS5_1CILi1EEES8_S8_EEENS6_IJNS7_ILi64EEENS7_ILi80EEENS7_ILi256EEEEEENS_10bfloat16_tEfNS_4arch4Sm90ELb0ELb1ELb0ELb1ELb0ELb0ELb1ELb1ELi2ELi1ELi1ELi1ELb0EEENS1_24CollectiveEpilogueBwdGQAISD_fSG_Li256ELb1ELb0EEENS1_19SingleTileSchedulerILb1ELb0ELb0ELi80EEEEEEEEEvNT_6ParamsE --------------------------
	.section	.nv.constant0._ZN7cutlass13device_kernelIN5flash11enable_sm90INS1_16FlashAttnBwdSm90INS1_25CollectiveMainloopBwdSm90ILi2ELi1ELi1EN4cute5tupleIJNS5_1CILi1EEES8_S8_EEENS6_IJNS7_ILi64EEENS7_ILi80EEENS7_ILi256EEEEEENS_10bfloat16_tEfNS_4arch4Sm90ELb0ELb1ELb0ELb1ELb0ELb0ELb1ELb1ELi2ELi1ELi1ELi1ELb0EEENS1_24CollectiveEpilogueBwdGQAISD_fSG_Li256ELb1ELb0EEENS1_19SingleTileSchedulerILb1ELb0ELb0ELi80EEEEEEEEEvNT_6ParamsE,"a",@progbits
	.sectionflags	@""
	.align	4
.nv.constant0._ZN7cutlass13device_kernelIN5flash11enable_sm90INS1_16FlashAttnBwdSm90INS1_25CollectiveMainloopBwdSm90ILi2ELi1ELi1EN4cute5tupleIJNS5_1CILi1EEES8_S8_EEENS6_IJNS7_ILi64EEENS7_ILi80EEENS7_ILi256EEEEEENS_10bfloat16_tEfNS_4arch4Sm90ELb0ELb1ELb0ELb1ELb0ELb0ELb1ELb1ELi2ELi1ELi1ELi1ELb0EEENS1_24CollectiveEpilogueBwdGQAISD_fSG_Li256ELb1ELb0EEENS1_19SingleTileSchedulerILb1ELb0ELb0ELi80EEEEEEEEEvNT_6ParamsE:
	.zero		2560


//--------------------- .nv.constant0._ZN7cutlass13device_kernelIN5flash11enable_sm90INS1_16FlashAttnBwdSm90INS1_25CollectiveMainloopBwdSm90ILi2ELi1ELi1EN4cute5tupleIJNS5_1CILi1EEES8_S8_EEENS6_IJNS7_ILi64EEENS7_ILi80EEENS7_ILi256EEEEEENS_10bfloat16_tEfNS_4arch4Sm90ELb1ELb0ELb0ELb0ELb0ELb0ELb1ELb1ELi2ELi1ELi1ELi1ELb0EEENS1_21CollectiveEpilogueBwdISD_SE_SG_Li256ELb0ELb1ELi2EEENS1_25SingleTileBwdLPTSchedulerILb0ELi80ELb0EEEEEEEEEvNT_6ParamsE --------------------------
	.section	.nv.constant0._ZN7cutlass13device_kernelIN5flash11enable_sm90INS1_16FlashAttnBwdSm90INS1_25CollectiveMainloopBwdSm90ILi2ELi1ELi1EN4cute5tupleIJNS5_1CILi1EEES8_S8_EEENS6_IJNS7_ILi64EEENS7_ILi80EEENS7_ILi256EEEEEENS_10bfloat16_tEfNS_4arch4Sm90ELb1ELb0ELb0ELb0ELb0ELb0ELb1ELb1ELi2ELi1ELi1ELi1ELb0EEENS1_21CollectiveEpilogueBwdISD_SE_SG_Li256ELb0ELb1ELi2EEENS1_25SingleTileBwdLPTSchedulerILb0ELi80ELb0EEEEEEEEEvNT_6ParamsE,"a",@progbits
	.sectionflags	@""
	.align	4
.nv.constant0._ZN7cutlass13device_kernelIN5flash11enable_sm90INS1_16FlashAttnBwdSm90INS1_25CollectiveMainloopBwdSm90ILi2ELi1ELi1EN4cute5tupleIJNS5_1CILi1EEES8_S8_EEENS6_IJNS7_ILi64EEENS7_ILi80EEENS7_ILi256EEEEEENS_10bfloat16_tEfNS_4arch4Sm90ELb1ELb0ELb0ELb0ELb0ELb0ELb1ELb1ELi2ELi1ELi1ELi1ELb0EEENS1_21CollectiveEpilogueBwdISD_SE_SG_Li256ELb0ELb1ELi2EEENS1_25SingleTileBwdLPTSchedulerILb0ELi80ELb0EEEEEEEEEvNT_6ParamsE:
	.zero		3200


//--------------------- .nv.constant0._ZN7cutlass13device_kernelIN5flash11enable_sm90INS1_16FlashAttnBwdSm90INS1_25CollectiveMainloopBwdSm90ILi2ELi1ELi1EN4cute5tupleIJNS5_1CILi1EEES8_S8_EEENS6_IJNS7_ILi64EEENS7_ILi80EEENS7_ILi256EEEEEENS_10bfloat16_tEfNS_4arch4Sm90ELb1ELb0ELb0ELb0ELb0ELb0ELb1ELb1ELi2ELi1ELi1ELi1ELb0EEENS1_24CollectiveEpilogueBwdGQAISD_fSG_Li256ELb0ELb0EEENS1_25SingleTileBwdLPTSchedulerILb0ELi80ELb0EEEEEEEEEvNT_6ParamsE --------------------------
	.section	.nv.constant0._ZN7cutlass13device_kernelIN5flash11enable_sm90INS1_16FlashAttnBwdSm90INS1_25CollectiveMainloopBwdSm90ILi2ELi1ELi1EN4cute5tupleIJNS5_1CILi1EEES8_S8_EEENS6_IJNS7_ILi64EEENS7_ILi80EEENS7_ILi256EEEEEENS_10bfloat16_tEfNS_4arch4Sm90ELb1ELb0ELb0ELb0ELb0ELb0ELb1ELb1ELi2ELi1ELi1ELi1ELb0EEENS1_24CollectiveEpilogueBwdGQAISD_fSG_Li256ELb0ELb0EEENS1_25SingleTileBwdLPTSchedulerILb0ELi80ELb0EEEEEEEEEvNT_6ParamsE,"a",@progbits
	.sectionflags	@""
	.align	4
.nv.constant0._ZN7cutlass13device_kernelIN5flash11enable_sm90INS1_16FlashAttnBwdSm90INS1_25CollectiveMainloopBwdSm90ILi2ELi1ELi1EN4cute5tupleIJNS5_1CILi1EEES8_S8_EEENS6_IJNS7_ILi64EEENS7_ILi80EEENS7_ILi256EEEEEENS_10bfloat16_tEfNS_4arch4Sm90ELb1ELb0ELb0ELb0ELb0ELb0ELb1ELb1ELi2ELi1ELi1ELi1ELb0EEENS1_24CollectiveEpilogueBwdGQAISD_fSG_Li256ELb0ELb0EEENS1_25SingleTileBwdLPTSchedulerILb0ELi80ELb0EEEEEEEEEvNT_6ParamsE:
	.zero		2688


//--------------------- .nv.constant0._ZN7cutlass13device_kernelIN5flash22FlashAttnBwdPreprocessIN4cute5tupleIJNS3_1CILi64EEENS5_ILi256EEEEEENS_10bfloat16_tEfNS_4arch4Sm90ELb1ELb0EEEEEvNT_6ParamsE --------------------------
	.section	.nv.constant0._ZN7cutlass13device_kernelIN5flash22FlashAttnBwdPreprocessIN4cute5tupleIJNS3_1CILi64EEENS5_ILi256EEEEEENS_10bfloat16_tEfNS_4arch4Sm90ELb1ELb0EEEEEvNT_6ParamsE,"a",@progbits
	.sectionflags	@""
	.align	4
.nv.constant0._ZN7cutlass13device_kernelIN5flash22FlashAttnBwdPreprocessIN4cute5tupleIJNS3_1CILi64EEENS5_ILi256EEEEEENS_10bfloat16_tEfNS_4arch4Sm90ELb1ELb0EEEEEvNT_6ParamsE:
	.zero		1136


//--------------------- .nv.constant0._ZN7cutlass13device_kernelIN5flash11enable_sm90INS1_16FlashAttnBwdSm90INS1_25CollectiveMainloopBwdSm90ILi2ELi1ELi1EN4cute5tupleIJNS5_1CILi1EEES8_S8_EEENS6_IJNS7_ILi64EEENS7_ILi80EEENS7_ILi256EEEEEENS_10bfloat16_tEfNS_4arch4Sm90ELb1ELb0ELb0ELb1ELb0ELb0ELb1ELb1ELi2ELi1ELi1ELi1ELb0EEENS1_21CollectiveEpilogueBwdISD_SE_SG_Li256ELb1ELb1ELi2EEENS1_25SingleTileBwdLPTSchedulerILb1ELi80ELb0EEEEEEEEEvNT_6ParamsE --------------------------
	.section	.nv.constant0._ZN7cutlass13device_kernelIN5flash11enable_sm90INS1_16FlashAttnBwdSm90INS1_25CollectiveMainloopBwdSm90ILi2ELi1ELi1EN4cute5tupleIJNS5_1CILi1EEES8_S8_EEENS6_IJNS7_ILi64EEENS7_ILi80EEENS7_ILi256EEEEEENS_10bfloat16_tEfNS_4arch4Sm90ELb1ELb0ELb0ELb1ELb0ELb0ELb1ELb1ELi2ELi1ELi1ELi1ELb0EEENS1_21CollectiveEpilogueBwdISD_SE_SG_Li256ELb1ELb1ELi2EEENS1_25SingleTileBwdLPTSchedulerILb1ELi80ELb0EEEEEEEEEvNT_6ParamsE,"a",@progbits
	.sectionflags	@""
	.align	4
.nv.constant0._ZN7cutlass13device_kernelIN5flash11enable_sm90INS1_16FlashAttnBwdSm90INS1_25CollectiveMainloopBwdSm90ILi2ELi1ELi1EN4cute5tupleIJNS5_1CILi1EEES8_S8_EEENS6_IJNS7_ILi64EEENS7_ILi80EEENS7_ILi256EEEEEENS_10bfloat16_tEfNS_4arch4Sm90ELb1ELb0ELb0ELb1ELb0ELb0ELb1ELb1ELi2ELi1ELi1ELi1ELb0EEENS1_21CollectiveEpilogueBwdISD_SE_SG_Li256ELb1ELb1ELi2EEENS1_25SingleTileBwdLPTSchedulerILb1ELi80ELb0EEEEEEEEEvNT_6ParamsE:
	.zero		2560


//--------------------- .nv.constant0._ZN7cutlass13device_kernelIN5flash32FlashAttnBwdPostprocessConvertdQIN4cute5tupleIJNS3_1CILi80EEENS5_ILi256EEEEEENS_10bfloat16_tEfNS_4arch4Sm90ELi256ENS3_8TiledMMAINS3_8MMA_AtomIJNS3_4SM904GMMA27MMA_64x16x16_F32BF16BF16_SSILNSF_5MajorE1ELSH_1ELNSF_7ScaleInE1ELSI_1EEEEEENS3_6LayoutINS4_IJNS5_ILi2EEENS5_ILi1EEESN_EEENS4_IJSN_NS5_ILi0EEESP_EEEEENS4_IJNS3_10UnderscoreESS_SS_EEEEELb1EEEEEvNT_6ParamsE --------------------------
	.section	.nv.constant0._ZN7cutlass13device_kernelIN5flash32FlashAttnBwdPostprocessConvertdQIN4cute5tupleIJNS3_1CILi80EEENS5_ILi256EEEEEENS_10bfloat16_tEfNS_4arch4Sm90ELi256ENS3_8TiledMMAINS3_8MMA_AtomIJNS3_4SM904GMMA27MMA_64x16x16_F32BF16BF16_SSILNSF_5MajorE1ELSH_1ELNSF_7ScaleInE1ELSI_1EEEEEENS3_6LayoutINS4_IJNS5_ILi2EEENS5_ILi1EEESN_EEENS4_IJSN_NS5_ILi0EEESP_EEEEENS4_IJNS3_10UnderscoreESS_SS_EEEEELb1EEEEEvNT_6ParamsE,"a",@progbits
	.sectionflags	@""
	.align	4
.nv.constant0._ZN7cutlass13device_kernelIN5flash32FlashAttnBwdPostprocessConvertdQIN4cute5tupleIJNS3_1CILi80EEENS5_ILi256EEEEEENS_10bfloat16_tEfNS_4arch4Sm90ELi256ENS3_8TiledMMAINS3_8MMA_AtomIJNS3_4SM904GMMA27MMA_64x16x16_F32BF16BF16_SSILNSF_5MajorE1ELSH_1ELNSF_7ScaleInE1ELSI_1EEEEEENS3_6LayoutINS4_IJNS5_ILi2EEENS5_ILi1EEESN_EEENS4_IJSN_NS5_ILi0EEESP_EEEEENS4_IJNS3_10UnderscoreESS_SS_EEEEELb1EEEEEvNT_6ParamsE:
	.zero		1008


//--------------------- .nv.constant0._ZN7cutlass13device_kernelIN5flash32FlashAttnBwdPostprocessConvertdQIN4cute5tupleIJNS3_1CILi64EEENS5_ILi256EEEEEENS_10bfloat16_tEfNS_4arch4Sm90ELi256ENS3_8TiledMMAINS3_8MMA_AtomIJNS3_4SM904GMMA27MMA_64x64x16_F32BF16BF16_SSILNSF_5MajorE1ELSH_0ELNSF_7ScaleInE1ELSI_1EEEEEENS3_6LayoutINS4_IJNS5_ILi2EEENS5_ILi1EEESN_EEENS4_IJSN_NS5_ILi0EEESP_EEEEENS4_IJNS3_10UnderscoreESS_SS_EEEEELb1EEEEEvNT_6ParamsE --------------------------
	.section	.nv.constant0._ZN7cutlass13device_kernelIN5flash32FlashAttnBwdPostprocessConvertdQIN4cute5tupleIJNS3_1CILi64EEENS5_ILi256EEEEEENS_10bfloat16_tEfNS_4arch4Sm90ELi256ENS3_8TiledMMAINS3_8MMA_AtomIJNS3_4SM904GMMA27MMA_64x64x16_F32BF16BF16_SSILNSF_5MajorE1ELSH_0ELNSF_7ScaleInE1ELSI_1EEEEEENS3_6LayoutINS4_IJNS5_ILi2EEENS5_ILi1EEESN_EEENS4_IJSN_NS5_ILi0EEESP_EEEEENS4_IJNS3_10UnderscoreESS_SS_EEEEELb1EEEEEvNT_6ParamsE,"a",@progbits
	.sectionflags	@""
	.align	4
.nv.constant0._ZN7cutlass13device_kernelIN5flash32FlashAttnBwdPostprocessConvertdQIN4cute5tupleIJNS3_1CILi64EEENS5_ILi256EEEEEENS_10bfloat16_tEfNS_4arch4Sm90ELi256ENS3_8TiledMMAINS3_8MMA_AtomIJNS3_4SM904GMMA27MMA_64x64x16_F32BF16BF16_SSILNSF_5MajorE1ELSH_0ELNSF_7ScaleInE1ELSI_1EEEEEENS3_6LayoutINS4_IJNS5_ILi2EEENS5_ILi1EEESN_EEENS4_IJSN_NS5_ILi0EEESP_EEEEENS4_IJNS3_10UnderscoreESS_SS_EEEEELb1EEEEEvNT_6ParamsE:
	.zero		1008


//--------------------- .nv.constant0._ZN7cutlass13device_kernelIN5flash11enable_sm90INS1_16FlashAttnBwdSm90INS1_25CollectiveMainloopBwdSm90ILi2ELi1ELi1EN4cute5tupleIJNS5_1CILi1EEES8_S8_EEENS6_IJNS7_ILi64EEENS7_ILi80EEENS7_ILi256EEEEEENS_10bfloat16_tEfNS_4arch4Sm90ELb1ELb0ELb0ELb1ELb0ELb0ELb1ELb1ELi2ELi1ELi1ELi1ELb0EEENS1_24CollectiveEpilogueBwdGQAISD_fSG_Li256ELb1ELb0EEENS1_25SingleTileBwdLPTSchedulerILb1ELi80ELb0EEEEEEEEEvNT_6ParamsE --------------------------
	.section	.nv.constant0._ZN7cutlass13device_kernelIN5flash11enable_sm90INS1_16FlashAttnBwdSm90INS1_25CollectiveMainloopBwdSm90ILi2ELi1ELi1EN4cute5tupleIJNS5_1CILi1EEES8_S8_EEENS6_IJNS7_ILi64EEENS7_ILi80EEENS7_ILi256EEEEEENS_10bfloat16_tEfNS_4arch4Sm90ELb1ELb0ELb0ELb1ELb0ELb0ELb1ELb1ELi2ELi1ELi1ELi1ELb0EEENS1_24CollectiveEpilogueBwdGQAISD_fSG_Li256ELb1ELb0EEENS1_25SingleTileBwdLPTSchedulerILb1ELi80ELb0EEEEEEEEEvNT_6ParamsE,"a",@progbits
	.sectionflags	@""
	.align	4
.nv.constant0._ZN7cutlass13device_kernelIN5flash11enable_sm90INS1_16FlashAttnBwdSm90INS1_25CollectiveMainloopBwdSm90ILi2ELi1ELi1EN4cute5tupleIJNS5_1CILi1EEES8_S8_EEENS6_IJNS7_ILi64EEENS7_ILi80EEENS7_ILi256EEEEEENS_10bfloat16_tEfNS_4arch4Sm90ELb1ELb0ELb0ELb1ELb0ELb0ELb1ELb1ELi2ELi1ELi1ELi1ELb0EEENS1_24CollectiveEpilogueBwdGQAISD_fSG_Li256ELb1ELb0EEENS1_25SingleTileBwdLPTSchedulerILb1ELi80ELb0EEEEEEEEEvNT_6ParamsE:
	.zero		2688


//--------------------- .nv.constant0._ZN7cutlass13device_kernelIN5flash22FlashAttnBwdPreprocessIN4cute5tupleIJNS3_1CILi64EEENS5_ILi256EEEEEENS_10bfloat16_tEfNS_4arch4Sm90ELb1ELb1EEEEEvNT_6ParamsE --------------------------
	.section	.nv.constant0._ZN7cutlass13device_kernelIN5flash22FlashAttnBwdPreprocessIN4cute5tupleIJNS3_1CILi64EEENS5_ILi256EEEEEENS_10bfloat16_tEfNS_4arch4Sm90ELb1ELb1EEEEEvNT_6ParamsE,"a",@progbits
	.sectionflags	@""
	.align	4
.nv.constant0._ZN7cutlass13device_kernelIN5flash22FlashAttnBwdPreprocessIN4cute5tupleIJNS3_1CILi64EEENS5_ILi256EEEEEENS_10bfloat16_tEfNS_4arch4Sm90ELb1ELb1EEEEEvNT_6ParamsE:
	.zero		1136


//--------------------- SYMBOLS --------------------------

	.type		.nv.reservedSmem.offset0,@object
	.size		.nv.reservedSmem.offset0,0x4
	.type		.nv.reservedSmem.cap,@object
	.size		.nv.reservedSmem.cap,0x4
